	.target	sm_100a

	.elftype	@"ET_EXEC"


//--------------------- .note.nv.tkinfo           --------------------------
	.section	.note.nv.tkinfo,"",@"SHT_NOTE"
	.sectionflags	@"SHF_NOTE_NV_TKINFO"
	.tkinfo
        /*0018*/ 	.word	0x00000002
        /*0030*/ 	.string	""
        /*0030*/ 	.string	"ptxas"
        /*0030*/ 	.string	"Cuda compilation tools, release 13.0, V13.0.88"
        /*0030*/ 	.string	"Build cuda_13.0.r13.0/compiler.36424714_0"
        /*0030*/ 	.string	"-arch sm_100a -m 64 "



//--------------------- .note.nv.cuinfo           --------------------------
	.section	.note.nv.cuinfo,"",@"SHT_NOTE"
	.sectionflags	@"SHF_NOTE_NV_CUINFO"
        /*0018*/ 	.short	0x0002
        /*001a*/ 	.short	0x0064
        /*001c*/ 	.short	0x0082
	.zero		2


//--------------------- .nv.info                  --------------------------
	.section	.nv.info,"",@"SHT_CUDA_INFO"
	.align	4


	//----- nvinfo : EIATTR_REGCOUNT
	.align		4
        /*0000*/ 	.byte	0x04, 0x2f
        /*0002*/ 	.short	(.L_21 - .L_20)
	.align		4
.L_20:
        /*0004*/ 	.word	index@(_ZN7cutlass7Kernel2INS_4gemm6kernel20DefaultGemmUniversalINS_6half_tENS_6layout8RowMajorELNS_16ComplexTransformE0ELi8ES4_S6_LS7_0ELi8ES4_S6_fNS_4arch15OpClassTensorOpENS8_4Sm80ENS1_9GemmShapeILi128ELi128ELi32EEENSB_ILi64ELi64ELi32EEENSB_ILi16ELi8ELi16EEENS_8epilogue6thread17LinearCombinationIS4_Li8EffLNSG_9ScaleType4KindE0ELNS_15FloatRoundStyleE2ES4_EENS1_11threadblock30GemmIdentityThreadblockSwizzleILi8EEELi4ENS8_13OpMultiplyAddELNS1_23SharedMemoryClearOptionE0ELb0ELb0ELb0ENS5_9NoPermuteESR_SR_vE10SelectBaseISO_vEEEEvNT_6ParamsE)
        /*0008*/ 	.word	0x000000f0


	//----- nvinfo : EIATTR_FRAME_SIZE
	.align		4
.L_21:
        /*000c*/ 	.byte	0x04, 0x11
        /*000e*/ 	.short	(.L_23 - .L_22)
	.align		4
.L_22:
        /*0010*/ 	.word	index@(_ZN7cutlass7Kernel2INS_4gemm6kernel20DefaultGemmUniversalINS_6half_tENS_6layout8RowMajorELNS_16ComplexTransformE0ELi8ES4_S6_LS7_0ELi8ES4_S6_fNS_4arch15OpClassTensorOpENS8_4Sm80ENS1_9GemmShapeILi128ELi128ELi32EEENSB_ILi64ELi64ELi32EEENSB_ILi16ELi8ELi16EEENS_8epilogue6thread17LinearCombinationIS4_Li8EffLNSG_9ScaleType4KindE0ELNS_15FloatRoundStyleE2ES4_EENS1_11threadblock30GemmIdentityThreadblockSwizzleILi8EEELi4ENS8_13OpMultiplyAddELNS1_23SharedMemoryClearOptionE0ELb0ELb0ELb0ENS5_9NoPermuteESR_SR_vE10SelectBaseISO_vEEEEvNT_6ParamsE)
        /*0014*/ 	.word	0x00000000


	//----- nvinfo : EIATTR_REGCOUNT
	.align		4
.L_23:
        /*0018*/ 	.byte	0x04, 0x2f
        /*001a*/ 	.short	(.L_25 - .L_24)
	.align		4
.L_24:
        /*001c*/ 	.word	index@(_ZN7cutlass6KernelINS_4gemm6kernel11GemmGroupedINS1_11threadblock13MmaMultistageINS1_9GemmShapeILi128ELi128ELi32EEENS_9transform11threadblock28PredicatedTileAccessIteratorINS_11MatrixShapeILi128ELi32EEENS_6half_tENS_6layout8RowMajorELi1ENS8_29PitchLinearWarpRakedThreadMapINS_16PitchLinearShapeILi32ELi128EEELi128ENSH_ILi4ELi8EEELi8EEENS_5ArrayISD_Li8ELb0EEELb0ENSE_9NoPermuteEEENS9_25RegularTileAccessIteratorISC_SD_NSE_37RowMajorTensorOpMultiplicandCrosswiseILi16ELi32EEELi0ESK_Li16EEELNS_4arch14CacheOperation4KindE1ENSA_INSB_ILi32ELi128EEESD_SF_Li0ENSG_INSH_ILi128ELi32EEELi128ENSH_ILi8ELi4EEELi8EEESM_Lb0ESN_EENSP_ISW_SD_NSE_37RowMajorTensorOpMultiplicandCongruousILi16ELi64EEELi0ESZ_Li16EEELSV_1EfSF_NS4_9MmaPolicyINS1_4warp11MmaTensorOpINS6_ILi64ELi64ELi32EEESD_SR_SD_S12_fSF_NS15_17MmaTensorOpPolicyINST_3MmaINS6_ILi16ELi8ELi16EEELi32ESD_SF_SD_NSE_11ColumnMajorEfSF_NST_13OpMultiplyAddEEENSB_ILi1ELi1EEEEELi1ELb0EbEENSB_ILi0ELi0EEES1H_Li1EEELi4ELNS1_23SharedMemoryClearOptionE0EbEENS_8epilogue11threadblock8EpilogueIS7_S1G_Li1ENS1M_22PredicatedTileIteratorINS1M_26OutputTileOptimalThreadMapINS1M_15OutputTileShapeILi128ELi8ELi2ELi1ELi1EEENS1Q_ILi1ELi8ELi1ELi1ELi8EEELi128ELi8ELi16EEESD_Lb0ESN_Lb0EEENS1L_4warp24FragmentIteratorTensorOpIS17_S1A_fNSL_IfLi4ELb1EEESF_EENS1V_25TileIteratorTensorOpMixedIS17_S1A_fLi32ELi16ELi8ELi8ELb0EEENS1M_23SharedLoadIteratorMixedINS1T_18CompactedThreadMapEfLi32ELi16ELi8ELi8ELb0EEENS1L_6thread17LinearCombinationISD_Li8EffLNS24_9ScaleType4KindE0ELNS_15FloatRoundStyleE2ESD_EENSB_ILi0ELi8EEELi2ELi1EEENS4_37GemmBatchedIdentityThreadblockSwizzleELNS2_17GroupScheduleModeE0ELb1EEEEEvNT_6ParamsE)
        /*0020*/ 	.word	0x000000fe


	//----- nvinfo : EIATTR_FRAME_SIZE
	.align		4
.L_25:
        /*0024*/ 	.byte	0x04, 0x11
        /*0026*/ 	.short	(.L_27 - .L_26)
	.align		4
.L_26:
        /*0028*/ 	.word	index@(_ZN7cutlass6KernelINS_4gemm6kernel11GemmGroupedINS1_11threadblock13MmaMultistageINS1_9GemmShapeILi128ELi128ELi32EEENS_9transform11threadblock28PredicatedTileAccessIteratorINS_11MatrixShapeILi128ELi32EEENS_6half_tENS_6layout8RowMajorELi1ENS8_29PitchLinearWarpRakedThreadMapINS_16PitchLinearShapeILi32ELi128EEELi128ENSH_ILi4ELi8EEELi8EEENS_5ArrayISD_Li8ELb0EEELb0ENSE_9NoPermuteEEENS9_25RegularTileAccessIteratorISC_SD_NSE_37RowMajorTensorOpMultiplicandCrosswiseILi16ELi32EEELi0ESK_Li16EEELNS_4arch14CacheOperation4KindE1ENSA_INSB_ILi32ELi128EEESD_SF_Li0ENSG_INSH_ILi128ELi32EEELi128ENSH_ILi8ELi4EEELi8EEESM_Lb0ESN_EENSP_ISW_SD_NSE_37RowMajorTensorOpMultiplicandCongruousILi16ELi64EEELi0ESZ_Li16EEELSV_1EfSF_NS4_9MmaPolicyINS1_4warp11MmaTensorOpINS6_ILi64ELi64ELi32EEESD_SR_SD_S12_fSF_NS15_17MmaTensorOpPolicyINST_3MmaINS6_ILi16ELi8ELi16EEELi32ESD_SF_SD_NSE_11ColumnMajorEfSF_NST_13OpMultiplyAddEEENSB_ILi1ELi1EEEEELi1ELb0EbEENSB_ILi0ELi0EEES1H_Li1EEELi4ELNS1_23SharedMemoryClearOptionE0EbEENS_8epilogue11threadblock8EpilogueIS7_S1G_Li1ENS1M_22PredicatedTileIteratorINS1M_26OutputTileOptimalThreadMapINS1M_15OutputTileShapeILi128ELi8ELi2ELi1ELi1EEENS1Q_ILi1ELi8ELi1ELi1ELi8EEELi128ELi8ELi16EEESD_Lb0ESN_Lb0EEENS1L_4warp24FragmentIteratorTensorOpIS17_S1A_fNSL_IfLi4ELb1EEESF_EENS1V_25TileIteratorTensorOpMixedIS17_S1A_fLi32ELi16ELi8ELi8ELb0EEENS1M_23SharedLoadIteratorMixedINS1T_18CompactedThreadMapEfLi32ELi16ELi8ELi8ELb0EEENS1L_6thread17LinearCombinationISD_Li8EffLNS24_9ScaleType4KindE0ELNS_15FloatRoundStyleE2ESD_EENSB_ILi0ELi8EEELi2ELi1EEENS4_37GemmBatchedIdentityThreadblockSwizzleELNS2_17GroupScheduleModeE0ELb1EEEEEvNT_6ParamsE)
        /*002c*/ 	.word	0x00000000


	//----- nvinfo : EIATTR_REGCOUNT
	.align		4
.L_27:
        /*0030*/ 	.byte	0x04, 0x2f
        /*0032*/ 	.short	(.L_29 - .L_28)
	.align		4
.L_28:
        /*0034*/ 	.word	index@(_ZN7cutlass6KernelINS_4gemm6kernel11GemmGroupedINS1_11threadblock13MmaMultistageINS1_9GemmShapeILi128ELi128ELi32EEENS_9transform11threadblock28PredicatedTileAccessIteratorINS_11MatrixShapeILi128ELi32EEENS_6half_tENS_6layout8RowMajorELi1ENS8_29PitchLinearWarpRakedThreadMapINS_16PitchLinearShapeILi32ELi128EEELi128ENSH_ILi4ELi8EEELi8EEENS_5ArrayISD_Li8ELb0EEELb0ENSE_9NoPermuteEEENS9_25RegularTileAccessIteratorISC_SD_NSE_37RowMajorTensorOpMultiplicandCrosswiseILi16ELi32EEELi0ESK_Li16EEELNS_4arch14CacheOperation4KindE1ENSA_INSB_ILi32ELi128EEESD_SF_Li0ENSG_INSH_ILi128ELi32EEELi128ENSH_ILi8ELi4EEELi8EEESM_Lb0ESN_EENSP_ISW_SD_NSE_37RowMajorTensorOpMultiplicandCongruousILi16ELi64EEELi0ESZ_Li16EEELSV_1EfSF_NS4_9MmaPolicyINS1_4warp11MmaTensorOpINS6_ILi64ELi64ELi32EEESD_SR_SD_S12_fSF_NS15_17MmaTensorOpPolicyINST_3MmaINS6_ILi16ELi8ELi16EEELi32ESD_SF_SD_NSE_11ColumnMajorEfSF_NST_13OpMultiplyAddEEENSB_ILi1ELi1EEEEELi1ELb0EbEENSB_ILi0ELi0EEES1H_Li1EEELi4ELNS1_23SharedMemoryClearOptionE0EbEENS_8epilogue11threadblock8EpilogueIS7_S1G_Li1ENS1M_22PredicatedTileIteratorINS1M_26OutputTileOptimalThreadMapINS1M_15OutputTileShapeILi128ELi8ELi2ELi1ELi1EEENS1Q_ILi1ELi8ELi1ELi1ELi8EEELi128ELi8ELi16EEESD_Lb0ESN_Lb0EEENS1L_4warp24FragmentIteratorTensorOpIS17_S1A_fNSL_IfLi4ELb1EEESF_EENS1V_25TileIteratorTensorOpMixedIS17_S1A_fLi32ELi16ELi8ELi8ELb0EEENS1M_23SharedLoadIteratorMixedINS1T_18CompactedThreadMapEfLi32ELi16ELi8ELi8ELb0EEENS1L_6thread17LinearCombinationISD_Li8EffLNS24_9ScaleType4KindE0ELNS_15FloatRoundStyleE2ESD_EENSB_ILi0ELi8EEELi2ELi1EEENS4_37GemmBatchedIdentityThreadblockSwizzleELNS2_17GroupScheduleModeE1ELb1EEEEEvNT_6ParamsE)
        /*0038*/ 	.word	0x000000f2


	//----- nvinfo : EIATTR_FRAME_SIZE
	.align		4
.L_29:
        /*003c*/ 	.byte	0x04, 0x11
        /*003e*/ 	.short	(.L_31 - .L_30)
	.align		4
.L_30:
        /*0040*/ 	.word	index@(_ZN7cutlass6KernelINS_4gemm6kernel11GemmGroupedINS1_11threadblock13MmaMultistageINS1_9GemmShapeILi128ELi128ELi32EEENS_9transform11threadblock28PredicatedTileAccessIteratorINS_11MatrixShapeILi128ELi32EEENS_6half_tENS_6layout8RowMajorELi1ENS8_29PitchLinearWarpRakedThreadMapINS_16PitchLinearShapeILi32ELi128EEELi128ENSH_ILi4ELi8EEELi8EEENS_5ArrayISD_Li8ELb0EEELb0ENSE_9NoPermuteEEENS9_25RegularTileAccessIteratorISC_SD_NSE_37RowMajorTensorOpMultiplicandCrosswiseILi16ELi32EEELi0ESK_Li16EEELNS_4arch14CacheOperation4KindE1ENSA_INSB_ILi32ELi128EEESD_SF_Li0ENSG_INSH_ILi128ELi32EEELi128ENSH_ILi8ELi4EEELi8EEESM_Lb0ESN_EENSP_ISW_SD_NSE_37RowMajorTensorOpMultiplicandCongruousILi16ELi64EEELi0ESZ_Li16EEELSV_1EfSF_NS4_9MmaPolicyINS1_4warp11MmaTensorOpINS6_ILi64ELi64ELi32EEESD_SR_SD_S12_fSF_NS15_17MmaTensorOpPolicyINST_3MmaINS6_ILi16ELi8ELi16EEELi32ESD_SF_SD_NSE_11ColumnMajorEfSF_NST_13OpMultiplyAddEEENSB_ILi1ELi1EEEEELi1ELb0EbEENSB_ILi0ELi0EEES1H_Li1EEELi4ELNS1_23SharedMemoryClearOptionE0EbEENS_8epilogue11threadblock8EpilogueIS7_S1G_Li1ENS1M_22PredicatedTileIteratorINS1M_26OutputTileOptimalThreadMapINS1M_15OutputTileShapeILi128ELi8ELi2ELi1ELi1EEENS1Q_ILi1ELi8ELi1ELi1ELi8EEELi128ELi8ELi16EEESD_Lb0ESN_Lb0EEENS1L_4warp24FragmentIteratorTensorOpIS17_S1A_fNSL_IfLi4ELb1EEESF_EENS1V_25TileIteratorTensorOpMixedIS17_S1A_fLi32ELi16ELi8ELi8ELb0EEENS1M_23SharedLoadIteratorMixedINS1T_18CompactedThreadMapEfLi32ELi16ELi8ELi8ELb0EEENS1L_6thread17LinearCombinationISD_Li8EffLNS24_9ScaleType4KindE0ELNS_15FloatRoundStyleE2ESD_EENSB_ILi0ELi8EEELi2ELi1EEENS4_37GemmBatchedIdentityThreadblockSwizzleELNS2_17GroupScheduleModeE1ELb1EEEEEvNT_6ParamsE)
        /*0044*/ 	.word	0x00000000


	//----- nvinfo : EIATTR_REGCOUNT
	.align		4
.L_31:
        /*0048*/ 	.byte	0x04, 0x2f
        /*004a*/ 	.short	(.L_33 - .L_32)
	.align		4
.L_32:
        /*004c*/ 	.word	index@(_ZN7cutlass9reference6device6kernel12BlockForEachINS_6half_tENS1_6detail17RandomUniformFuncIS4_EEEEvPT_mNT0_6ParamsE)
        /*0050*/ 	.word	0x00000020


	//----- nvinfo : EIATTR_FRAME_SIZE
	.align		4
.L_33:
        /*0054*/ 	.byte	0x04, 0x11
        /*0056*/ 	.short	(.L_35 - .L_34)
	.align		4
.L_34:
        /*0058*/ 	.word	index@(_ZN7cutlass9reference6device6kernel12BlockForEachINS_6half_tENS1_6detail17RandomUniformFuncIS4_EEEEvPT_mNT0_6ParamsE)
        /*005c*/ 	.word	0x00000060


	//----- nvinfo : EIATTR_REGCOUNT
	.align		4
.L_35:
        /*0060*/ 	.byte	0x04, 0x2f
        /*0062*/ 	.short	(.L_37 - .L_36)
	.align		4
.L_36:
        /*0064*/ 	.word	index@(_ZN7cutlass9reference6device6kernel12BlockForEachINS_6half_tENS1_6detail18RandomGaussianFuncIS4_EEEEvPT_mNT0_6ParamsE)
        /*0068*/ 	.word	0x00000020


	//----- nvinfo : EIATTR_FRAME_SIZE
	.align		4
.L_37:
        /*006c*/ 	.byte	0x04, 0x11
        /*006e*/ 	.short	(.L_39 - .L_38)
	.align		4
.L_38:
        /*0070*/ 	.word	index@($__internal_0_$__cuda_sm20_sqrt_rn_f32_slowpath)
        /*0074*/ 	.word	0x00000050


	//----- nvinfo : EIATTR_FRAME_SIZE
	.align		4
.L_39:
        /*0078*/ 	.byte	0x04, 0x11
        /*007a*/ 	.short	(.L_41 - .L_40)
	.align		4
.L_40:
        /*007c*/ 	.word	index@(_ZN7cutlass9reference6device6kernel12BlockForEachINS_6half_tENS1_6detail18RandomGaussianFuncIS4_EEEEvPT_mNT0_6ParamsE)
        /*0080*/ 	.word	0x00000050


	//----- nvinfo : EIATTR_REGCOUNT
	.align		4
.L_41:
        /*0084*/ 	.byte	0x04, 0x2f
        /*0086*/ 	.short	(.L_43 - .L_42)
	.align		4
.L_42:
        /*0088*/ 	.word	index@(_ZN7cutlass9reference6device6kernel13TensorForEachINS1_6detail20TensorFillLinearFuncINS_6half_tENS_6layout18PackedVectorLayoutEEELi1ENS9_6ParamsEEEvNS_5CoordIXT0_EilEET1_)
        /*008c*/ 	.word	0x00000012


	//----- nvinfo : EIATTR_FRAME_SIZE
	.align		4
.L_43:
        /*0090*/ 	.byte	0x04, 0x11
        /*0092*/ 	.short	(.L_45 - .L_44)
	.align		4
.L_44:
        /*0094*/ 	.word	index@(_ZN7cutlass9reference6device6kernel13TensorForEachINS1_6detail20TensorFillLinearFuncINS_6half_tENS_6layout18PackedVectorLayoutEEELi1ENS9_6ParamsEEEvNS_5CoordIXT0_EilEET1_)
        /*0098*/ 	.word	0x00000000


	//----- nvinfo : EIATTR_REGCOUNT
	.align		4
.L_45:
        /*009c*/ 	.byte	0x04, 0x2f
        /*009e*/ 	.short	(.L_47 - .L_46)
	.align		4
.L_46:
        /*00a0*/ 	.word	index@(_ZN7cutlass9reference6device6kernel11GemmComplexINS_6half_tENS_6layout11ColumnMajorES4_S6_S4_S6_ffS4_NS_16NumericConverterIS4_fLNS_15FloatRoundStyleE2EEENS_12multiply_addIfffEELi4ELi4EEEvNS_4gemm9GemmCoordET5_NS_9TensorRefIT_T0_EENS_16ComplexTransformENSF_IT1_T2_EESJ_SE_NSF_IT3_T4_EENSF_IT7_SO_EET6_illll)
        /*00a4*/ 	.word	0x0000004c


	//----- nvinfo : EIATTR_FRAME_SIZE
	.align		4
.L_47:
        /*00a8*/ 	.byte	0x04, 0x11
        /*00aa*/ 	.short	(.L_49 - .L_48)
	.align		4
.L_48:
        /*00ac*/ 	.word	index@(_ZN7cutlass9reference6device6kernel11GemmComplexINS_6half_tENS_6layout11ColumnMajorES4_S6_S4_S6_ffS4_NS_16NumericConverterIS4_fLNS_15FloatRoundStyleE2EEENS_12multiply_addIfffEELi4ELi4EEEvNS_4gemm9GemmCoordET5_NS_9TensorRefIT_T0_EENS_16ComplexTransformENSF_IT1_T2_EESJ_SE_NSF_IT3_T4_EENSF_IT7_SO_EET6_illll)
        /*00b0*/ 	.word	0x00000000


	//----- nvinfo : EIATTR_REGCOUNT
	.align		4
.L_49:
        /*00b4*/ 	.byte	0x04, 0x2f
        /*00b6*/ 	.short	(.L_51 - .L_50)
	.align		4
.L_50:
        /*00b8*/ 	.word	index@(_ZN7cutlass9reference6device6kernel11GemmComplexINS_6half_tENS_6layout11ColumnMajorES4_S6_S4_S6_ffS4_NS_16NumericConverterIS4_fLNS_15FloatRoundStyleE2EEENS_12multiply_addIfffEELi4ELi16EEEvNS_4gemm9GemmCoordET5_NS_9TensorRefIT_T0_EENS_16ComplexTransformENSF_IT1_T2_EESJ_SE_NSF_IT3_T4_EENSF_IT7_SO_EET6_illll)
        /*00bc*/ 	.word	0x00000094


	//----- nvinfo : EIATTR_FRAME_SIZE
	.align		4
.L_51:
        /*00c0*/ 	.byte	0x04, 0x11
        /*00c2*/ 	.short	(.L_53 - .L_52)
	.align		4
.L_52:
        /*00c4*/ 	.word	index@(_ZN7cutlass9reference6device6kernel11GemmComplexINS_6half_tENS_6layout11ColumnMajorES4_S6_S4_S6_ffS4_NS_16NumericConverterIS4_fLNS_15FloatRoundStyleE2EEENS_12multiply_addIfffEELi4ELi16EEEvNS_4gemm9GemmCoordET5_NS_9TensorRefIT_T0_EENS_16ComplexTransformENSF_IT1_T2_EESJ_SE_NSF_IT3_T4_EENSF_IT7_SO_EET6_illll)
        /*00c8*/ 	.word	0x00000000


	//----- nvinfo : EIATTR_MIN_STACK_SIZE
	.align		4
.L_53:
        /*00cc*/ 	.byte	0x04, 0x12
        /*00ce*/ 	.short	(.L_55 - .L_54)
	.align		4
.L_54:
        /*00d0*/ 	.word	index@(_ZN7cutlass6KernelINS_4gemm6kernel11GemmGroupedINS1_11threadblock13MmaMultistageINS1_9GemmShapeILi128ELi128ELi32EEENS_9transform11threadblock28PredicatedTileAccessIteratorINS_11MatrixShapeILi128ELi32EEENS_6half_tENS_6layout8RowMajorELi1ENS8_29PitchLinearWarpRakedThreadMapINS_16PitchLinearShapeILi32ELi128EEELi128ENSH_ILi4ELi8EEELi8EEENS_5ArrayISD_Li8ELb0EEELb0ENSE_9NoPermuteEEENS9_25RegularTileAccessIteratorISC_SD_NSE_37RowMajorTensorOpMultiplicandCrosswiseILi16ELi32EEELi0ESK_Li16EEELNS_4arch14CacheOperation4KindE1ENSA_INSB_ILi32ELi128EEESD_SF_Li0ENSG_INSH_ILi128ELi32EEELi128ENSH_ILi8ELi4EEELi8EEESM_Lb0ESN_EENSP_ISW_SD_NSE_37RowMajorTensorOpMultiplicandCongruousILi16ELi64EEELi0ESZ_Li16EEELSV_1EfSF_NS4_9MmaPolicyINS1_4warp11MmaTensorOpINS6_ILi64ELi64ELi32EEESD_SR_SD_S12_fSF_NS15_17MmaTensorOpPolicyINST_3MmaINS6_ILi16ELi8ELi16EEELi32ESD_SF_SD_NSE_11ColumnMajorEfSF_NST_13OpMultiplyAddEEENSB_ILi1ELi1EEEEELi1ELb0EbEENSB_ILi0ELi0EEES1H_Li1EEELi4ELNS1_23SharedMemoryClearOptionE0EbEENS_8epilogue11threadblock8EpilogueIS7_S1G_Li1ENS1M_22PredicatedTileIteratorINS1M_26OutputTileOptimalThreadMapINS1M_15OutputTileShapeILi128ELi8ELi2ELi1ELi1EEENS1Q_ILi1ELi8ELi1ELi1ELi8EEELi128ELi8ELi16EEESD_Lb0ESN_Lb0EEENS1L_4warp24FragmentIteratorTensorOpIS17_S1A_fNSL_IfLi4ELb1EEESF_EENS1V_25TileIteratorTensorOpMixedIS17_S1A_fLi32ELi16ELi8ELi8ELb0EEENS1M_23SharedLoadIteratorMixedINS1T_18CompactedThreadMapEfLi32ELi16ELi8ELi8ELb0EEENS1L_6thread17LinearCombinationISD_Li8EffLNS24_9ScaleType4KindE0ELNS_15FloatRoundStyleE2ESD_EENSB_ILi0ELi8EEELi2ELi1EEENS4_37GemmBatchedIdentityThreadblockSwizzleELNS2_17GroupScheduleModeE1ELb1EEEEEvNT_6ParamsE)
        /*00d4*/ 	.word	0x00000000


	//----- nvinfo : EIATTR_MIN_STACK_SIZE
	.align		4
.L_55:
        /*00d8*/ 	.byte	0x04, 0x12
        /*00da*/ 	.short	(.L_57 - .L_56)
	.align		4
.L_56:
        /*00dc*/ 	.word	index@(_ZN7cutlass6KernelINS_4gemm6kernel11GemmGroupedINS1_11threadblock13MmaMultistageINS1_9GemmShapeILi128ELi128ELi32EEENS_9transform11threadblock28PredicatedTileAccessIteratorINS_11MatrixShapeILi128ELi32EEENS_6half_tENS_6layout8RowMajorELi1ENS8_29PitchLinearWarpRakedThreadMapINS_16PitchLinearShapeILi32ELi128EEELi128ENSH_ILi4ELi8EEELi8EEENS_5ArrayISD_Li8ELb0EEELb0ENSE_9NoPermuteEEENS9_25RegularTileAccessIteratorISC_SD_NSE_37RowMajorTensorOpMultiplicandCrosswiseILi16ELi32EEELi0ESK_Li16EEELNS_4arch14CacheOperation4KindE1ENSA_INSB_ILi32ELi128EEESD_SF_Li0ENSG_INSH_ILi128ELi32EEELi128ENSH_ILi8ELi4EEELi8EEESM_Lb0ESN_EENSP_ISW_SD_NSE_37RowMajorTensorOpMultiplicandCongruousILi16ELi64EEELi0ESZ_Li16EEELSV_1EfSF_NS4_9MmaPolicyINS1_4warp11MmaTensorOpINS6_ILi64ELi64ELi32EEESD_SR_SD_S12_fSF_NS15_17MmaTensorOpPolicyINST_3MmaINS6_ILi16ELi8ELi16EEELi32ESD_SF_SD_NSE_11ColumnMajorEfSF_NST_13OpMultiplyAddEEENSB_ILi1ELi1EEEEELi1ELb0EbEENSB_ILi0ELi0EEES1H_Li1EEELi4ELNS1_23SharedMemoryClearOptionE0EbEENS_8epilogue11threadblock8EpilogueIS7_S1G_Li1ENS1M_22PredicatedTileIteratorINS1M_26OutputTileOptimalThreadMapINS1M_15OutputTileShapeILi128ELi8ELi2ELi1ELi1EEENS1Q_ILi1ELi8ELi1ELi1ELi8EEELi128ELi8ELi16EEESD_Lb0ESN_Lb0EEENS1L_4warp24FragmentIteratorTensorOpIS17_S1A_fNSL_IfLi4ELb1EEESF_EENS1V_25TileIteratorTensorOpMixedIS17_S1A_fLi32ELi16ELi8ELi8ELb0EEENS1M_23SharedLoadIteratorMixedINS1T_18CompactedThreadMapEfLi32ELi16ELi8ELi8ELb0EEENS1L_6thread17LinearCombinationISD_Li8EffLNS24_9ScaleType4KindE0ELNS_15FloatRoundStyleE2ESD_EENSB_ILi0ELi8EEELi2ELi1EEENS4_37GemmBatchedIdentityThreadblockSwizzleELNS2_17GroupScheduleModeE0ELb1EEEEEvNT_6ParamsE)
        /*00e0*/ 	.word	0x00000000


	//----- nvinfo : EIATTR_MIN_STACK_SIZE
	.align		4
.L_57:
        /*00e4*/ 	.byte	0x04, 0x12
        /*00e6*/ 	.short	(.L_59 - .L_58)
	.align		4
.L_58:
        /*00e8*/ 	.word	index@(_ZN7cutlass7Kernel2INS_4gemm6kernel20DefaultGemmUniversalINS_6half_tENS_6layout8RowMajorELNS_16ComplexTransformE0ELi8ES4_S6_LS7_0ELi8ES4_S6_fNS_4arch15OpClassTensorOpENS8_4Sm80ENS1_9GemmShapeILi128ELi128ELi32EEENSB_ILi64ELi64ELi32EEENSB_ILi16ELi8ELi16EEENS_8epilogue6thread17LinearCombinationIS4_Li8EffLNSG_9ScaleType4KindE0ELNS_15FloatRoundStyleE2ES4_EENS1_11threadblock30GemmIdentityThreadblockSwizzleILi8EEELi4ENS8_13OpMultiplyAddELNS1_23SharedMemoryClearOptionE0ELb0ELb0ELb0ENS5_9NoPermuteESR_SR_vE10SelectBaseISO_vEEEEvNT_6ParamsE)
        /*00ec*/ 	.word	0x00000000


	//----- nvinfo : EIATTR_MIN_STACK_SIZE
	.align		4
.L_59:
        /*00f0*/ 	.byte	0x04, 0x12
        /*00f2*/ 	.short	(.L_61 - .L_60)
	.align		4
.L_60:
        /*00f4*/ 	.word	index@(_ZN7cutlass9reference6device6kernel11GemmComplexINS_6half_tENS_6layout11ColumnMajorES4_S6_S4_S6_ffS4_NS_16NumericConverterIS4_fLNS_15FloatRoundStyleE2EEENS_12multiply_addIfffEELi4ELi16EEEvNS_4gemm9GemmCoordET5_NS_9TensorRefIT_T0_EENS_16ComplexTransformENSF_IT1_T2_EESJ_SE_NSF_IT3_T4_EENSF_IT7_SO_EET6_illll)
        /*00f8*/ 	.word	0x00000000


	//----- nvinfo : EIATTR_MIN_STACK_SIZE
	.align		4
.L_61:
        /*00fc*/ 	.byte	0x04, 0x12
        /*00fe*/ 	.short	(.L_63 - .L_62)
	.align		4
.L_62:
        /*0100*/ 	.word	index@(_ZN7cutlass9reference6device6kernel11GemmComplexINS_6half_tENS_6layout11ColumnMajorES4_S6_S4_S6_ffS4_NS_16NumericConverterIS4_fLNS_15FloatRoundStyleE2EEENS_12multiply_addIfffEELi4ELi4EEEvNS_4gemm9GemmCoordET5_NS_9TensorRefIT_T0_EENS_16ComplexTransformENSF_IT1_T2_EESJ_SE_NSF_IT3_T4_EENSF_IT7_SO_EET6_illll)
        /*0104*/ 	.word	0x00000000


	//----- nvinfo : EIATTR_MIN_STACK_SIZE
	.align		4
.L_63:
        /*0108*/ 	.byte	0x04, 0x12
        /*010a*/ 	.short	(.L_65 - .L_64)
	.align		4
.L_64:
        /*010c*/ 	.word	index@(_ZN7cutlass9reference6device6kernel13TensorForEachINS1_6detail20TensorFillLinearFuncINS_6half_tENS_6layout18PackedVectorLayoutEEELi1ENS9_6ParamsEEEvNS_5CoordIXT0_EilEET1_)
        /*0110*/ 	.word	0x00000000


	//----- nvinfo : EIATTR_MIN_STACK_SIZE
	.align		4
.L_65:
        /*0114*/ 	.byte	0x04, 0x12
        /*0116*/ 	.short	(.L_67 - .L_66)
	.align		4
.L_66:
        /*0118*/ 	.word	index@(_ZN7cutlass9reference6device6kernel12BlockForEachINS_6half_tENS1_6detail18RandomGaussianFuncIS4_EEEEvPT_mNT0_6ParamsE)
        /*011c*/ 	.word	0x00000050


	//----- nvinfo : EIATTR_MIN_STACK_SIZE
	.align		4
.L_67:
        /*0120*/ 	.byte	0x04, 0x12
        /*0122*/ 	.short	(.L_69 - .L_68)
	.align		4
.L_68:
        /*0124*/ 	.word	index@(_ZN7cutlass9reference6device6kernel12BlockForEachINS_6half_tENS1_6detail17RandomUniformFuncIS4_EEEEvPT_mNT0_6ParamsE)
        /*0128*/ 	.word	0x00000060
.L_69:


//--------------------- .nv.compat                --------------------------
	.section	.nv.compat,"",@"SHT_CUDA_COMPAT_INFO"
	.align	4
        /*0000*/ 	.byte	0x02, 0x09, 0x01, 0x00, 0x02, 0x02, 0x01, 0x00, 0x02, 0x05, 0x05, 0x00, 0x03, 0x07, 0x01, 0x01
        /*0010*/ 	.byte	0x02, 0x03, 0x00, 0x00, 0x02, 0x06, 0x01, 0x00, 0x04, 0x0b, 0x08, 0x00, 0x01, 0x00, 0x00, 0x00
        /*0020*/ 	.byte	0x00, 0x00, 0x00, 0x00


//--------------------- .nv.info._ZN7cutlass9reference6device6kernel11GemmComplexINS_6half_tENS_6layout11ColumnMajorES4_S6_S4_S6_ffS4_NS_16NumericConverterIS4_fLNS_15FloatRoundStyleE2EEENS_12multiply_addIfffEELi4ELi16EEEvNS_4gemm9GemmCoordET5_NS_9TensorRefIT_T0_EENS_16ComplexTransformENSF_IT1_T2_EESJ_SE_NSF_IT3_T4_EENSF_IT7_SO_EET6_illll --------------------------
	.section	.nv.info._ZN7cutlass9reference6device6kernel11GemmComplexINS_6half_tENS_6layout11ColumnMajorES4_S6_S4_S6_ffS4_NS_16NumericConverterIS4_fLNS_15FloatRoundStyleE2EEENS_12multiply_addIfffEELi4ELi16EEEvNS_4gemm9GemmCoordET5_NS_9TensorRefIT_T0_EENS_16ComplexTransformENSF_IT1_T2_EESJ_SE_NSF_IT3_T4_EENSF_IT7_SO_EET6_illll,"",@"SHT_CUDA_INFO"
	.sectionflags	@""
	.align	4


	//----- nvinfo : EIATTR_CUDA_API_VERSION
	.align		4
        /*0000*/ 	.byte	0x04, 0x37
        /*0002*/ 	.short	(.L_71 - .L_70)
.L_70:
        /*0004*/ 	.word	0x00000082


	//----- nvinfo : EIATTR_KPARAM_INFO
	.align		4
.L_71:
        /*0008*/ 	.byte	0x04, 0x17
        /*000a*/ 	.short	(.L_73 - .L_72)
.L_72:
        /*000c*/ 	.word	0x00000000
        /*0010*/ 	.short	0x000e
        /*0012*/ 	.short	0x0080
        /*0014*/ 	.byte	0x00, 0xf0, 0x21, 0x00


	//----- nvinfo : EIATTR_KPARAM_INFO
	.align		4
.L_73:
        /*0018*/ 	.byte	0x04, 0x17
        /*001a*/ 	.short	(.L_75 - .L_74)
.L_74:
        /*001c*/ 	.word	0x00000000
        /*0020*/ 	.short	0x000d
        /*0022*/ 	.short	0x0078
        /*0024*/ 	.byte	0x00, 0xf0, 0x21, 0x00


	//----- nvinfo : EIATTR_KPARAM_INFO
	.align		4
.L_75:
        /*0028*/ 	.byte	0x04, 0x17
        /*002a*/ 	.short	(.L_77 - .L_76)
.L_76:
        /*002c*/ 	.word	0x00000000
        /*0030*/ 	.short	0x000c
        /*0032*/ 	.short	0x0070
        /*0034*/ 	.byte	0x00, 0xf0, 0x21, 0x00


	//----- nvinfo : EIATTR_KPARAM_INFO
	.align		4
.L_77:
        /*0038*/ 	.byte	0x04, 0x17
        /*003a*/ 	.short	(.L_79 - .L_78)
.L_78:
        /*003c*/ 	.word	0x00000000
        /*0040*/ 	.short	0x000b
        /*0042*/ 	.short	0x0068
        /*0044*/ 	.byte	0x00, 0xf0, 0x21, 0x00


	//----- nvinfo : EIATTR_KPARAM_INFO
	.align		4
.L_79:
        /*0048*/ 	.byte	0x04, 0x17
        /*004a*/ 	.short	(.L_81 - .L_80)
.L_80:
        /*004c*/ 	.word	0x00000000
        /*0050*/ 	.short	0x000a
        /*0052*/ 	.short	0x0064
        /*0054*/ 	.byte	0x00, 0xf0, 0x11, 0x00


	//----- nvinfo : EIATTR_KPARAM_INFO
	.align		4
.L_81:
        /*0058*/ 	.byte	0x04, 0x17
        /*005a*/ 	.short	(.L_83 - .L_82)
.L_82:
        /*005c*/ 	.word	0x00000000
        /*0060*/ 	.short	0x0009
        /*0062*/ 	.short	0x0060
        /*0064*/ 	.byte	0x00, 0xf0, 0x11, 0x00


	//----- nvinfo : EIATTR_KPARAM_INFO
	.align		4
.L_83:
        /*0068*/ 	.byte	0x04, 0x17
        /*006a*/ 	.short	(.L_85 - .L_84)
.L_84:
        /*006c*/ 	.word	0x00000000
        /*0070*/ 	.short	0x0008
        /*0072*/ 	.short	0x0050
        /*0074*/ 	.byte	0x00, 0xf0, 0x41, 0x00


	//----- nvinfo : EIATTR_KPARAM_INFO
	.align		4
.L_85:
        /*0078*/ 	.byte	0x04, 0x17
        /*007a*/ 	.short	(.L_87 - .L_86)
.L_86:
        /*007c*/ 	.word	0x00000000
        /*0080*/ 	.short	0x0007
        /*0082*/ 	.short	0x0040
        /*0084*/ 	.byte	0x00, 0xf0, 0x41, 0x00


	//----- nvinfo : EIATTR_KPARAM_INFO
	.align		4
.L_87:
        /*0088*/ 	.byte	0x04, 0x17
        /*008a*/ 	.short	(.L_89 - .L_88)
.L_88:
        /*008c*/ 	.word	0x00000000
        /*0090*/ 	.short	0x0006
        /*0092*/ 	.short	0x003c
        /*0094*/ 	.byte	0x00, 0xf0, 0x11, 0x00


	//----- nvinfo : EIATTR_KPARAM_INFO
	.align		4
.L_89:
        /*0098*/ 	.byte	0x04, 0x17
        /*009a*/ 	.short	(.L_91 - .L_90)
.L_90:
        /*009c*/ 	.word	0x00000000
        /*00a0*/ 	.short	0x0005
        /*00a2*/ 	.short	0x0038
        /*00a4*/ 	.byte	0x00, 0xf0, 0x11, 0x00


	//----- nvinfo : EIATTR_KPARAM_INFO
	.align		4
.L_91:
        /*00a8*/ 	.byte	0x04, 0x17
        /*00aa*/ 	.short	(.L_93 - .L_92)
.L_92:
        /*00ac*/ 	.word	0x00000000
        /*00b0*/ 	.short	0x0004
        /*00b2*/ 	.short	0x0028
        /*00b4*/ 	.byte	0x00, 0xf0, 0x41, 0x00


	//----- nvinfo : EIATTR_KPARAM_INFO
	.align		4
.L_93:
        /*00b8*/ 	.byte	0x04, 0x17
        /*00ba*/ 	.short	(.L_95 - .L_94)
.L_94:
        /*00bc*/ 	.word	0x00000000
        /*00c0*/ 	.short	0x0003
        /*00c2*/ 	.short	0x0020
        /*00c4*/ 	.byte	0x00, 0xf0, 0x11, 0x00


	//----- nvinfo : EIATTR_KPARAM_INFO
	.align		4
.L_95:
        /*00c8*/ 	.byte	0x04, 0x17
        /*00ca*/ 	.short	(.L_97 - .L_96)
.L_96:
        /*00cc*/ 	.word	0x00000000
        /*00d0*/ 	.short	0x0002
        /*00d2*/ 	.short	0x0010
        /*00d4*/ 	.byte	0x00, 0xf0, 0x41, 0x00


	//----- nvinfo : EIATTR_KPARAM_INFO
	.align		4
.L_97:
        /*00d8*/ 	.byte	0x04, 0x17
        /*00da*/ 	.short	(.L_99 - .L_98)
.L_98:
        /*00dc*/ 	.word	0x00000000
        /*00e0*/ 	.short	0x0001
        /*00e2*/ 	.short	0x000c
        /*00e4*/ 	.byte	0x00, 0xf0, 0x11, 0x00


	//----- nvinfo : EIATTR_KPARAM_INFO
	.align		4
.L_99:
        /*00e8*/ 	.byte	0x04, 0x17
        /*00ea*/ 	.short	(.L_101 - .L_100)
.L_100:
        /*00ec*/ 	.word	0x00000000
        /*00f0*/ 	.short	0x0000
        /*00f2*/ 	.short	0x0000
        /*00f4*/ 	.byte	0x00, 0xf0, 0x31, 0x00


	//----- nvinfo : EIATTR_SPARSE_MMA_MASK
	.align		4
.L_101:
        /*00f8*/ 	.byte	0x03, 0x50
        /*00fa*/ 	.short	0x0000


	//----- nvinfo : EIATTR_MAXREG_COUNT
	.align		4
        /*00fc*/ 	.byte	0x03, 0x1b
        /*00fe*/ 	.short	0x00ff


	//----- nvinfo : EIATTR_MERCURY_ISA_VERSION
	.align		4
        /*0100*/ 	.byte	0x03, 0x5f
        /*0102*/ 	.short	0x0101


	//----- nvinfo : EIATTR_VRC_CTA_INIT_COUNT
	.align		4
        /*0104*/ 	.byte	0x02, 0x4a
	.zero		1
	.zero		1


	//----- nvinfo : EIATTR_EXIT_INSTR_OFFSETS
	.align		4
        /*0108*/ 	.byte	0x04, 0x1c
        /*010a*/ 	.short	(.L_103 - .L_102)


	//   ....[0]....
.L_102:
        /*010c*/ 	.word	0x00000220


	//   ....[1]....
        /*0110*/ 	.word	0x00004ab0


	//   ....[2]....
        /*0114*/ 	.word	0x0000f860


	//----- nvinfo : EIATTR_CRS_STACK_SIZE
	.align		4
.L_103:
        /*0118*/ 	.byte	0x04, 0x1e
        /*011a*/ 	.short	(.L_105 - .L_104)
.L_104:
        /*011c*/ 	.word	0x00000000


	//----- nvinfo : EIATTR_CBANK_PARAM_SIZE
	.align		4
.L_105:
        /*0120*/ 	.byte	0x03, 0x19
        /*0122*/ 	.short	0x0088


	//----- nvinfo : EIATTR_PARAM_CBANK
	.align		4
        /*0124*/ 	.byte	0x04, 0x0a
        /*0126*/ 	.short	(.L_107 - .L_106)
	.align		4
.L_106:
        /*0128*/ 	.word	index@(.nv.constant0._ZN7cutlass9reference6device6kernel11GemmComplexINS_6half_tENS_6layout11ColumnMajorES4_S6_S4_S6_ffS4_NS_16NumericConverterIS4_fLNS_15FloatRoundStyleE2EEENS_12multiply_addIfffEELi4ELi16EEEvNS_4gemm9GemmCoordET5_NS_9TensorRefIT_T0_EENS_16ComplexTransformENSF_IT1_T2_EESJ_SE_NSF_IT3_T4_EENSF_IT7_SO_EET6_illll)
        /*012c*/ 	.short	0x0380
        /*012e*/ 	.short	0x0088


	//----- nvinfo : EIATTR_SW_WAR
	.align		4
.L_107:
        /*0130*/ 	.byte	0x04, 0x36
        /*0132*/ 	.short	(.L_109 - .L_108)
.L_108:
        /*0134*/ 	.word	0x00000008
.L_109:


//--------------------- .nv.info._ZN7cutlass9reference6device6kernel11GemmComplexINS_6half_tENS_6layout11ColumnMajorES4_S6_S4_S6_ffS4_NS_16NumericConverterIS4_fLNS_15FloatRoundStyleE2EEENS_12multiply_addIfffEELi4ELi4EEEvNS_4gemm9GemmCoordET5_NS_9TensorRefIT_T0_EENS_16ComplexTransformENSF_IT1_T2_EESJ_SE_NSF_IT3_T4_EENSF_IT7_SO_EET6_illll --------------------------
	.section	.nv.info._ZN7cutlass9reference6device6kernel11GemmComplexINS_6half_tENS_6layout11ColumnMajorES4_S6_S4_S6_ffS4_NS_16NumericConverterIS4_fLNS_15FloatRoundStyleE2EEENS_12multiply_addIfffEELi4ELi4EEEvNS_4gemm9GemmCoordET5_NS_9TensorRefIT_T0_EENS_16ComplexTransformENSF_IT1_T2_EESJ_SE_NSF_IT3_T4_EENSF_IT7_SO_EET6_illll,"",@"SHT_CUDA_INFO"
	.sectionflags	@""
	.align	4


	//----- nvinfo : EIATTR_CUDA_API_VERSION
	.align		4
        /*0000*/ 	.byte	0x04, 0x37
        /*0002*/ 	.short	(.L_111 - .L_110)
.L_110:
        /*0004*/ 	.word	0x00000082


	//----- nvinfo : EIATTR_KPARAM_INFO
	.align		4
.L_111:
        /*0008*/ 	.byte	0x04, 0x17
        /*000a*/ 	.short	(.L_113 - .L_112)
.L_112:
        /*000c*/ 	.word	0x00000000
        /*0010*/ 	.short	0x000e
        /*0012*/ 	.short	0x0080
        /*0014*/ 	.byte	0x00, 0xf0, 0x21, 0x00


	//----- nvinfo : EIATTR_KPARAM_INFO
	.align		4
.L_113:
        /*0018*/ 	.byte	0x04, 0x17
        /*001a*/ 	.short	(.L_115 - .L_114)
.L_114:
        /*001c*/ 	.word	0x00000000
        /*0020*/ 	.short	0x000d
        /*0022*/ 	.short	0x0078
        /*0024*/ 	.byte	0x00, 0xf0, 0x21, 0x00


	//----- nvinfo : EIATTR_KPARAM_INFO
	.align		4
.L_115:
        /*0028*/ 	.byte	0x04, 0x17
        /*002a*/ 	.short	(.L_117 - .L_116)
.L_116:
        /*002c*/ 	.word	0x00000000
        /*0030*/ 	.short	0x000c
        /*0032*/ 	.short	0x0070
        /*0034*/ 	.byte	0x00, 0xf0, 0x21, 0x00


	//----- nvinfo : EIATTR_KPARAM_INFO
	.align		4
.L_117:
        /*0038*/ 	.byte	0x04, 0x17
        /*003a*/ 	.short	(.L_119 - .L_118)
.L_118:
        /*003c*/ 	.word	0x00000000
        /*0040*/ 	.short	0x000b
        /*0042*/ 	.short	0x0068
        /*0044*/ 	.byte	0x00, 0xf0, 0x21, 0x00


	//----- nvinfo : EIATTR_KPARAM_INFO
	.align		4
.L_119:
        /*0048*/ 	.byte	0x04, 0x17
        /*004a*/ 	.short	(.L_121 - .L_120)
.L_120:
        /*004c*/ 	.word	0x00000000
        /*0050*/ 	.short	0x000a
        /*0052*/ 	.short	0x0064
        /*0054*/ 	.byte	0x00, 0xf0, 0x11, 0x00


	//----- nvinfo : EIATTR_KPARAM_INFO
	.align		4
.L_121:
        /*0058*/ 	.byte	0x04, 0x17
        /*005a*/ 	.short	(.L_123 - .L_122)
.L_122:
        /*005c*/ 	.word	0x00000000
        /*0060*/ 	.short	0x0009
        /*0062*/ 	.short	0x0060
        /*0064*/ 	.byte	0x00, 0xf0, 0x11, 0x00


	//----- nvinfo : EIATTR_KPARAM_INFO
	.align		4
.L_123:
        /*0068*/ 	.byte	0x04, 0x17
        /*006a*/ 	.short	(.L_125 - .L_124)
.L_124:
        /*006c*/ 	.word	0x00000000
        /*0070*/ 	.short	0x0008
        /*0072*/ 	.short	0x0050
        /*0074*/ 	.byte	0x00, 0xf0, 0x41, 0x00


	//----- nvinfo : EIATTR_KPARAM_INFO
	.align		4
.L_125:
        /*0078*/ 	.byte	0x04, 0x17
        /*007a*/ 	.short	(.L_127 - .L_126)
.L_126:
        /*007c*/ 	.word	0x00000000
        /*0080*/ 	.short	0x0007
        /*0082*/ 	.short	0x0040
        /*0084*/ 	.byte	0x00, 0xf0, 0x41, 0x00


	//----- nvinfo : EIATTR_KPARAM_INFO
	.align		4
.L_127:
        /*0088*/ 	.byte	0x04, 0x17
        /*008a*/ 	.short	(.L_129 - .L_128)
.L_128:
        /*008c*/ 	.word	0x00000000
        /*0090*/ 	.short	0x0006
        /*0092*/ 	.short	0x003c
        /*0094*/ 	.byte	0x00, 0xf0, 0x11, 0x00


	//----- nvinfo : EIATTR_KPARAM_INFO
	.align		4
.L_129:
        /*0098*/ 	.byte	0x04, 0x17
        /*009a*/ 	.short	(.L_131 - .L_130)
.L_130:
        /*009c*/ 	.word	0x00000000
        /*00a0*/ 	.short	0x0005
        /*00a2*/ 	.short	0x0038
        /*00a4*/ 	.byte	0x00, 0xf0, 0x11, 0x00


	//----- nvinfo : EIATTR_KPARAM_INFO
	.align		4
.L_131:
        /*00a8*/ 	.byte	0x04, 0x17
        /*00aa*/ 	.short	(.L_133 - .L_132)
.L_132:
        /*00ac*/ 	.word	0x00000000
        /*00b0*/ 	.short	0x0004
        /*00b2*/ 	.short	0x0028
        /*00b4*/ 	.byte	0x00, 0xf0, 0x41, 0x00


	//----- nvinfo : EIATTR_KPARAM_INFO
	.align		4
.L_133:
        /*00b8*/ 	.byte	0x04, 0x17
        /*00ba*/ 	.short	(.L_135 - .L_134)
.L_134:
        /*00bc*/ 	.word	0x00000000
        /*00c0*/ 	.short	0x0003
        /*00c2*/ 	.short	0x0020
        /*00c4*/ 	.byte	0x00, 0xf0, 0x11, 0x00


	//----- nvinfo : EIATTR_KPARAM_INFO
	.align		4
.L_135:
        /*00c8*/ 	.byte	0x04, 0x17
        /*00ca*/ 	.short	(.L_137 - .L_136)
.L_136:
        /*00cc*/ 	.word	0x00000000
        /*00d0*/ 	.short	0x0002
        /*00d2*/ 	.short	0x0010
        /*00d4*/ 	.byte	0x00, 0xf0, 0x41, 0x00


	//----- nvinfo : EIATTR_KPARAM_INFO
	.align		4
.L_137:
        /*00d8*/ 	.byte	0x04, 0x17
        /*00da*/ 	.short	(.L_139 - .L_138)
.L_138:
        /*00dc*/ 	.word	0x00000000
        /*00e0*/ 	.short	0x0001
        /*00e2*/ 	.short	0x000c
        /*00e4*/ 	.byte	0x00, 0xf0, 0x11, 0x00


	//----- nvinfo : EIATTR_KPARAM_INFO
	.align		4
.L_139:
        /*00e8*/ 	.byte	0x04, 0x17
        /*00ea*/ 	.short	(.L_141 - .L_140)
.L_140:
        /*00ec*/ 	.word	0x00000000
        /*00f0*/ 	.short	0x0000
        /*00f2*/ 	.short	0x0000
        /*00f4*/ 	.byte	0x00, 0xf0, 0x31, 0x00


	//----- nvinfo : EIATTR_SPARSE_MMA_MASK
	.align		4
.L_141:
        /*00f8*/ 	.byte	0x03, 0x50
        /*00fa*/ 	.short	0x0000


	//----- nvinfo : EIATTR_MAXREG_COUNT
	.align		4
        /*00fc*/ 	.byte	0x03, 0x1b
        /*00fe*/ 	.short	0x00ff


	//----- nvinfo : EIATTR_MERCURY_ISA_VERSION
	.align		4
        /*0100*/ 	.byte	0x03, 0x5f
        /*0102*/ 	.short	0x0101


	//----- nvinfo : EIATTR_VRC_CTA_INIT_COUNT
	.align		4
        /*0104*/ 	.byte	0x02, 0x4a
	.zero		1
	.zero		1


	//----- nvinfo : EIATTR_EXIT_INSTR_OFFSETS
	.align		4
        /*0108*/ 	.byte	0x04, 0x1c
        /*010a*/ 	.short	(.L_143 - .L_142)


	//   ....[0]....
.L_142:
        /*010c*/ 	.word	0x000000a0


	//   ....[1]....
        /*0110*/ 	.word	0x000017d0


	//   ....[2]....
        /*0114*/ 	.word	0x000040a0


	//----- nvinfo : EIATTR_CRS_STACK_SIZE
	.align		4
.L_143:
        /*0118*/ 	.byte	0x04, 0x1e
        /*011a*/ 	.short	(.L_145 - .L_144)
.L_144:
        /*011c*/ 	.word	0x00000000


	//----- nvinfo : EIATTR_CBANK_PARAM_SIZE
	.align		4
.L_145:
        /*0120*/ 	.byte	0x03, 0x19
        /*0122*/ 	.short	0x0088


	//----- nvinfo : EIATTR_PARAM_CBANK
	.align		4
        /*0124*/ 	.byte	0x04, 0x0a
        /*0126*/ 	.short	(.L_147 - .L_146)
	.align		4
.L_146:
        /*0128*/ 	.word	index@(.nv.constant0._ZN7cutlass9reference6device6kernel11GemmComplexINS_6half_tENS_6layout11ColumnMajorES4_S6_S4_S6_ffS4_NS_16NumericConverterIS4_fLNS_15FloatRoundStyleE2EEENS_12multiply_addIfffEELi4ELi4EEEvNS_4gemm9GemmCoordET5_NS_9TensorRefIT_T0_EENS_16ComplexTransformENSF_IT1_T2_EESJ_SE_NSF_IT3_T4_EENSF_IT7_SO_EET6_illll)
        /*012c*/ 	.short	0x0380
        /*012e*/ 	.short	0x0088


	//----- nvinfo : EIATTR_SW_WAR
	.align		4
.L_147:
        /*0130*/ 	.byte	0x04, 0x36
        /*0132*/ 	.short	(.L_149 - .L_148)
.L_148:
        /*0134*/ 	.word	0x00000008
.L_149:


//--------------------- .nv.info._ZN7cutlass9reference6device6kernel13TensorForEachINS1_6detail20TensorFillLinearFuncINS_6half_tENS_6layout18PackedVectorLayoutEEELi1ENS9_6ParamsEEEvNS_5CoordIXT0_EilEET1_ --------------------------
	.section	.nv.info._ZN7cutlass9reference6device6kernel13TensorForEachINS1_6detail20TensorFillLinearFuncINS_6half_tENS_6layout18PackedVectorLayoutEEELi1ENS9_6ParamsEEEvNS_5CoordIXT0_EilEET1_,"",@"SHT_CUDA_INFO"
	.sectionflags	@""
	.align	4


	//----- nvinfo : EIATTR_CUDA_API_VERSION
	.align		4
        /*0000*/ 	.byte	0x04, 0x37
        /*0002*/ 	.short	(.L_151 - .L_150)
.L_150:
        /*0004*/ 	.word	0x00000082


	//----- nvinfo : EIATTR_KPARAM_INFO
	.align		4
.L_151:
        /*0008*/ 	.byte	0x04, 0x17
        /*000a*/ 	.short	(.L_153 - .L_152)
.L_152:
        /*000c*/ 	.word	0x00000000
        /*0010*/ 	.short	0x0001
        /*0012*/ 	.short	0x0008
        /*0014*/ 	.byte	0x00, 0xf0, 0x61, 0x00


	//----- nvinfo : EIATTR_KPARAM_INFO
	.align		4
.L_153:
        /*0018*/ 	.byte	0x04, 0x17
        /*001a*/ 	.short	(.L_155 - .L_154)
.L_154:
        /*001c*/ 	.word	0x00000000
        /*0020*/ 	.short	0x0000
        /*0022*/ 	.short	0x0000
        /*0024*/ 	.byte	0x00, 0xf0, 0x11, 0x00


	//----- nvinfo : EIATTR_SPARSE_MMA_MASK
	.align		4
.L_155:
        /*0028*/ 	.byte	0x03, 0x50
        /*002a*/ 	.short	0x0000


	//----- nvinfo : EIATTR_MAXREG_COUNT
	.align		4
        /*002c*/ 	.byte	0x03, 0x1b
        /*002e*/ 	.short	0x00ff


	//----- nvinfo : EIATTR_MERCURY_ISA_VERSION
	.align		4
        /*0030*/ 	.byte	0x03, 0x5f
        /*0032*/ 	.short	0x0101


	//----- nvinfo : EIATTR_VRC_CTA_INIT_COUNT
	.align		4
        /*0034*/ 	.byte	0x02, 0x4a
	.zero		1
	.zero		1


	//----- nvinfo : EIATTR_EXIT_INSTR_OFFSETS
	.align		4
        /*0038*/ 	.byte	0x04, 0x1c
        /*003a*/ 	.short	(.L_157 - .L_156)


	//   ....[0]....
.L_156:
        /*003c*/ 	.word	0x00000090


	//   ....[1]....
        /*0040*/ 	.word	0x00000270


	//----- nvinfo : EIATTR_CRS_STACK_SIZE
	.align		4
.L_157:
        /*0044*/ 	.byte	0x04, 0x1e
        /*0046*/ 	.short	(.L_159 - .L_158)
.L_158:
        /*0048*/ 	.word	0x00000000


	//----- nvinfo : EIATTR_CBANK_PARAM_SIZE
	.align		4
.L_159:
        /*004c*/ 	.byte	0x03, 0x19
        /*004e*/ 	.short	0x0020


	//----- nvinfo : EIATTR_PARAM_CBANK
	.align		4
        /*0050*/ 	.byte	0x04, 0x0a
        /*0052*/ 	.short	(.L_161 - .L_160)
	.align		4
.L_160:
        /*0054*/ 	.word	index@(.nv.constant0._ZN7cutlass9reference6device6kernel13TensorForEachINS1_6detail20TensorFillLinearFuncINS_6half_tENS_6layout18PackedVectorLayoutEEELi1ENS9_6ParamsEEEvNS_5CoordIXT0_EilEET1_)
        /*0058*/ 	.short	0x0380
        /*005a*/ 	.short	0x0020


	//----- nvinfo : EIATTR_SW_WAR
	.align		4
.L_161:
        /*005c*/ 	.byte	0x04, 0x36
        /*005e*/ 	.short	(.L_163 - .L_162)
.L_162:
        /*0060*/ 	.word	0x00000008
.L_163:


//--------------------- .nv.info._ZN7cutlass9reference6device6kernel12BlockForEachINS_6half_tENS1_6detail18RandomGaussianFuncIS4_EEEEvPT_mNT0_6ParamsE --------------------------
	.section	.nv.info._ZN7cutlass9reference6device6kernel12BlockForEachINS_6half_tENS1_6detail18RandomGaussianFuncIS4_EEEEvPT_mNT0_6ParamsE,"",@"SHT_CUDA_INFO"
	.sectionflags	@""
	.align	4


	//----- nvinfo : EIATTR_CUDA_API_VERSION
	.align		4
        /*0000*/ 	.byte	0x04, 0x37
        /*0002*/ 	.short	(.L_165 - .L_164)
.L_164:
        /*0004*/ 	.word	0x00000082


	//----- nvinfo : EIATTR_KPARAM_INFO
	.align		4
.L_165:
        /*0008*/ 	.byte	0x04, 0x17
        /*000a*/ 	.short	(.L_167 - .L_166)
.L_166:
        /*000c*/ 	.word	0x00000000
        /*0010*/ 	.short	0x0002
        /*0012*/ 	.short	0x0010
        /*0014*/ 	.byte	0x00, 0xf0, 0x81, 0x00


	//----- nvinfo : EIATTR_KPARAM_INFO
	.align		4
.L_167:
        /*0018*/ 	.byte	0x04, 0x17
        /*001a*/ 	.short	(.L_169 - .L_168)
.L_168:
        /*001c*/ 	.word	0x00000000
        /*0020*/ 	.short	0x0001
        /*0022*/ 	.short	0x0008
        /*0024*/ 	.byte	0x00, 0xf0, 0x21, 0x00


	//----- nvinfo : EIATTR_KPARAM_INFO
	.align		4
.L_169:
        /*0028*/ 	.byte	0x04, 0x17
        /*002a*/ 	.short	(.L_171 - .L_170)
.L_170:
        /*002c*/ 	.word	0x00000000
        /*0030*/ 	.short	0x0000
        /*0032*/ 	.short	0x0000
        /*0034*/ 	.byte	0x00, 0xf5, 0x21, 0x00


	//----- nvinfo : EIATTR_SPARSE_MMA_MASK
	.align		4
.L_171:
        /*0038*/ 	.byte	0x03, 0x50
        /*003a*/ 	.short	0x0000


	//----- nvinfo : EIATTR_MAXREG_COUNT
	.align		4
        /*003c*/ 	.byte	0x03, 0x1b
        /*003e*/ 	.short	0x00ff


	//----- nvinfo : EIATTR_MERCURY_ISA_VERSION
	.align		4
        /*0040*/ 	.byte	0x03, 0x5f
        /*0042*/ 	.short	0x0101


	//----- nvinfo : EIATTR_VRC_CTA_INIT_COUNT
	.align		4
        /*0044*/ 	.byte	0x02, 0x4a
	.zero		1
	.zero		1


	//----- nvinfo : EIATTR_EXIT_INSTR_OFFSETS
	.align		4
        /*0048*/ 	.byte	0x04, 0x1c
        /*004a*/ 	.short	(.L_173 - .L_172)


	//   ....[0]....
.L_172:
        /*004c*/ 	.word	0x00002750


	//   ....[1]....
        /*0050*/ 	.word	0x00003120


	//----- nvinfo : EIATTR_CRS_STACK_SIZE
	.align		4
.L_173:
        /*0054*/ 	.byte	0x04, 0x1e
        /*0056*/ 	.short	(.L_175 - .L_174)
.L_174:
        /*0058*/ 	.word	0x00000000


	//----- nvinfo : EIATTR_CBANK_PARAM_SIZE
	.align		4
.L_175:
        /*005c*/ 	.byte	0x03, 0x19
        /*005e*/ 	.short	0x0030


	//----- nvinfo : EIATTR_PARAM_CBANK
	.align		4
        /*0060*/ 	.byte	0x04, 0x0a
        /*0062*/ 	.short	(.L_177 - .L_176)
	.align		4
.L_176:
        /*0064*/ 	.word	index@(.nv.constant0._ZN7cutlass9reference6device6kernel12BlockForEachINS_6half_tENS1_6detail18RandomGaussianFuncIS4_EEEEvPT_mNT0_6ParamsE)
        /*0068*/ 	.short	0x0380
        /*006a*/ 	.short	0x0030


	//----- nvinfo : EIATTR_SW_WAR
	.align		4
.L_177:
        /*006c*/ 	.byte	0x04, 0x36
        /*006e*/ 	.short	(.L_179 - .L_178)
.L_178:
        /*0070*/ 	.word	0x00000008
.L_179:


//--------------------- .nv.info._ZN7cutlass9reference6device6kernel12BlockForEachINS_6half_tENS1_6detail17RandomUniformFuncIS4_EEEEvPT_mNT0_6ParamsE --------------------------
	.section	.nv.info._ZN7cutlass9reference6device6kernel12BlockForEachINS_6half_tENS1_6detail17RandomUniformFuncIS4_EEEEvPT_mNT0_6ParamsE,"",@"SHT_CUDA_INFO"
	.sectionflags	@""
	.align	4


	//----- nvinfo : EIATTR_CUDA_API_VERSION
	.align		4
        /*0000*/ 	.byte	0x04, 0x37
        /*0002*/ 	.short	(.L_181 - .L_180)
.L_180:
        /*0004*/ 	.word	0x00000082


	//----- nvinfo : EIATTR_KPARAM_INFO
	.align		4
.L_181:
        /*0008*/ 	.byte	0x04, 0x17
        /*000a*/ 	.short	(.L_183 - .L_182)
.L_182:
        /*000c*/ 	.word	0x00000000
        /*0010*/ 	.short	0x0002
        /*0012*/ 	.short	0x0010
        /*0014*/ 	.byte	0x00, 0xf0, 0xc1, 0x00


	//----- nvinfo : EIATTR_KPARAM_INFO
	.align		4
.L_183:
        /*0018*/ 	.byte	0x04, 0x17
        /*001a*/ 	.short	(.L_185 - .L_184)
.L_184:
        /*001c*/ 	.word	0x00000000
        /*0020*/ 	.short	0x0001
        /*0022*/ 	.short	0x0008
        /*0024*/ 	.byte	0x00, 0xf0, 0x21, 0x00


	//----- nvinfo : EIATTR_KPARAM_INFO
	.align		4
.L_185:
        /*0028*/ 	.byte	0x04, 0x17
        /*002a*/ 	.short	(.L_187 - .L_186)
.L_186:
        /*002c*/ 	.word	0x00000000
        /*0030*/ 	.short	0x0000
        /*0032*/ 	.short	0x0000
        /*0034*/ 	.byte	0x00, 0xf5, 0x21, 0x00


	//----- nvinfo : EIATTR_SPARSE_MMA_MASK
	.align		4
.L_187:
        /*0038*/ 	.byte	0x03, 0x50
        /*003a*/ 	.short	0x0000


	//----- nvinfo : EIATTR_MAXREG_COUNT
	.align		4
        /*003c*/ 	.byte	0x03, 0x1b
        /*003e*/ 	.short	0x00ff


	//----- nvinfo : EIATTR_MERCURY_ISA_VERSION
	.align		4
        /*0040*/ 	.byte	0x03, 0x5f
        /*0042*/ 	.short	0x0101


	//----- nvinfo : EIATTR_VRC_CTA_INIT_COUNT
	.align		4
        /*0044*/ 	.byte	0x02, 0x4a
	.zero		1
	.zero		1


	//----- nvinfo : EIATTR_EXIT_INSTR_OFFSETS
	.align		4
        /*0048*/ 	.byte	0x04, 0x1c
        /*004a*/ 	.short	(.L_189 - .L_188)


	//   ....[0]....
.L_188:
        /*004c*/ 	.word	0x00002790


	//   ....[1]....
        /*0050*/ 	.word	0x00003030


	//----- nvinfo : EIATTR_CRS_STACK_SIZE
	.align		4
.L_189:
        /*0054*/ 	.byte	0x04, 0x1e
        /*0056*/ 	.short	(.L_191 - .L_190)
.L_190:
        /*0058*/ 	.word	0x00000000


	//----- nvinfo : EIATTR_CBANK_PARAM_SIZE
	.align		4
.L_191:
        /*005c*/ 	.byte	0x03, 0x19
        /*005e*/ 	.short	0x0040


	//----- nvinfo : EIATTR_PARAM_CBANK
	.align		4
        /*0060*/ 	.byte	0x04, 0x0a
        /*0062*/ 	.short	(.L_193 - .L_192)
	.align		4
.L_192:
        /*0064*/ 	.word	index@(.nv.constant0._ZN7cutlass9reference6device6kernel12BlockForEachINS_6half_tENS1_6detail17RandomUniformFuncIS4_EEEEvPT_mNT0_6ParamsE)
        /*0068*/ 	.short	0x0380
        /*006a*/ 	.short	0x0040


	//----- nvinfo : EIATTR_SW_WAR
	.align		4
.L_193:
        /*006c*/ 	.byte	0x04, 0x36
        /*006e*/ 	.short	(.L_195 - .L_194)
.L_194:
        /*0070*/ 	.word	0x00000008
.L_195:


//--------------------- .nv.info._ZN7cutlass6KernelINS_4gemm6kernel11GemmGroupedINS1_11threadblock13MmaMultistageINS1_9GemmShapeILi128ELi128ELi32EEENS_9transform11threadblock28PredicatedTileAccessIteratorINS_11MatrixShapeILi128ELi32EEENS_6half_tENS_6layout8RowMajorELi1ENS8_29PitchLinearWarpRakedThreadMapINS_16PitchLinearShapeILi32ELi128EEELi128ENSH_ILi4ELi8EEELi8EEENS_5ArrayISD_Li8ELb0EEELb0ENSE_9NoPermuteEEENS9_25RegularTileAccessIteratorISC_SD_NSE_37RowMajorTensorOpMultiplicandCrosswiseILi16ELi32EEELi0ESK_Li16EEELNS_4arch14CacheOperation4KindE1ENSA_INSB_ILi32ELi128EEESD_SF_Li0ENSG_INSH_ILi128ELi32EEELi128ENSH_ILi8ELi4EEELi8EEESM_Lb0ESN_EENSP_ISW_SD_NSE_37RowMajorTensorOpMultiplicandCongruousILi16ELi64EEELi0ESZ_Li16EEELSV_1EfSF_NS4_9MmaPolicyINS1_4warp11MmaTensorOpINS6_ILi64ELi64ELi32EEESD_SR_SD_S12_fSF_NS15_17MmaTensorOpPolicyINST_3MmaINS6_ILi16ELi8ELi16EEELi32ESD_SF_SD_NSE_11ColumnMajorEfSF_NST_13OpMultiplyAddEEENSB_ILi1ELi1EEEEELi1ELb0EbEENSB_ILi0ELi0EEES1H_Li1EEELi4ELNS1_23SharedMemoryClearOptionE0EbEENS_8epilogue11threadblock8EpilogueIS7_S1G_Li1ENS1M_22PredicatedTileIteratorINS1M_26OutputTileOptimalThreadMapINS1M_15OutputTileShapeILi128ELi8ELi2ELi1ELi1EEENS1Q_ILi1ELi8ELi1ELi1ELi8EEELi128ELi8ELi16EEESD_Lb0ESN_Lb0EEENS1L_4warp24FragmentIteratorTensorOpIS17_S1A_fNSL_IfLi4ELb1EEESF_EENS1V_25TileIteratorTensorOpMixedIS17_S1A_fLi32ELi16ELi8ELi8ELb0EEENS1M_23SharedLoadIteratorMixedINS1T_18CompactedThreadMapEfLi32ELi16ELi8ELi8ELb0EEENS1L_6thread17LinearCombinationISD_Li8EffLNS24_9ScaleType4KindE0ELNS_15FloatRoundStyleE2ESD_EENSB_ILi0ELi8EEELi2ELi1EEENS4_37GemmBatchedIdentityThreadblockSwizzleELNS2_17GroupScheduleModeE1ELb1EEEEEvNT_6ParamsE --------------------------
	.section	.nv.info._ZN7cutlass6KernelINS_4gemm6kernel11GemmGroupedINS1_11threadblock13MmaMultistageINS1_9GemmShapeILi128ELi128ELi32EEENS_9transform11threadblock28PredicatedTileAccessIteratorINS_11MatrixShapeILi128ELi32EEENS_6half_tENS_6layout8RowMajorELi1ENS8_29PitchLinearWarpRakedThreadMapINS_16PitchLinearShapeILi32ELi128EEELi128ENSH_ILi4ELi8EEELi8EEENS_5ArrayISD_Li8ELb0EEELb0ENSE_9NoPermuteEEENS9_25RegularTileAccessIteratorISC_SD_NSE_37RowMajorTensorOpMultiplicandCrosswiseILi16ELi32EEELi0ESK_Li16EEELNS_4arch14CacheOperation4KindE1ENSA_INSB_ILi32ELi128EEESD_SF_Li0ENSG_INSH_ILi128ELi32EEELi128ENSH_ILi8ELi4EEELi8EEESM_Lb0ESN_EENSP_ISW_SD_NSE_37RowMajorTensorOpMultiplicandCongruousILi16ELi64EEELi0ESZ_Li16EEELSV_1EfSF_NS4_9MmaPolicyINS1_4warp11MmaTensorOpINS6_ILi64ELi64ELi32EEESD_SR_SD_S12_fSF_NS15_17MmaTensorOpPolicyINST_3MmaINS6_ILi16ELi8ELi16EEELi32ESD_SF_SD_NSE_11ColumnMajorEfSF_NST_13OpMultiplyAddEEENSB_ILi1ELi1EEEEELi1ELb0EbEENSB_ILi0ELi0EEES1H_Li1EEELi4ELNS1_23SharedMemoryClearOptionE0EbEENS_8epilogue11threadblock8EpilogueIS7_S1G_Li1ENS1M_22PredicatedTileIteratorINS1M_26OutputTileOptimalThreadMapINS1M_15OutputTileShapeILi128ELi8ELi2ELi1ELi1EEENS1Q_ILi1ELi8ELi1ELi1ELi8EEELi128ELi8ELi16EEESD_Lb0ESN_Lb0EEENS1L_4warp24FragmentIteratorTensorOpIS17_S1A_fNSL_IfLi4ELb1EEESF_EENS1V_25TileIteratorTensorOpMixedIS17_S1A_fLi32ELi16ELi8ELi8ELb0EEENS1M_23SharedLoadIteratorMixedINS1T_18CompactedThreadMapEfLi32ELi16ELi8ELi8ELb0EEENS1L_6thread17LinearCombinationISD_Li8EffLNS24_9ScaleType4KindE0ELNS_15FloatRoundStyleE2ESD_EENSB_ILi0ELi8EEELi2ELi1EEENS4_37GemmBatchedIdentityThreadblockSwizzleELNS2_17GroupScheduleModeE1ELb1EEEEEvNT_6ParamsE,"",@"SHT_CUDA_INFO"
	.sectionflags	@""
	.align	4


	//----- nvinfo : EIATTR_CUDA_API_VERSION
	.align		4
        /*0000*/ 	.byte	0x04, 0x37
        /*0002*/ 	.short	(.L_197 - .L_196)
.L_196:
        /*0004*/ 	.word	0x00000082


	//----- nvinfo : EIATTR_KPARAM_INFO
	.align		4
.L_197:
        /*0008*/ 	.byte	0x04, 0x17
        /*000a*/ 	.short	(.L_199 - .L_198)
.L_198:
        /*000c*/ 	.word	0x00000000
        /*0010*/ 	.short	0x0000
        /*0012*/ 	.short	0x0000
        /*0014*/ 	.byte	0x00, 0xf0, 0x41, 0x02


	//----- nvinfo : EIATTR_SPARSE_MMA_MASK
	.align		4
.L_199:
        /*0018*/ 	.byte	0x03, 0x50
        /*001a*/ 	.short	0x0000


	//----- nvinfo : EIATTR_MAXREG_COUNT
	.align		4
        /*001c*/ 	.byte	0x03, 0x1b
        /*001e*/ 	.short	0x00ff


	//----- nvinfo : EIATTR_NUM_BARRIERS
	.align		4
        /*0020*/ 	.byte	0x02, 0x4c
        /*0022*/ 	.byte	0x01
	.zero		1


	//----- nvinfo : EIATTR_MERCURY_ISA_VERSION
	.align		4
        /*0024*/ 	.byte	0x03, 0x5f
        /*0026*/ 	.short	0x0101


	//----- nvinfo : EIATTR_COOP_GROUP_MASK_REGIDS
	.align		4
        /*0028*/ 	.byte	0x04, 0x29
        /*002a*/ 	.short	(.L_201 - .L_200)


	//   ....[0]....
.L_200:
        /*002c*/ 	.word	0xffffffff


	//----- nvinfo : EIATTR_COOP_GROUP_INSTR_OFFSETS
	.align		4
.L_201:
        /*0030*/ 	.byte	0x04, 0x28
        /*0032*/ 	.short	(.L_203 - .L_202)


	//   ....[0]....
.L_202:
        /*0034*/ 	.word	0x00001c70


	//----- nvinfo : EIATTR_VRC_CTA_INIT_COUNT
	.align		4
.L_203:
        /*0038*/ 	.byte	0x02, 0x4a
	.zero		1
	.zero		1


	//----- nvinfo : EIATTR_EXIT_INSTR_OFFSETS
	.align		4
        /*003c*/ 	.byte	0x04, 0x1c
        /*003e*/ 	.short	(.L_205 - .L_204)


	//   ....[0]....
.L_204:
        /*0040*/ 	.word	0x00000290


	//   ....[1]....
        /*0044*/ 	.word	0x00007600


	//----- nvinfo : EIATTR_CRS_STACK_SIZE
	.align		4
.L_205:
        /*0048*/ 	.byte	0x04, 0x1e
        /*004a*/ 	.short	(.L_207 - .L_206)
.L_206:
        /*004c*/ 	.word	0x00000000


	//----- nvinfo : EIATTR_CBANK_PARAM_SIZE
	.align		4
.L_207:
        /*0050*/ 	.byte	0x03, 0x19
        /*0052*/ 	.short	0x0090


	//----- nvinfo : EIATTR_PARAM_CBANK
	.align		4
        /*0054*/ 	.byte	0x04, 0x0a
        /*0056*/ 	.short	(.L_209 - .L_208)
	.align		4
.L_208:
        /*0058*/ 	.word	index@(.nv.constant0._ZN7cutlass6KernelINS_4gemm6kernel11GemmGroupedINS1_11threadblock13MmaMultistageINS1_9GemmShapeILi128ELi128ELi32EEENS_9transform11threadblock28PredicatedTileAccessIteratorINS_11MatrixShapeILi128ELi32EEENS_6half_tENS_6layout8RowMajorELi1ENS8_29PitchLinearWarpRakedThreadMapINS_16PitchLinearShapeILi32ELi128EEELi128ENSH_ILi4ELi8EEELi8EEENS_5ArrayISD_Li8ELb0EEELb0ENSE_9NoPermuteEEENS9_25RegularTileAccessIteratorISC_SD_NSE_37RowMajorTensorOpMultiplicandCrosswiseILi16ELi32EEELi0ESK_Li16EEELNS_4arch14CacheOperation4KindE1ENSA_INSB_ILi32ELi128EEESD_SF_Li0ENSG_INSH_ILi128ELi32EEELi128ENSH_ILi8ELi4EEELi8EEESM_Lb0ESN_EENSP_ISW_SD_NSE_37RowMajorTensorOpMultiplicandCongruousILi16ELi64EEELi0ESZ_Li16EEELSV_1EfSF_NS4_9MmaPolicyINS1_4warp11MmaTensorOpINS6_ILi64ELi64ELi32EEESD_SR_SD_S12_fSF_NS15_17MmaTensorOpPolicyINST_3MmaINS6_ILi16ELi8ELi16EEELi32ESD_SF_SD_NSE_11ColumnMajorEfSF_NST_13OpMultiplyAddEEENSB_ILi1ELi1EEEEELi1ELb0EbEENSB_ILi0ELi0EEES1H_Li1EEELi4ELNS1_23SharedMemoryClearOptionE0EbEENS_8epilogue11threadblock8EpilogueIS7_S1G_Li1ENS1M_22PredicatedTileIteratorINS1M_26OutputTileOptimalThreadMapINS1M_15OutputTileShapeILi128ELi8ELi2ELi1ELi1EEENS1Q_ILi1ELi8ELi1ELi1ELi8EEELi128ELi8ELi16EEESD_Lb0ESN_Lb0EEENS1L_4warp24FragmentIteratorTensorOpIS17_S1A_fNSL_IfLi4ELb1EEESF_EENS1V_25TileIteratorTensorOpMixedIS17_S1A_fLi32ELi16ELi8ELi8ELb0EEENS1M_23SharedLoadIteratorMixedINS1T_18CompactedThreadMapEfLi32ELi16ELi8ELi8ELb0EEENS1L_6thread17LinearCombinationISD_Li8EffLNS24_9ScaleType4KindE0ELNS_15FloatRoundStyleE2ESD_EENSB_ILi0ELi8EEELi2ELi1EEENS4_37GemmBatchedIdentityThreadblockSwizzleELNS2_17GroupScheduleModeE1ELb1EEEEEvNT_6ParamsE)
        /*005c*/ 	.short	0x0380
        /*005e*/ 	.short	0x0090


	//----- nvinfo : EIATTR_SW_WAR
	.align		4
.L_209:
        /*0060*/ 	.byte	0x04, 0x36
        /*0062*/ 	.short	(.L_211 - .L_210)
.L_210:
        /*0064*/ 	.word	0x00000008
.L_211:


//--------------------- .nv.info._ZN7cutlass6KernelINS_4gemm6kernel11GemmGroupedINS1_11threadblock13MmaMultistageINS1_9GemmShapeILi128ELi128ELi32EEENS_9transform11threadblock28PredicatedTileAccessIteratorINS_11MatrixShapeILi128ELi32EEENS_6half_tENS_6layout8RowMajorELi1ENS8_29PitchLinearWarpRakedThreadMapINS_16PitchLinearShapeILi32ELi128EEELi128ENSH_ILi4ELi8EEELi8EEENS_5ArrayISD_Li8ELb0EEELb0ENSE_9NoPermuteEEENS9_25RegularTileAccessIteratorISC_SD_NSE_37RowMajorTensorOpMultiplicandCrosswiseILi16ELi32EEELi0ESK_Li16EEELNS_4arch14CacheOperation4KindE1ENSA_INSB_ILi32ELi128EEESD_SF_Li0ENSG_INSH_ILi128ELi32EEELi128ENSH_ILi8ELi4EEELi8EEESM_Lb0ESN_EENSP_ISW_SD_NSE_37RowMajorTensorOpMultiplicandCongruousILi16ELi64EEELi0ESZ_Li16EEELSV_1EfSF_NS4_9MmaPolicyINS1_4warp11MmaTensorOpINS6_ILi64ELi64ELi32EEESD_SR_SD_S12_fSF_NS15_17MmaTensorOpPolicyINST_3MmaINS6_ILi16ELi8ELi16EEELi32ESD_SF_SD_NSE_11ColumnMajorEfSF_NST_13OpMultiplyAddEEENSB_ILi1ELi1EEEEELi1ELb0EbEENSB_ILi0ELi0EEES1H_Li1EEELi4ELNS1_23SharedMemoryClearOptionE0EbEENS_8epilogue11threadblock8EpilogueIS7_S1G_Li1ENS1M_22PredicatedTileIteratorINS1M_26OutputTileOptimalThreadMapINS1M_15OutputTileShapeILi128ELi8ELi2ELi1ELi1EEENS1Q_ILi1ELi8ELi1ELi1ELi8EEELi128ELi8ELi16EEESD_Lb0ESN_Lb0EEENS1L_4warp24FragmentIteratorTensorOpIS17_S1A_fNSL_IfLi4ELb1EEESF_EENS1V_25TileIteratorTensorOpMixedIS17_S1A_fLi32ELi16ELi8ELi8ELb0EEENS1M_23SharedLoadIteratorMixedINS1T_18CompactedThreadMapEfLi32ELi16ELi8ELi8ELb0EEENS1L_6thread17LinearCombinationISD_Li8EffLNS24_9ScaleType4KindE0ELNS_15FloatRoundStyleE2ESD_EENSB_ILi0ELi8EEELi2ELi1EEENS4_37GemmBatchedIdentityThreadblockSwizzleELNS2_17GroupScheduleModeE0ELb1EEEEEvNT_6ParamsE --------------------------
	.section	.nv.info._ZN7cutlass6KernelINS_4gemm6kernel11GemmGroupedINS1_11threadblock13MmaMultistageINS1_9GemmShapeILi128ELi128ELi32EEENS_9transform11threadblock28PredicatedTileAccessIteratorINS_11MatrixShapeILi128ELi32EEENS_6half_tENS_6layout8RowMajorELi1ENS8_29PitchLinearWarpRakedThreadMapINS_16PitchLinearShapeILi32ELi128EEELi128ENSH_ILi4ELi8EEELi8EEENS_5ArrayISD_Li8ELb0EEELb0ENSE_9NoPermuteEEENS9_25RegularTileAccessIteratorISC_SD_NSE_37RowMajorTensorOpMultiplicandCrosswiseILi16ELi32EEELi0ESK_Li16EEELNS_4arch14CacheOperation4KindE1ENSA_INSB_ILi32ELi128EEESD_SF_Li0ENSG_INSH_ILi128ELi32EEELi128ENSH_ILi8ELi4EEELi8EEESM_Lb0ESN_EENSP_ISW_SD_NSE_37RowMajorTensorOpMultiplicandCongruousILi16ELi64EEELi0ESZ_Li16EEELSV_1EfSF_NS4_9MmaPolicyINS1_4warp11MmaTensorOpINS6_ILi64ELi64ELi32EEESD_SR_SD_S12_fSF_NS15_17MmaTensorOpPolicyINST_3MmaINS6_ILi16ELi8ELi16EEELi32ESD_SF_SD_NSE_11ColumnMajorEfSF_NST_13OpMultiplyAddEEENSB_ILi1ELi1EEEEELi1ELb0EbEENSB_ILi0ELi0EEES1H_Li1EEELi4ELNS1_23SharedMemoryClearOptionE0EbEENS_8epilogue11threadblock8EpilogueIS7_S1G_Li1ENS1M_22PredicatedTileIteratorINS1M_26OutputTileOptimalThreadMapINS1M_15OutputTileShapeILi128ELi8ELi2ELi1ELi1EEENS1Q_ILi1ELi8ELi1ELi1ELi8EEELi128ELi8ELi16EEESD_Lb0ESN_Lb0EEENS1L_4warp24FragmentIteratorTensorOpIS17_S1A_fNSL_IfLi4ELb1EEESF_EENS1V_25TileIteratorTensorOpMixedIS17_S1A_fLi32ELi16ELi8ELi8ELb0EEENS1M_23SharedLoadIteratorMixedINS1T_18CompactedThreadMapEfLi32ELi16ELi8ELi8ELb0EEENS1L_6thread17LinearCombinationISD_Li8EffLNS24_9ScaleType4KindE0ELNS_15FloatRoundStyleE2ESD_EENSB_ILi0ELi8EEELi2ELi1EEENS4_37GemmBatchedIdentityThreadblockSwizzleELNS2_17GroupScheduleModeE0ELb1EEEEEvNT_6ParamsE,"",@"SHT_CUDA_INFO"
	.sectionflags	@""
	.align	4


	//----- nvinfo : EIATTR_CUDA_API_VERSION
	.align		4
        /*0000*/ 	.byte	0x04, 0x37
        /*0002*/ 	.short	(.L_213 - .L_212)
.L_212:
        /*0004*/ 	.word	0x00000082


	//----- nvinfo : EIATTR_KPARAM_INFO
	.align		4
.L_213:
        /*0008*/ 	.byte	0x04, 0x17
        /*000a*/ 	.short	(.L_215 - .L_214)
.L_214:
        /*000c*/ 	.word	0x00000000
        /*0010*/ 	.short	0x0000
        /*0012*/ 	.short	0x0000
        /*0014*/ 	.byte	0x00, 0xf0, 0x41, 0x02


	//----- nvinfo : EIATTR_SPARSE_MMA_MASK
	.align		4
.L_215:
        /*0018*/ 	.byte	0x03, 0x50
        /*001a*/ 	.short	0x0000


	//----- nvinfo : EIATTR_MAXREG_COUNT
	.align		4
        /*001c*/ 	.byte	0x03, 0x1b
        /*001e*/ 	.short	0x00ff


	//----- nvinfo : EIATTR_NUM_BARRIERS
	.align		4
        /*0020*/ 	.byte	0x02, 0x4c
        /*0022*/ 	.byte	0x01
	.zero		1


	//----- nvinfo : EIATTR_MERCURY_ISA_VERSION
	.align		4
        /*0024*/ 	.byte	0x03, 0x5f
        /*0026*/ 	.short	0x0101


	//----- nvinfo : EIATTR_COOP_GROUP_MASK_REGIDS
	.align		4
        /*0028*/ 	.byte	0x04, 0x29
        /*002a*/ 	.short	(.L_217 - .L_216)


	//   ....[0]....
.L_216:
        /*002c*/ 	.word	0xffffffff


	//   ....[1]....
        /*0030*/ 	.word	0xffffffff


	//   ....[2]....
        /*0034*/ 	.word	0xffffffff


	//   ....[3]....
        /*0038*/ 	.word	0xffffffff


	//   ....[4]....
        /*003c*/ 	.word	0xffffffff


	//   ....[5]....
        /*0040*/ 	.word	0xffffffff


	//   ....[6]....
        /*0044*/ 	.word	0xffffffff


	//   ....[7]....
        /*0048*/ 	.word	0xffffffff


	//   ....[8]....
        /*004c*/ 	.word	0xffffffff


	//   ....[9]....
        /*0050*/ 	.word	0xffffffff


	//   ....[10]....
        /*0054*/ 	.word	0xffffffff


	//----- nvinfo : EIATTR_COOP_GROUP_INSTR_OFFSETS
	.align		4
.L_217:
        /*0058*/ 	.byte	0x04, 0x28
        /*005a*/ 	.short	(.L_219 - .L_218)


	//   ....[0]....
.L_218:
        /*005c*/ 	.word	0x00000650


	//   ....[1]....
        /*0060*/ 	.word	0x00000680


	//   ....[2]....
        /*0064*/ 	.word	0x000008d0


	//   ....[3]....
        /*0068*/ 	.word	0x00000900


	//   ....[4]....
        /*006c*/ 	.word	0x00000930


	//   ....[5]....
        /*0070*/ 	.word	0x00000970


	//   ....[6]....
        /*0074*/ 	.word	0x000009a0


	//   ....[7]....
        /*0078*/ 	.word	0x000009d0


	//   ....[8]....
        /*007c*/ 	.word	0x00000a40


	//   ....[9]....
        /*0080*/ 	.word	0x00000aa0


	//   ....[10]....
        /*0084*/ 	.word	0x00001150


	//----- nvinfo : EIATTR_VRC_CTA_INIT_COUNT
	.align		4
.L_219:
        /*0088*/ 	.byte	0x02, 0x4a
	.zero		1
	.zero		1


	//----- nvinfo : EIATTR_EXIT_INSTR_OFFSETS
	.align		4
        /*008c*/ 	.byte	0x04, 0x1c
        /*008e*/ 	.short	(.L_221 - .L_220)


	//   ....[0]....
.L_220:
        /*0090*/ 	.word	0x00000730


	//----- nvinfo : EIATTR_CRS_STACK_SIZE
	.align		4
.L_221:
        /*0094*/ 	.byte	0x04, 0x1e
        /*0096*/ 	.short	(.L_223 - .L_222)
.L_222:
        /*0098*/ 	.word	0x00000000


	//----- nvinfo : EIATTR_CBANK_PARAM_SIZE
	.align		4
.L_223:
        /*009c*/ 	.byte	0x03, 0x19
        /*009e*/ 	.short	0x0090


	//----- nvinfo : EIATTR_PARAM_CBANK
	.align		4
        /*00a0*/ 	.byte	0x04, 0x0a
        /*00a2*/ 	.short	(.L_225 - .L_224)
	.align		4
.L_224:
        /*00a4*/ 	.word	index@(.nv.constant0._ZN7cutlass6KernelINS_4gemm6kernel11GemmGroupedINS1_11threadblock13MmaMultistageINS1_9GemmShapeILi128ELi128ELi32EEENS_9transform11threadblock28PredicatedTileAccessIteratorINS_11MatrixShapeILi128ELi32EEENS_6half_tENS_6layout8RowMajorELi1ENS8_29PitchLinearWarpRakedThreadMapINS_16PitchLinearShapeILi32ELi128EEELi128ENSH_ILi4ELi8EEELi8EEENS_5ArrayISD_Li8ELb0EEELb0ENSE_9NoPermuteEEENS9_25RegularTileAccessIteratorISC_SD_NSE_37RowMajorTensorOpMultiplicandCrosswiseILi16ELi32EEELi0ESK_Li16EEELNS_4arch14CacheOperation4KindE1ENSA_INSB_ILi32ELi128EEESD_SF_Li0ENSG_INSH_ILi128ELi32EEELi128ENSH_ILi8ELi4EEELi8EEESM_Lb0ESN_EENSP_ISW_SD_NSE_37RowMajorTensorOpMultiplicandCongruousILi16ELi64EEELi0ESZ_Li16EEELSV_1EfSF_NS4_9MmaPolicyINS1_4warp11MmaTensorOpINS6_ILi64ELi64ELi32EEESD_SR_SD_S12_fSF_NS15_17MmaTensorOpPolicyINST_3MmaINS6_ILi16ELi8ELi16EEELi32ESD_SF_SD_NSE_11ColumnMajorEfSF_NST_13OpMultiplyAddEEENSB_ILi1ELi1EEEEELi1ELb0EbEENSB_ILi0ELi0EEES1H_Li1EEELi4ELNS1_23SharedMemoryClearOptionE0EbEENS_8epilogue11threadblock8EpilogueIS7_S1G_Li1ENS1M_22PredicatedTileIteratorINS1M_26OutputTileOptimalThreadMapINS1M_15OutputTileShapeILi128ELi8ELi2ELi1ELi1EEENS1Q_ILi1ELi8ELi1ELi1ELi8EEELi128ELi8ELi16EEESD_Lb0ESN_Lb0EEENS1L_4warp24FragmentIteratorTensorOpIS17_S1A_fNSL_IfLi4ELb1EEESF_EENS1V_25TileIteratorTensorOpMixedIS17_S1A_fLi32ELi16ELi8ELi8ELb0EEENS1M_23SharedLoadIteratorMixedINS1T_18CompactedThreadMapEfLi32ELi16ELi8ELi8ELb0EEENS1L_6thread17LinearCombinationISD_Li8EffLNS24_9ScaleType4KindE0ELNS_15FloatRoundStyleE2ESD_EENSB_ILi0ELi8EEELi2ELi1EEENS4_37GemmBatchedIdentityThreadblockSwizzleELNS2_17GroupScheduleModeE0ELb1EEEEEvNT_6ParamsE)
        /*00a8*/ 	.short	0x0380
        /*00aa*/ 	.short	0x0090


	//----- nvinfo : EIATTR_SW_WAR
	.align		4
.L_225:
        /*00ac*/ 	.byte	0x04, 0x36
        /*00ae*/ 	.short	(.L_227 - .L_226)
.L_226:
        /*00b0*/ 	.word	0x00000008
.L_227:


//--------------------- .nv.info._ZN7cutlass7Kernel2INS_4gemm6kernel20DefaultGemmUniversalINS_6half_tENS_6layout8RowMajorELNS_16ComplexTransformE0ELi8ES4_S6_LS7_0ELi8ES4_S6_fNS_4arch15OpClassTensorOpENS8_4Sm80ENS1_9GemmShapeILi128ELi128ELi32EEENSB_ILi64ELi64ELi32EEENSB_ILi16ELi8ELi16EEENS_8epilogue6thread17LinearCombinationIS4_Li8EffLNSG_9ScaleType4KindE0ELNS_15FloatRoundStyleE2ES4_EENS1_11threadblock30GemmIdentityThreadblockSwizzleILi8EEELi4ENS8_13OpMultiplyAddELNS1_23SharedMemoryClearOptionE0ELb0ELb0ELb0ENS5_9NoPermuteESR_SR_vE10SelectBaseISO_vEEEEvNT_6ParamsE --------------------------
	.section	.nv.info._ZN7cutlass7Kernel2INS_4gemm6kernel20DefaultGemmUniversalINS_6half_tENS_6layout8RowMajorELNS_16ComplexTransformE0ELi8ES4_S6_LS7_0ELi8ES4_S6_fNS_4arch15OpClassTensorOpENS8_4Sm80ENS1_9GemmShapeILi128ELi128ELi32EEENSB_ILi64ELi64ELi32EEENSB_ILi16ELi8ELi16EEENS_8epilogue6thread17LinearCombinationIS4_Li8EffLNSG_9ScaleType4KindE0ELNS_15FloatRoundStyleE2ES4_EENS1_11threadblock30GemmIdentityThreadblockSwizzleILi8EEELi4ENS8_13OpMultiplyAddELNS1_23SharedMemoryClearOptionE0ELb0ELb0ELb0ENS5_9NoPermuteESR_SR_vE10SelectBaseISO_vEEEEvNT_6ParamsE,"",@"SHT_CUDA_INFO"
	.sectionflags	@""
	.align	4


	//----- nvinfo : EIATTR_CUDA_API_VERSION
	.align		4
        /*0000*/ 	.byte	0x04, 0x37
        /*0002*/ 	.short	(.L_229 - .L_228)
.L_228:
        /*0004*/ 	.word	0x00000082


	//----- nvinfo : EIATTR_KPARAM_INFO
	.align		4
.L_229:
        /*0008*/ 	.byte	0x04, 0x17
        /*000a*/ 	.short	(.L_231 - .L_230)
.L_230:
        /*000c*/ 	.word	0x00000000
        /*0010*/ 	.short	0x0000
        /*0012*/ 	.short	0x0000
        /*0014*/ 	.byte	0x00, 0xf0, 0xc1, 0x05


	//----- nvinfo : EIATTR_SPARSE_MMA_MASK
	.align		4
.L_231:
        /*0018*/ 	.byte	0x03, 0x50
        /*001a*/ 	.short	0x0000


	//----- nvinfo : EIATTR_MAXREG_COUNT
	.align		4
        /*001c*/ 	.byte	0x03, 0x1b
        /*001e*/ 	.short	0x00ff


	//----- nvinfo : EIATTR_NUM_BARRIERS
	.align		4
        /*0020*/ 	.byte	0x02, 0x4c
        /*0022*/ 	.byte	0x01
	.zero		1


	//----- nvinfo : EIATTR_MERCURY_ISA_VERSION
	.align		4
        /*0024*/ 	.byte	0x03, 0x5f
        /*0026*/ 	.short	0x0101


	//----- nvinfo : EIATTR_COOP_GROUP_MASK_REGIDS
	.align		4
        /*0028*/ 	.byte	0x04, 0x29
        /*002a*/ 	.short	(.L_233 - .L_232)


	//   ....[0]....
.L_232:
        /*002c*/ 	.word	0xffffffff


	//----- nvinfo : EIATTR_COOP_GROUP_INSTR_OFFSETS
	.align		4
.L_233:
        /*0030*/ 	.byte	0x04, 0x28
        /*0032*/ 	.short	(.L_235 - .L_234)


	//   ....[0]....
.L_234:
        /*0034*/ 	.word	0x00000620


	//----- nvinfo : EIATTR_VRC_CTA_INIT_COUNT
	.align		4
.L_235:
        /*0038*/ 	.byte	0x02, 0x4a
	.zero		1
	.zero		1


	//----- nvinfo : EIATTR_EXIT_INSTR_OFFSETS
	.align		4
        /*003c*/ 	.byte	0x04, 0x1c
        /*003e*/ 	.short	(.L_237 - .L_236)


	//   ....[0]....
.L_236:
        /*0040*/ 	.word	0x000000e0


	//   ....[1]....
        /*0044*/ 	.word	0x00007e30


	//   ....[2]....
        /*0048*/ 	.word	0x00007e90


	//   ....[3]....
        /*004c*/ 	.word	0x00007f20


	//----- nvinfo : EIATTR_CRS_STACK_SIZE
	.align		4
.L_237:
        /*0050*/ 	.byte	0x04, 0x1e
        /*0052*/ 	.short	(.L_239 - .L_238)
.L_238:
        /*0054*/ 	.word	0x00000000


	//----- nvinfo : EIATTR_CBANK_PARAM_SIZE
	.align		4
.L_239:
        /*0058*/ 	.byte	0x03, 0x19
        /*005a*/ 	.short	0x0170


	//----- nvinfo : EIATTR_PARAM_CBANK
	.align		4
        /*005c*/ 	.byte	0x04, 0x0a
        /*005e*/ 	.short	(.L_241 - .L_240)
	.align		4
.L_240:
        /*0060*/ 	.word	index@(.nv.constant0._ZN7cutlass7Kernel2INS_4gemm6kernel20DefaultGemmUniversalINS_6half_tENS_6layout8RowMajorELNS_16ComplexTransformE0ELi8ES4_S6_LS7_0ELi8ES4_S6_fNS_4arch15OpClassTensorOpENS8_4Sm80ENS1_9GemmShapeILi128ELi128ELi32EEENSB_ILi64ELi64ELi32EEENSB_ILi16ELi8ELi16EEENS_8epilogue6thread17LinearCombinationIS4_Li8EffLNSG_9ScaleType4KindE0ELNS_15FloatRoundStyleE2ES4_EENS1_11threadblock30GemmIdentityThreadblockSwizzleILi8EEELi4ENS8_13OpMultiplyAddELNS1_23SharedMemoryClearOptionE0ELb0ELb0ELb0ENS5_9NoPermuteESR_SR_vE10SelectBaseISO_vEEEEvNT_6ParamsE)
        /*0064*/ 	.short	0x0380
        /*0066*/ 	.short	0x0170


	//----- nvinfo : EIATTR_SW_WAR
	.align		4
.L_241:
        /*0068*/ 	.byte	0x04, 0x36
        /*006a*/ 	.short	(.L_243 - .L_242)
.L_242:
        /*006c*/ 	.word	0x00000008
.L_243:


//--------------------- .nv.callgraph             --------------------------
	.section	.nv.callgraph,"",@"SHT_CUDA_CALLGRAPH"
	.align	4
	.sectionentsize	8
	.align		4
        /*0000*/ 	.word	0x00000000
	.align		4
        /*0004*/ 	.word	0xffffffff
	.align		4
        /*0008*/ 	.word	0x00000000
	.align		4
        /*000c*/ 	.word	0xfffffffe
	.align		4
        /*0010*/ 	.word	0x00000000
	.align		4
        /*0014*/ 	.word	0xfffffffd
	.align		4
        /*0018*/ 	.word	0x00000000
	.align		4
        /*001c*/ 	.word	0xfffffffc


//--------------------- .nv.constant4             --------------------------
	.section	.nv.constant4,"a",@progbits
	.align	8
	.align		8
.nv.constant4:
        /*0000*/ 	.dword	precalc_xorwow_matrix
	.align		8
        /*0008*/ 	.dword	precalc_xorwow_offset_matrix
	.align		8
        /*0010*/ 	.dword	mrg32k3aM1
	.align		8
        /*0018*/ 	.dword	mrg32k3aM2
	.align		8
        /*0020*/ 	.dword	mrg32k3aM1SubSeq
	.align		8
        /*0028*/ 	.dword	mrg32k3aM2SubSeq
	.align		8
        /*0030*/ 	.dword	mrg32k3aM1Seq
	.align		8
        /*0038*/ 	.dword	mrg32k3aM2Seq
	.align		8
        /*0040*/ 	.dword	_ZN30_INTERNAL_205e5226_4_k_cu_main4cuda3std3__45__cpo5beginE
	.align		8
        /*0048*/ 	.dword	_ZN30_INTERNAL_205e5226_4_k_cu_main4cuda3std3__45__cpo3endE
	.align		8
        /*0050*/ 	.dword	_ZN30_INTERNAL_205e5226_4_k_cu_main4cuda3std3__45__cpo6cbeginE
	.align		8
        /*0058*/ 	.dword	_ZN30_INTERNAL_205e5226_4_k_cu_main4cuda3std3__45__cpo4cendE
	.align		8
        /*0060*/ 	.dword	_ZN30_INTERNAL_205e5226_4_k_cu_main4cuda3std3__432_GLOBAL__N__205e5226_4_k_cu_main6ignoreE
	.align		8
        /*0068*/ 	.dword	_ZN30_INTERNAL_205e5226_4_k_cu_main4cuda3std3__419piecewise_constructE
	.align		8
        /*0070*/ 	.dword	_ZN30_INTERNAL_205e5226_4_k_cu_main4cuda3std3__48in_placeE
	.align		8
        /*0078*/ 	.dword	_ZN30_INTERNAL_205e5226_4_k_cu_main4cuda3std6ranges3__45__cpo4swapE
	.align		8
        /*0080*/ 	.dword	_ZN30_INTERNAL_205e5226_4_k_cu_main4cuda3std6ranges3__45__cpo9iter_moveE
	.align		8
        /*0088*/ 	.dword	_ZN30_INTERNAL_205e5226_4_k_cu_main4cute7productE
	.align		8
        /*0090*/ 	.dword	_ZN30_INTERNAL_205e5226_4_k_cu_main4cute1_E


//--------------------- .nv.constant3             --------------------------
	.section	.nv.constant3,"a",@progbits
	.align	8
.nv.constant3:
	.type		__cr_lgamma_table,@object
	.size		__cr_lgamma_table,(.L_8 - __cr_lgamma_table)
__cr_lgamma_table:
        /*0000*/ 	.byte	0x00, 0x00, 0x00, 0x00, 0x00, 0x00, 0x00, 0x00, 0x00, 0x00, 0x00, 0x00, 0x00, 0x00, 0x00, 0x00
        /*0010*/ 	.byte	0xef, 0x39, 0xfa, 0xfe, 0x42, 0x2e, 0xe6, 0x3f, 0x02, 0x20, 0x2a, 0xfa, 0x0b, 0xab, 0xfc, 0x3f
        /*0020*/ 	.byte	0xf9, 0x2c, 0x92, 0x7c, 0xa7, 0x6c, 0x09, 0x40, 0xc9, 0x79, 0x44, 0x3c, 0x64, 0x26, 0x13, 0x40
        /*0030*/ 	.byte	0xca, 0x01, 0xcf, 0x3a, 0x27, 0x51, 0x1a, 0x40, 0x30, 0xcc, 0x2d, 0xf3, 0xe1, 0x0c, 0x21, 0x40
        /*0040*/ 	.byte	0x0d, 0xb7, 0xfc, 0x82, 0x8e, 0x35, 0x25, 0x40
.L_8:


//--------------------- .text._ZN7cutlass9reference6device6kernel11GemmComplexINS_6half_tENS_6layout11ColumnMajorES4_S6_S4_S6_ffS4_NS_16NumericConverterIS4_fLNS_15FloatRoundStyleE2EEENS_12multiply_addIfffEELi4ELi16EEEvNS_4gemm9GemmCoordET5_NS_9TensorRefIT_T0_EENS_16ComplexTransformENSF_IT1_T2_EESJ_SE_NSF_IT3_T4_EENSF_IT7_SO_EET6_illll --------------------------
	.section	.text._ZN7cutlass9reference6device6kernel11GemmComplexINS_6half_tENS_6layout11ColumnMajorES4_S6_S4_S6_ffS4_NS_16NumericConverterIS4_fLNS_15FloatRoundStyleE2EEENS_12multiply_addIfffEELi4ELi16EEEvNS_4gemm9GemmCoordET5_NS_9TensorRefIT_T0_EENS_16ComplexTransformENSF_IT1_T2_EESJ_SE_NSF_IT3_T4_EENSF_IT7_SO_EET6_illll,"ax",@progbits
	.align	128
        .global         _ZN7cutlass9reference6device6kernel11GemmComplexINS_6half_tENS_6layout11ColumnMajorES4_S6_S4_S6_ffS4_NS_16NumericConverterIS4_fLNS_15FloatRoundStyleE2EEENS_12multiply_addIfffEELi4ELi16EEEvNS_4gemm9GemmCoordET5_NS_9TensorRefIT_T0_EENS_16ComplexTransformENSF_IT1_T2_EESJ_SE_NSF_IT3_T4_EENSF_IT7_SO_EET6_illll
        .type           _ZN7cutlass9reference6device6kernel11GemmComplexINS_6half_tENS_6layout11ColumnMajorES4_S6_S4_S6_ffS4_NS_16NumericConverterIS4_fLNS_15FloatRoundStyleE2EEENS_12multiply_addIfffEELi4ELi16EEEvNS_4gemm9GemmCoordET5_NS_9TensorRefIT_T0_EENS_16ComplexTransformENSF_IT1_T2_EESJ_SE_NSF_IT3_T4_EENSF_IT7_SO_EET6_illll,@function
        .size           _ZN7cutlass9reference6device6kernel11GemmComplexINS_6half_tENS_6layout11ColumnMajorES4_S6_S4_S6_ffS4_NS_16NumericConverterIS4_fLNS_15FloatRoundStyleE2EEENS_12multiply_addIfffEELi4ELi16EEEvNS_4gemm9GemmCoordET5_NS_9TensorRefIT_T0_EENS_16ComplexTransformENSF_IT1_T2_EESJ_SE_NSF_IT3_T4_EENSF_IT7_SO_EET6_illll,(.L_x_522 - _ZN7cutlass9reference6device6kernel11GemmComplexINS_6half_tENS_6layout11ColumnMajorES4_S6_S4_S6_ffS4_NS_16NumericConverterIS4_fLNS_15FloatRoundStyleE2EEENS_12multiply_addIfffEELi4ELi16EEEvNS_4gemm9GemmCoordET5_NS_9TensorRefIT_T0_EENS_16ComplexTransformENSF_IT1_T2_EESJ_SE_NSF_IT3_T4_EENSF_IT7_SO_EET6_illll)
        .other          _ZN7cutlass9reference6device6kernel11GemmComplexINS_6half_tENS_6layout11ColumnMajorES4_S6_S4_S6_ffS4_NS_16NumericConverterIS4_fLNS_15FloatRoundStyleE2EEENS_12multiply_addIfffEELi4ELi16EEEvNS_4gemm9GemmCoordET5_NS_9TensorRefIT_T0_EENS_16ComplexTransformENSF_IT1_T2_EESJ_SE_NSF_IT3_T4_EENSF_IT7_SO_EET6_illll,@"STO_CUDA_ENTRY STV_DEFAULT"
_ZN7cutlass9reference6device6kernel11GemmComplexINS_6half_tENS_6layout11ColumnMajorES4_S6_S4_S6_ffS4_NS_16NumericConverterIS4_fLNS_15FloatRoundStyleE2EEENS_12multiply_addIfffEELi4ELi16EEEvNS_4gemm9GemmCoordET5_NS_9TensorRefIT_T0_EENS_16ComplexTransformENSF_IT1_T2_EESJ_SE_NSF_IT3_T4_EENSF_IT7_SO_EET6_illll:
.text._ZN7cutlass9reference6device6kernel11GemmComplexINS_6half_tENS_6layout11ColumnMajorES4_S6_S4_S6_ffS4_NS_16NumericConverterIS4_fLNS_15FloatRoundStyleE2EEENS_12multiply_addIfffEELi4ELi16EEEvNS_4gemm9GemmCoordET5_NS_9TensorRefIT_T0_EENS_16ComplexTransformENSF_IT1_T2_EESJ_SE_NSF_IT3_T4_EENSF_IT7_SO_EET6_illll:
[----:B------:R-:W-:Y:S08]  /*0000*/  LDC R1, c[0x0][0x37c] ;  /* 0x0000df00ff017b82 */ /* 0x000ff00000000800 */
[----:B------:R-:W0:Y:S01]  /*0010*/  S2UR UR22, SR_CTAID.Z ;  /* 0x00000000001679c3 */ /* 0x000e220000002700 */
[----:B------:R-:W0:Y:S01]  /*0020*/  LDCU.64 UR4, c[0x0][0x3e8] ;  /* 0x00007d00ff0477ac */ /* 0x000e220008000a00 */
[----:B------:R-:W1:Y:S01]  /*0030*/  S2R R2, SR_TID.X ;  /* 0x0000000000027919 */ /* 0x000e620000002100 */
[----:B------:R-:W2:Y:S05]  /*0040*/  LDCU.128 UR8, c[0x0][0x3f0] ;  /* 0x00007e00ff0877ac */ /* 0x000eaa0008000c00 */
[----:B------:R-:W3:Y:S01]  /*0050*/  LDC R0, c[0x0][0x3e4] ;  /* 0x0000f900ff007b82 */ /* 0x000ee20000000800 */
[----:B------:R-:W4:Y:S01]  /*0060*/  LDCU.64 UR14, c[0x0][0x390] ;  /* 0x00007200ff0e77ac */ /* 0x000f220008000a00 */
[----:B------:R-:W5:Y:S06]  /*0070*/  LDCU.64 UR12, c[0x0][0x3a8] ;  /* 0x00007500ff0c77ac */ /* 0x000f6c0008000a00 */
[----:B------:R-:W1:Y:S01]  /*0080*/  LDC R5, c[0x0][0x360] ;  /* 0x0000d800ff057b82 */ /* 0x000e620000000800 */
[----:B------:R-:W5:Y:S01]  /*0090*/  LDCU.64 UR6, c[0x0][0x3c0] ;  /* 0x00007800ff0677ac */ /* 0x000f620008000a00 */
[----:B------:R-:W5:Y:S06]  /*00a0*/  LDCU.64 UR16, c[0x0][0x3d0] ;  /* 0x00007a00ff1077ac */ /* 0x000f6c0008000a00 */
[----:B------:R-:W1:Y:S01]  /*00b0*/  LDC R3, c[0x0][0x364] ;  /* 0x0000d900ff037b82 */ /* 0x000e620000000800 */
[----:B0-----:R-:W-:-:S02]  /*00c0*/  UIMAD.WIDE.U32 UR18, UR22, UR4, URZ ;  /* 0x00000004161272a5 */ /* 0x001fc4000f8e00ff */
[----:B--2---:R-:W-:Y:S02]  /*00d0*/  UIMAD.WIDE.U32 UR20, UR22, UR8, URZ ;  /* 0x00000008161472a5 */ /* 0x004fe4000f8e00ff */
[----:B------:R-:W-:Y:S01]  /*00e0*/  UIMAD UR23, UR22, UR5, UR19 ;  /* 0x00000005161772a4 */ /* 0x000fe2000f8e0213 */
[----:B------:R-:W0:Y:S01]  /*00f0*/  LDCU.64 UR4, c[0x0][0x400] ;  /* 0x00008000ff0477ac */ /* 0x000e220008000a00 */
[----:B---3--:R-:W-:Y:S01]  /*0100*/  ISETP.LE.AND P0, PT, R0, UR22, PT ;  /* 0x0000001600007c0c */ /* 0x008fe2000bf03270 */
[----:B------:R-:W2:Y:S01]  /*0110*/  S2UR UR8, SR_CTAID.Y ;  /* 0x00000000000879c3 */ /* 0x000ea20000002600 */
[----:B------:R-:W3:Y:S01]  /*0120*/  S2R R0, SR_TID.Y ;  /* 0x0000000000007919 */ /* 0x000ee20000002200 */
[----:B----4-:R-:W-:Y:S02]  /*0130*/  ULEA UR24, UP1, UR18, UR14, 0x1 ;  /* 0x0000000e12187291 */ /* 0x010fe4000f8208ff */
[----:B------:R-:W-:Y:S02]  /*0140*/  UIMAD UR9, UR22, UR9, UR21 ;  /* 0x00000009160972a4 */ /* 0x000fe4000f8e0215 */
[----:B------:R-:W-:-:S02]  /*0150*/  ULEA.HI.X UR23, UR18, UR15, UR23, 0x1, UP1 ;  /* 0x0000000f12177291 */ /* 0x000fc400088f0c17 */
[----:B------:R-:W-:Y:S02]  /*0160*/  UIMAD.WIDE.U32 UR18, UR22, UR10, URZ ;  /* 0x0000000a161272a5 */ /* 0x000fe4000f8e00ff */
[----:B-----5:R-:W-:Y:S02]  /*0170*/  ULEA UR26, UP0, UR20, UR12, 0x1 ;  /* 0x0000000c141a7291 */ /* 0x020fe4000f8008ff */
[----:B------:R-:W-:Y:S02]  /*0180*/  UISETP.NE.U32.AND UP2, UPT, UR6, URZ, UPT ;  /* 0x000000ff0600728c */ /* 0x000fe4000bf45070 */
[----:B------:R-:W-:Y:S02]  /*0190*/  UIMAD UR12, UR22, UR11, UR19 ;  /* 0x0000000b160c72a4 */ /* 0x000fe4000f8e0213 */
[----:B0-----:R-:W-:Y:S02]  /*01a0*/  UIMAD.WIDE.U32 UR14, UR22, UR4, URZ ;  /* 0x00000004160e72a5 */ /* 0x001fe4000f8e00ff */
[----:B------:R-:W-:Y:S01]  /*01b0*/  ULEA.HI.X UR25, UR20, UR13, UR9, 0x1, UP0 ;  /* 0x0000000d14197291 */ /* 0x000fe200080f0c09 */
[----:B------:R-:W0:Y:S01]  /*01c0*/  S2UR UR9, SR_CTAID.X ;  /* 0x00000000000979c3 */ /* 0x000e220000002500 */
[----:B------:R-:W-:-:S02]  /*01d0*/  UISETP.NE.AND.EX UP2, UPT, UR7, URZ, UPT, UP2 ;  /* 0x000000ff0700728c */ /* 0x000fc4000bf45320 */
[----:B------:R-:W-:Y:S02]  /*01e0*/  ULEA UR6, UP1, UR18, UR6, 0x1 ;  /* 0x0000000612067291 */ /* 0x000fe4000f8208ff */
[----:B------:R-:W-:Y:S02]  /*01f0*/  UIMAD UR20, UR22, UR5, UR15 ;  /* 0x00000005161472a4 */ /* 0x000fe4000f8e020f */
[----:B------:R-:W-:Y:S02]  /*0200*/  ULEA UR21, UP0, UR14, UR16, 0x1 ;  /* 0x000000100e157291 */ /* 0x000fe4000f8008ff */
[----:B------:R-:W-:Y:S01]  /*0210*/  USHF.L.U64.HI UR13, UR18, 0x1, UR12 ;  /* 0x00000001120d7899 */ /* 0x000fe2000801020c */
[----:B012---:R-:W-:Y:S11]  /*0220*/  @P0 EXIT ;  /* 0x000000000000094d */ /* 0x007ff60003800000 */
[----:B------:R-:W0:Y:S01]  /*0230*/  LDCU UR12, c[0x0][0x388] ;  /* 0x00007100ff0c77ac */ /* 0x000e220008000800 */
[----:B------:R-:W-:Y:S02]  /*0240*/  IMAD R2, R5, UR9, R2 ;  /* 0x0000000905027c24 */ /* 0x000fe4000f8e0202 */
[----:B---3--:R-:W-:Y:S01]  /*0250*/  IMAD R0, R3, UR8, R0 ;  /* 0x0000000803007c24 */ /* 0x008fe2000f8e0200 */
[----:B------:R-:W-:Y:S02]  /*0260*/  ULEA.HI.X UR20, UR14, UR17, UR20, 0x1, UP0 ;  /* 0x000000110e147291 */ /* 0x000fe400080f0c14 */
[----:B------:R-:W-:Y:S01]  /*0270*/  UIADD3.X UR13, UPT, UPT, UR13, UR7, URZ, UP1, !UPT ;  /* 0x000000070d0d7290 */ /* 0x000fe20008ffe4ff */
[----:B------:R-:W-:Y:S01]  /*0280*/  SHF.L.U32 R14, R2, 0x2, RZ ;  /* 0x00000002020e7819 */ /* 0x000fe200000006ff */
[----:B------:R-:W-:Y:S01]  /*0290*/  USEL UR7, UR6, URZ, UP2 ;  /* 0x000000ff06077287 */ /* 0x000fe20009000000 */
[----:B------:R-:W-:Y:S01]  /*02a0*/  SHF.L.U32 R2, R0, 0x4, RZ ;  /* 0x0000000400027819 */ /* 0x000fe200000006ff */
[----:B------:R-:W-:Y:S01]  /*02b0*/  USEL UR6, UR13, URZ, UP2 ;  /* 0x000000ff0d067287 */ /* 0x000fe20009000000 */
[----:B------:R-:W1:Y:S01]  /*02c0*/  LDCU UR14, c[0x0][0x378] ;  /* 0x00006f00ff0e77ac */ /* 0x000e620008000800 */
[----:B------:R-:W2:Y:S01]  /*02d0*/  LDCU.64 UR8, c[0x0][0x358] ;  /* 0x00006b00ff0877ac */ /* 0x000ea20008000a00 */
[----:B0-----:R-:W-:-:S02]  /*02e0*/  UISETP.GT.AND UP0, UPT, UR12, URZ, UPT ;  /* 0x000000ff0c00728c */ /* 0x001fc4000bf04270 */
[----:B------:R-:W-:Y:S02]  /*02f0*/  UMOV UR19, UR7 ;  /* 0x0000000700137c82 */ /* 0x000fe40008000000 */
[----:B------:R-:W-:-:S05]  /*0300*/  UMOV UR18, UR6 ;  /* 0x0000000600127c82 */ /* 0x000fca0008000000 */
[----:B------:R-:W-:Y:S05]  /*0310*/  BRA.U UP0, `(.L_x_0) ;  /* 0x0000004500e87547 */ /* 0x000fea000b800000 */
[----:B------:R-:W0:Y:S01]  /*0320*/  LDCU.64 UR12, c[0x0][0x3d8] ;  /* 0x00007b00ff0c77ac */ /* 0x000e220008000a00 */
[----:B------:R-:W3:Y:S01]  /*0330*/  LDC.64 R4, c[0x0][0x3c8] ;  /* 0x0000f200ff047b82 */ /* 0x000ee20000000a00 */
[----:B------:R-:W-:Y:S01]  /*0340*/  SHF.R.S32.HI R15, RZ, 0x1f, R14 ;  /* 0x0000001fff0f7819 */ /* 0x000fe2000001140e */
[C---:B------:R-:W-:Y:S01]  /*0350*/  VIADD R87, R14.reuse, 0x1 ;  /* 0x000000010e577836 */ /* 0x040fe20000000000 */
[----:B-1----:R-:W-:Y:S01]  /*0360*/  UIMAD.WIDE.U32 UR26, UR14, UR4, URZ ;  /* 0x000000040e1a72a5 */ /* 0x002fe2000f8e00ff */
[C---:B------:R-:W-:Y:S01]  /*0370*/  VIADD R86, R14.reuse, 0x2 ;  /* 0x000000020e567836 */ /* 0x040fe20000000000 */
[----:B------:R-:W1:Y:S01]  /*0380*/  LDCU UR4, c[0x0][0x38c] ;  /* 0x00007180ff0477ac */ /* 0x000e620008000800 */
[----:B------:R-:W-:Y:S02]  /*0390*/  VIADD R85, R14, 0x3 ;  /* 0x000000030e557836 */ /* 0x000fe40000000000 */
[----:B------:R-:W1:Y:S01]  /*03a0*/  LDC R0, c[0x0][0x3e0] ;  /* 0x0000f800ff007b82 */ /* 0x000e620000000800 */
[----:B------:R-:W-:Y:S01]  /*03b0*/  UIMAD.WIDE.U32 UR16, UR14, UR10, URZ ;  /* 0x0000000a0e1072a5 */ /* 0x000fe2000f8e00ff */
[C---:B------:R-:W-:Y:S01]  /*03c0*/  VIADD R84, R2.reuse, 0x1 ;  /* 0x0000000102547836 */ /* 0x040fe20000000000 */
[----:B------:R-:W-:Y:S01]  /*03d0*/  UIMAD UR23, UR14, UR5, UR27 ;  /* 0x000000050e1772a4 */ /* 0x000fe2000f8e021b */
[C---:B------:R-:W-:Y:S01]  /*03e0*/  VIADD R83, R2.reuse, 0x2 ;  /* 0x0000000202537836 */ /* 0x040fe20000000000 */
[----:B------:R-:W-:Y:S01]  /*03f0*/  UIMAD UR15, UR14, UR11, UR17 ;  /* 0x0000000b0e0f72a4 */ /* 0x000fe2000f8e0211 */
[C---:B------:R-:W-:Y:S01]  /*0400*/  VIADD R82, R2.reuse, 0x3 ;  /* 0x0000000302527836 */ /* 0x040fe20000000000 */
[----:B------:R-:W4:Y:S01]  /*0410*/  LDCU UR5, c[0x0][0x3e4] ;  /* 0x00007c80ff0577ac */ /* 0x000f220008000800 */
[----:B------:R-:W-:-:S02]  /*0420*/  VIADD R81, R2, 0x4 ;  /* 0x0000000402517836 */ /* 0x000fc40000000000 */
[C---:B0-----:R-:W-:Y:S01]  /*0430*/  IMAD.WIDE.U32 R8, R2.reuse, UR12, R14 ;  /* 0x0000000c02087c25 */ /* 0x041fe2000f8e000e */
[----:B------:R-:W0:Y:S03]  /*0440*/  LDCU.64 UR10, c[0x0][0x380] ;  /* 0x00007000ff0a77ac */ /* 0x000e260008000a00 */
[----:B------:R-:W-:Y:S01]  /*0450*/  IMAD R66, R2, UR13, R9 ;  /* 0x0000000d02427c24 */ /* 0x000fe2000f8e0209 */
[----:B------:R-:W-:Y:S01]  /*0460*/  IADD3 R33, P0, PT, R8, UR12, RZ ;  /* 0x0000000c08217c10 */ /* 0x000fe2000ff1e0ff */
[-C--:B---3--:R-:W-:Y:S01]  /*0470*/  IMAD.WIDE.U32 R6, R2, R4.reuse, R14 ;  /* 0x0000000402067225 */ /* 0x088fe200078e000e */
[----:B------:R-:W-:Y:S02]  /*0480*/  USHF.L.U32 UR24, UR16, 0x1, URZ ;  /* 0x0000000110187899 */ /* 0x000fe400080006ff */
[----:B------:R-:W-:Y:S01]  /*0490*/  IADD3.X R32, PT, PT, R66, UR13, RZ, P0, !PT ;  /* 0x0000000d42207c10 */ /* 0x000fe200087fe4ff */
[----:B------:R-:W-:Y:S01]  /*04a0*/  IMAD R68, R2, R5, R7 ;  /* 0x0000000502447224 */ /* 0x000fe200078e0207 */
[----:B------:R-:W-:Y:S01]  /*04b0*/  IADD3 R35, P0, PT, R33, UR12, RZ ;  /* 0x0000000c21237c10 */ /* 0x000fe2000ff1e0ff */
[----:B------:R-:W-:Y:S01]  /*04c0*/  IMAD.SHL.U32 R67, R8, 0x2, RZ ;  /* 0x0000000208437824 */ /* 0x000fe200078e00ff */
[CC--:B------:R-:W-:Y:S01]  /*04d0*/  IADD3 R55, P2, PT, R6.reuse, R4.reuse, RZ ;  /* 0x0000000406377210 */ /* 0x0c0fe20007f5e0ff */
[----:B------:R-:W-:Y:S01]  /*04e0*/  IMAD.SHL.U32 R69, R6, 0x2, RZ ;  /* 0x0000000206457824 */ /* 0x000fe200078e00ff */
[----:B------:R-:W-:Y:S01]  /*04f0*/  IADD3.X R34, PT, PT, R32, UR13, RZ, P0, !PT ;  /* 0x0000000d20227c10 */ /* 0x000fe200087fe4ff */
[C---:B------:R-:W-:Y:S01]  /*0500*/  VIADD R80, R2.reuse, 0x5 ;  /* 0x0000000502507836 */ /* 0x040fe20000000000 */
[----:B------:R-:W-:Y:S01]  /*0510*/  IADD3 R37, P0, PT, R35, UR12, RZ ;  /* 0x0000000c23257c10 */ /* 0x000fe2000ff1e0ff */
[C---:B------:R-:W-:Y:S01]  /*0520*/  VIADD R79, R2.reuse, 0x6 ;  /* 0x00000006024f7836 */ /* 0x040fe20000000000 */
[-C--:B------:R-:W-:Y:S01]  /*0530*/  IADD3 R55, P1, PT, R55, R4.reuse, RZ ;  /* 0x0000000437377210 */ /* 0x080fe20007f3e0ff */
[----:B------:R-:W-:Y:S01]  /*0540*/  VIADD R78, R2, 0x7 ;  /* 0x00000007024e7836 */ /* 0x000fe20000000000 */
        /* <DEDUP_REMOVED lines=15> */
[----:B------:R-:W-:Y:S01]  /*0640*/  VIADD R70, R2, 0xf ;  /* 0x0000000f02467836 */ /* 0x000fe20000000000 */
[----:B------:R-:W-:Y:S01]  /*0650*/  IADD3 R55, P4, PT, R55, R4, RZ ;  /* 0x0000000437377210 */ /* 0x000fe20007f9e0ff */
[----:B-1----:R-:W-:Y:S01]  /*0660*/  FMUL R0, R0, UR4 ;  /* 0x0000000400007c20 */ /* 0x002fe20008400000 */
[----:B------:R-:W-:-:S02]  /*0670*/  IADD3.X R42, PT, PT, R40, UR13, RZ, P0, !PT ;  /* 0x0000000d282a7c10 */ /* 0x000fc400087fe4ff */
[----:B------:R-:W-:Y:S02]  /*0680*/  IADD3 R45, P0, PT, R43, UR12, RZ ;  /* 0x0000000c2b2d7c10 */ /* 0x000fe4000ff1e0ff */
[----:B------:R-:W-:Y:S02]  /*0690*/  IADD3 R55, P3, PT, R55, R4, RZ ;  /* 0x0000000437377210 */ /* 0x000fe40007f7e0ff */
[----:B------:R-:W-:Y:S02]  /*06a0*/  IADD3.X R44, PT, PT, R42, UR13, RZ, P0, !PT ;  /* 0x0000000d2a2c7c10 */ /* 0x000fe400087fe4ff */
[----:B------:R-:W-:Y:S02]  /*06b0*/  IADD3.X R54, PT, PT, R5, R68, R5, P1, P2 ;  /* 0x0000004405367210 */ /* 0x000fe40000fe4405 */
[----:B------:R-:W-:Y:S02]  /*06c0*/  IADD3 R47, P0, PT, R45, UR12, RZ ;  /* 0x0000000c2d2f7c10 */ /* 0x000fe4000ff1e0ff */
[----:B------:R-:W-:-:S02]  /*06d0*/  IADD3 R55, P2, PT, R55, R4, RZ ;  /* 0x0000000437377210 */ /* 0x000fc40007f5e0ff */
[----:B------:R-:W-:Y:S02]  /*06e0*/  IADD3.X R46, PT, PT, R44, UR13, RZ, P0, !PT ;  /* 0x0000000d2c2e7c10 */ /* 0x000fe400087fe4ff */
[----:B------:R-:W-:Y:S02]  /*06f0*/  IADD3 R55, P1, PT, R55, R4, RZ ;  /* 0x0000000437377210 */ /* 0x000fe40007f3e0ff */
[----:B------:R-:W-:Y:S02]  /*0700*/  IADD3 R49, P0, PT, R47, UR12, RZ ;  /* 0x0000000c2f317c10 */ /* 0x000fe4000ff1e0ff */
[----:B------:R-:W-:Y:S02]  /*0710*/  IADD3.X R54, PT, PT, R5, R54, R5, P5, P6 ;  /* 0x0000003605367210 */ /* 0x000fe40002fec405 */
[----:B------:R-:W-:Y:S02]  /*0720*/  IADD3 R55, P5, PT, R55, R4, RZ ;  /* 0x0000000437377210 */ /* 0x000fe40007fbe0ff */
[----:B------:R-:W-:-:S02]  /*0730*/  IADD3.X R48, PT, PT, R46, UR13, RZ, P0, !PT ;  /* 0x0000000d2e307c10 */ /* 0x000fc400087fe4ff */
[----:B------:R-:W-:Y:S02]  /*0740*/  IADD3 R51, P0, PT, R49, UR12, RZ ;  /* 0x0000000c31337c10 */ /* 0x000fe4000ff1e0ff */
[--C-:B------:R-:W-:Y:S02]  /*0750*/  IADD3.X R54, PT, PT, R5, R54, R5.reuse, P3, P4 ;  /* 0x0000003605367210 */ /* 0x100fe40001fe8405 */
[----:B------:R-:W-:Y:S02]  /*0760*/  IADD3 R55, P3, PT, R55, R4, RZ ;  /* 0x0000000437377210 */ /* 0x000fe40007f7e0ff */
[----:B------:R-:W-:Y:S02]  /*0770*/  IADD3.X R50, PT, PT, R48, UR13, RZ, P0, !PT ;  /* 0x0000000d30327c10 */ /* 0x000fe400087fe4ff */
[----:B------:R-:W-:Y:S02]  /*0780*/  IADD3 R53, P0, PT, R51, UR12, RZ ;  /* 0x0000000c33357c10 */ /* 0x000fe4000ff1e0ff */
[----:B------:R-:W-:-:S02]  /*0790*/  IADD3.X R54, PT, PT, R5, R54, R5, P1, P2 ;  /* 0x0000003605367210 */ /* 0x000fc40000fe4405 */
[----:B------:R-:W-:Y:S02]  /*07a0*/  IADD3 R55, P1, PT, R55, R4, RZ ;  /* 0x0000000437377210 */ /* 0x000fe40007f3e0ff */
[----:B------:R-:W-:Y:S02]  /*07b0*/  IADD3.X R52, PT, PT, R50, UR13, RZ, P0, !PT ;  /* 0x0000000d32347c10 */ /* 0x000fe400087fe4ff */
[----:B------:R-:W-:Y:S02]  /*07c0*/  IADD3 R57, P0, PT, R53, UR12, RZ ;  /* 0x0000000c35397c10 */ /* 0x000fe4000ff1e0ff */
[----:B------:R-:W-:Y:S02]  /*07d0*/  IADD3.X R54, PT, PT, R5, R54, R5, P3, P5 ;  /* 0x0000003605367210 */ /* 0x000fe40001fea405 */
[----:B------:R-:W-:Y:S02]  /*07e0*/  IADD3 R55, P2, PT, R55, R4, RZ ;  /* 0x0000000437377210 */ /* 0x000fe40007f5e0ff */
[----:B------:R-:W-:-:S02]  /*07f0*/  IADD3.X R56, PT, PT, R52, UR13, RZ, P0, !PT ;  /* 0x0000000d34387c10 */ /* 0x000fc400087fe4ff */
[----:B------:R-:W-:Y:S02]  /*0800*/  IADD3 R61, P0, PT, R57, UR12, RZ ;  /* 0x0000000c393d7c10 */ /* 0x000fe4000ff1e0ff */
[--C-:B------:R-:W-:Y:S02]  /*0810*/  IADD3.X R54, PT, PT, R5, R54, R5.reuse, P2, P1 ;  /* 0x0000003605367210 */ /* 0x100fe400017e2405 */
[-C--:B------:R-:W-:Y:S02]  /*0820*/  IADD3 R59, P1, PT, R55, R4.reuse, RZ ;  /* 0x00000004373b7210 */ /* 0x080fe40007f3e0ff */
[----:B------:R-:W-:Y:S02]  /*0830*/  IADD3.X R60, PT, PT, R56, UR13, RZ, P0, !PT ;  /* 0x0000000d383c7c10 */ /* 0x000fe400087fe4ff */
[----:B------:R-:W-:Y:S01]  /*0840*/  IADD3 R65, P0, PT, R61, UR12, RZ ;  /* 0x0000000c3d417c10 */ /* 0x000fe2000ff1e0ff */
[----:B------:R-:W-:Y:S01]  /*0850*/  IMAD.X R58, R54, 0x1, R5, P1 ;  /* 0x00000001363a7824 */ /* 0x000fe200008e0605 */
[----:B------:R-:W-:-:S02]  /*0860*/  IADD3 R63, P2, PT, R59, R4, RZ ;  /* 0x000000043b3f7210 */ /* 0x000fc40007f5e0ff */
[----:B------:R-:W-:Y:S02]  /*0870*/  IADD3.X R64, PT, PT, R60, UR13, RZ, P0, !PT ;  /* 0x0000000d3c407c10 */ /* 0x000fe400087fe4ff */
[----:B------:R-:W-:Y:S01]  /*0880*/  IADD3 R4, P1, PT, R63, R4, RZ ;  /* 0x000000043f047210 */ /* 0x000fe20007f3e0ff */
[--C-:B------:R-:W-:Y:S01]  /*0890*/  IMAD.X R62, R58, 0x1, R5.reuse, P2 ;  /* 0x000000013a3e7824 */ /* 0x100fe200010e0605 */
[----:B------:R-:W-:Y:S01]  /*08a0*/  IADD3 R91, P0, PT, R65, UR12, RZ ;  /* 0x0000000c415b7c10 */ /* 0x000fe2000ff1e0ff */
[----:B------:R-:W-:Y:S01]  /*08b0*/  USHF.L.U64.HI UR12, UR26, 0x1, UR23 ;  /* 0x000000011a0c7899 */ /* 0x000fe20008010217 */
[----:B------:R-:W-:Y:S01]  /*08c0*/  SHF.L.U64.HI R66, R8, 0x1, R66 ;  /* 0x0000000108427819 */ /* 0x000fe20000010242 */
[----:B------:R-:W-:Y:S01]  /*08d0*/  IMAD.X R5, R62, 0x1, R5, P1 ;  /* 0x000000013e057824 */ /* 0x000fe200008e0605 */
[----:B------:R-:W-:Y:S01]  /*08e0*/  IADD3.X R90, PT, PT, R64, UR13, RZ, P0, !PT ;  /* 0x0000000d405a7c10 */ /* 0x000fe200087fe4ff */
[----:B------:R-:W-:Y:S01]  /*08f0*/  IMAD.SHL.U32 R89, R4, 0x2, RZ ;  /* 0x0000000204597824 */ /* 0x000fe200078e00ff */
[----:B------:R-:W-:Y:S01]  /*0900*/  SHF.L.U64.HI R68, R6, 0x1, R68 ;  /* 0x0000000106447819 */ /* 0x000fe20000010244 */
[----:B------:R-:W-:Y:S01]  /*0910*/  USHF.L.U32 UR13, UR26, 0x1, URZ ;  /* 0x000000011a0d7899 */ /* 0x000fe200080006ff */
[C---:B------:R-:W-:Y:S01]  /*0920*/  SHF.L.U64.HI R90, R91.reuse, 0x1, R90 ;  /* 0x000000015b5a7819 */ /* 0x040fe2000001025a */
[----:B------:R-:W-:Y:S01]  /*0930*/  IMAD.SHL.U32 R91, R91, 0x2, RZ ;  /* 0x000000025b5b7824 */ /* 0x000fe200078e00ff */
[----:B------:R-:W-:Y:S01]  /*0940*/  SHF.L.U64.HI R88, R4, 0x1, R5 ;  /* 0x0000000104587819 */ /* 0x000fe20000010205 */
[----:B0---4-:R-:W-:-:S12]  /*0950*/  USHF.L.U64.HI UR23, UR16, 0x1, UR15 ;  /* 0x0000000110177899 */ /* 0x011fd8000801020f */
.L_x_129:
[----:B------:R-:W-:Y:S01]  /*0960*/  IADD3 R30, P0, PT, R69, UR19, RZ ;  /* 0x00000013451e7c10 */ /* 0x000fe2000ff1e0ff */
[----:B0-----:R-:W0:Y:S01]  /*0970*/  LDC.64 R94, c[0x0][0x3c8] ;  /* 0x0000f200ff5e7b82 */ /* 0x001e220000000a00 */
[----:B------:R-:W-:Y:S01]  /*0980*/  ISETP.GE.AND P6, PT, R2, UR11, PT ;  /* 0x0000000b02007c0c */ /* 0x000fe2000bfc6270 */
[----:B------:R-:W-:Y:S01]  /*0990*/  BSSY.RECONVERGENT B0, `(.L_x_1) ;  /* 0x0000027000007945 */ /* 0x000fe20003800200 */
[----:B------:R-:W-:Y:S02]  /*09a0*/  IADD3.X R31, PT, PT, R68, UR18, RZ, P0, !PT ;  /* 0x00000012441f7c10 */ /* 0x000fe400087fe4ff */
[----:B------:R-:W-:Y:S02]  /*09b0*/  IADD3 R98, P4, PT, R67, UR21, RZ ;  /* 0x0000001543627c10 */ /* 0x000fe4000ff9e0ff */
[C---:B------:R-:W-:Y:S02]  /*09c0*/  LEA R96, P3, R33.reuse, UR21, 0x1 ;  /* 0x0000001521607c11 */ /* 0x040fe4000f8608ff */
[----:B------:R-:W-:Y:S02]  /*09d0*/  IADD3.X R99, PT, PT, R66, UR20, RZ, P4, !PT ;  /* 0x0000001442637c10 */ /* 0x000fe4000a7fe4ff */
[----:B------:R-:W-:Y:S02]  /*09e0*/  LEA.HI.X R97, R33, UR20, R32, 0x1, P3 ;  /* 0x0000001421617c11 */ /* 0x000fe400098f0c20 */
[----:B------:R-:W-:Y:S02]  /*09f0*/  ISETP.LT.AND P4, PT, R87, UR10, !P6 ;  /* 0x0000000a57007c0c */ /* 0x000fe4000f781270 */
[----:B------:R-:W-:Y:S02]  /*0a00*/  ISETP.LT.AND P3, PT, R86, UR10, !P6 ;  /* 0x0000000a56007c0c */ /* 0x000fe4000f761270 */
[----:B------:R-:W-:Y:S02]  /*0a10*/  ISETP.GE.AND P1, PT, R84, UR11, PT ;  /* 0x0000000b54007c0c */ /* 0x000fe4000bf26270 */
[----:B------:R-:W-:Y:S02]  /*0a20*/  ISETP.GE.AND P2, PT, R83, UR11, PT ;  /* 0x0000000b53007c0c */ /* 0x000fe4000bf46270 */
[C---:B0-----:R-:W-:Y:S04]  /*0a30*/  LEA R28, P0, R94.reuse, R30, 0x1 ;  /* 0x0000001e5e1c7211 */ /* 0x041fe800078008ff */
[C-C-:B------:R-:W-:Y:S02]  /*0a40*/  LEA.HI.X R29, R94.reuse, R31, R95.reuse, 0x1, P0 ;  /* 0x0000001f5e1d7211 */ /* 0x140fe400000f0c5f */
[C---:B------:R-:W-:Y:S04]  /*0a50*/  LEA R26, P0, R94.reuse, R28, 0x1 ;  /* 0x0000001c5e1a7211 */ /* 0x040fe800078008ff */
[C-C-:B------:R-:W-:Y:S02]  /*0a60*/  LEA.HI.X R27, R94.reuse, R29, R95.reuse, 0x1, P0 ;  /* 0x0000001d5e1b7211 */ /* 0x140fe400000f0c5f */
[C---:B------:R-:W-:Y:S04]  /*0a70*/  LEA R24, P0, R94.reuse, R26, 0x1 ;  /* 0x0000001a5e187211 */ /* 0x040fe800078008ff */
[C-C-:B------:R-:W-:Y:S02]  /*0a80*/  LEA.HI.X R25, R94.reuse, R27, R95.reuse, 0x1, P0 ;  /* 0x0000001b5e197211 */ /* 0x140fe400000f0c5f */
[C---:B------:R-:W-:Y:S04]  /*0a90*/  LEA R22, P0, R94.reuse, R24, 0x1 ;  /* 0x000000185e167211 */ /* 0x040fe800078008ff */
[C-C-:B------:R-:W-:Y:S02]  /*0aa0*/  LEA.HI.X R23, R94.reuse, R25, R95.reuse, 0x1, P0 ;  /* 0x000000195e177211 */ /* 0x140fe400000f0c5f */
[C---:B------:R-:W-:Y:S04]  /*0ab0*/  LEA R20, P0, R94.reuse, R22, 0x1 ;  /* 0x000000165e147211 */ /* 0x040fe800078008ff */
[--C-:B------:R-:W-:Y:S02]  /*0ac0*/  LEA.HI.X R21, R94, R23, R95.reuse, 0x1, P0 ;  /* 0x000000175e157211 */ /* 0x100fe400000f0c5f */
[----:B------:R-:W-:Y:S02]  /*0ad0*/  ISETP.LT.AND P0, PT, R14, UR10, !P6 ;  /* 0x0000000a0e007c0c */ /* 0x000fe4000f701270 */
[C---:B------:R-:W-:Y:S02]  /*0ae0*/  LEA R18, P5, R94.reuse, R20, 0x1 ;  /* 0x000000145e127211 */ /* 0x040fe400078a08ff */
[----:B------:R-:W-:Y:S02]  /*0af0*/  ISETP.LT.AND P6, PT, R85, UR10, !P6 ;  /* 0x0000000a55007c0c */ /* 0x000fe4000f7c1270 */
[C-C-:B------:R-:W-:Y:S02]  /*0b00*/  LEA.HI.X R19, R94.reuse, R21, R95.reuse, 0x1, P5 ;  /* 0x000000155e137211 */ /* 0x140fe400028f0c5f */
[C---:B-123--:R-:W-:Y:S04]  /*0b10*/  LEA R16, P5, R94.reuse, R18, 0x1 ;  /* 0x000000125e107211 */ /* 0x04efe800078a08ff */
[C---:B------:R-:W-:Y:S02]  /*0b20*/  LEA.HI.X R17, R94.reuse, R19, R95, 0x1, P5 ;  /* 0x000000135e117211 */ /* 0x040fe400028f0c5f */
[----:B----4-:R-:W-:Y:S04]  /*0b30*/  LEA R12, P5, R94, R16, 0x1 ;  /* 0x000000105e0c7211 */ /* 0x010fe800078a08ff */
[----:B------:R-:W-:Y:S01]  /*0b40*/  P2R R7, PR, RZ, 0x20 ;  /* 0x00000020ff077803 */ /* 0x000fe20000000000 */
[----:B------:R-:W-:Y:S08]  /*0b50*/  @!P0 BRA `(.L_x_2) ;  /* 0x0000000000288947 */ /* 0x000ff00003800000 */
[----:B------:R-:W-:Y:S02]  /*0b60*/  ISETP.NE.U32.AND P0, PT, RZ, UR7, PT ;  /* 0x00000007ff007c0c */ /* 0x000fe4000bf05070 */
[----:B------:R-:W-:Y:S02]  /*0b70*/  MOV R3, R0 ;  /* 0x0000000000037202 */ /* 0x000fe40000000f00 */
[----:B------:R-:W-:Y:S11]  /*0b80*/  ISETP.NE.AND.EX P0, PT, RZ, UR6, PT, P0 ;  /* 0x00000006ff007c0c */ /* 0x000ff6000bf05300 */
[----:B------:R-:W-:Y:S02]  /*0b90*/  @!UPT UIADD3 URZ, UPT, UPT, URZ, URZ, URZ ;  /* 0x000000fffffff290 */ /* 0x000fe4000fffe0ff */
[----:B------:R-:W0:Y:S01]  /*0ba0*/  @P0 LDC R4, c[0x0][0x3bc] ;  /* 0x0000ef00ff040b82 */ /* 0x000e220000000800 */
[----:B--2---:R-:W2:Y:S02]  /*0bb0*/  @P0 LDG.E.U16 R5, desc[UR8][R30.64] ;  /* 0x000000081e050981 */ /* 0x004ea4000c1e1500 */
[----:B--2---:R-:W-:Y:S05]  /*0bc0*/  @P0 HADD2.F32 R5, -RZ, R5.H0_H0 ;  /* 0x20000005ff050230 */ /* 0x004fea0000004100 */
[----:B0-----:R-:W-:Y:S05]  /*0bd0*/  @P0 FFMA R3, R5, R4, R0 ;  /* 0x0000000405030223 */ /* 0x001fea0000000000 */
[----:B------:R-:W-:Y:S05]  /*0be0*/  F2FP.F16.F32.PACK_AB R6, RZ, R3 ;  /* 0x00000003ff06723e */ /* 0x000fea00000000ff */
[----:B------:R0:W-:Y:S02]  /*0bf0*/  STG.E.U16 desc[UR8][R98.64], R6 ;  /* 0x0000000662007986 */ /* 0x0001e4000c101508 */
.L_x_2:
[----:B--2---:R-:W-:Y:S05]  /*0c00*/  BSYNC.RECONVERGENT B0 ;  /* 0x0000000000007941 */ /* 0x004fea0003800200 */
.L_x_1:
[----:B------:R-:W-:Y:S01]  /*0c10*/  ISETP.NE.AND P0, PT, R7, RZ, PT ;  /* 0x000000ff0700720c */ /* 0x000fe20003f05270 */
[----:B------:R-:W-:Y:S01]  /*0c20*/  BSSY.RECONVERGENT B0, `(.L_x_3) ;  /* 0x0000010000007945 */ /* 0x000fe20003800200 */
[----:B------:R-:W-:Y:S02]  /*0c30*/  ISETP.LT.AND P5, PT, R14, UR10, !P1 ;  /* 0x0000000a0e007c0c */ /* 0x000fe4000cfa1270 */
[C---:B------:R-:W-:Y:S02]  /*0c40*/  LEA.HI.X R13, R94.reuse, R17, R95, 0x1, P0 ;  /* 0x000000115e0d7211 */ /* 0x040fe400000f0c5f */
[----:B------:R-:W-:Y:S04]  /*0c50*/  LEA R10, P0, R94, R12, 0x1 ;  /* 0x0000000c5e0a7211 */ /* 0x000fe800078008ff */
[----:B------:R-:W-:Y:S01]  /*0c60*/  P2R R7, PR, RZ, 0x1 ;  /* 0x00000001ff077803 */ /* 0x000fe20000000000 */
[----:B------:R-:W-:Y:S08]  /*0c70*/  @!P4 BRA `(.L_x_4) ;  /* 0x000000000028c947 */ /* 0x000ff00003800000 */
[----:B------:R-:W-:Y:S02]  /*0c80*/  ISETP.NE.U32.AND P0, PT, RZ, UR7, PT ;  /* 0x00000007ff007c0c */ /* 0x000fe4000bf05070 */
[----:B------:R-:W-:Y:S02]  /*0c90*/  MOV R3, R0 ;  /* 0x0000000000037202 */ /* 0x000fe40000000f00 */
[----:B------:R-:W-:Y:S11]  /*0ca0*/  ISETP.NE.AND.EX P0, PT, RZ, UR6, PT, P0 ;  /* 0x00000006ff007c0c */ /* 0x000ff6000bf05300 */
[----:B------:R-:W-:Y:S02]  /*0cb0*/  @!UPT UIADD3 URZ, UPT, UPT, URZ, URZ, URZ ;  /* 0x000000fffffff290 */ /* 0x000fe4000fffe0ff */
[----:B------:R-:W1:Y:S01]  /*0cc0*/  @P0 LDC R4, c[0x0][0x3bc] ;  /* 0x0000ef00ff040b82 */ /* 0x000e620000000800 */
[----:B------:R-:W2:Y:S02]  /*0cd0*/  @P0 LDG.E.U16 R5, desc[UR8][R30.64+0x2] ;  /* 0x000002081e050981 */ /* 0x000ea4000c1e1500 */
[----:B--2---:R-:W-:Y:S05]  /*0ce0*/  @P0 HADD2.F32 R5, -RZ, R5.H0_H0 ;  /* 0x20000005ff050230 */ /* 0x004fea0000004100 */
[----:B-1----:R-:W-:Y:S05]  /*0cf0*/  @P0 FFMA R3, R5, R4, R0 ;  /* 0x0000000405030223 */ /* 0x002fea0000000000 */
[----:B0-----:R-:W-:Y:S05]  /*0d00*/  F2FP.F16.F32.PACK_AB R6, RZ, R3 ;  /* 0x00000003ff06723e */ /* 0x001fea00000000ff */
[----:B------:R1:W-:Y:S02]  /*0d10*/  STG.E.U16 desc[UR8][R98.64+0x2], R6 ;  /* 0x0000020662007986 */ /* 0x0003e4000c101508 */
.L_x_4:
[----:B------:R-:W-:Y:S05]  /*0d20*/  BSYNC.RECONVERGENT B0 ;  /* 0x0000000000007941 */ /* 0x000fea0003800200 */
.L_x_3:
        /* <DEDUP_REMOVED lines=11> */
[----:B------:R-:W2:Y:S01]  /*0de0*/  @P0 LDC R4, c[0x0][0x3bc] ;  /* 0x0000ef00ff040b82 */ /* 0x000ea20000000800 */
[----:B------:R-:W3:Y:S02]  /*0df0*/  @P0 LDG.E.U16 R5, desc[UR8][R30.64+0x4] ;  /* 0x000004081e050981 */ /* 0x000ee4000c1e1500 */
[----:B---3--:R-:W-:Y:S05]  /*0e00*/  @P0 HADD2.F32 R5, -RZ, R5.H0_H0 ;  /* 0x20000005ff050230 */ /* 0x008fea0000004100 */
[----:B--2---:R-:W-:Y:S05]  /*0e10*/  @P0 FFMA R3, R5, R4, R0 ;  /* 0x0000000405030223 */ /* 0x004fea0000000000 */
[----:B01----:R-:W-:Y:S05]  /*0e20*/  F2FP.F16.F32.PACK_AB R6, RZ, R3 ;  /* 0x00000003ff06723e */ /* 0x003fea00000000ff */
[----:B------:R2:W-:Y:S02]  /*0e30*/  STG.E.U16 desc[UR8][R98.64+0x4], R6 ;  /* 0x0000040662007986 */ /* 0x0005e4000c101508 */
.L_x_6:
[----:B------:R-:W-:Y:S05]  /*0e40*/  BSYNC.RECONVERGENT B0 ;  /* 0x0000000000007941 */ /* 0x000fea0003800200 */
.L_x_5:
[----:B------:R-:W-:Y:S01]  /*0e50*/  ISETP.NE.AND P0, PT, R93, RZ, PT ;  /* 0x000000ff5d00720c */ /* 0x000fe20003f05270 */
[----:B------:R-:W-:Y:S01]  /*0e60*/  BSSY.RECONVERGENT B0, `(.L_x_7) ;  /* 0x0000011000007945 */ /* 0x000fe20003800200 */
[----:B------:R-:W-:Y:S02]  /*0e70*/  ISETP.LT.AND P3, PT, R86, UR10, !P1 ;  /* 0x0000000a56007c0c */ /* 0x000fe4000cf61270 */
[C---:B------:R-:W-:Y:S02]  /*0e80*/  LEA.HI.X R9, R94.reuse, R11, R95, 0x1, P0 ;  /* 0x0000000b5e097211 */ /* 0x040fe400000f0c5f */
[----:B012---:R-:W-:Y:S02]  /*0e90*/  LEA R6, P0, R94, R8, 0x1 ;  /* 0x000000085e067211 */ /* 0x007fe400078008ff */
[----:B------:R-:W-:Y:S02]  /*0ea0*/  ISETP.LT.AND P1, PT, R85, UR10, !P1 ;  /* 0x0000000a55007c0c */ /* 0x000fe4000cf21270 */
[----:B------:R-:W-:Y:S01]  /*0eb0*/  P2R R93, PR, RZ, 0x1 ;  /* 0x00000001ff5d7803 */ /* 0x000fe20000000000 */
[----:B------:R-:W-:Y:S10]  /*0ec0*/  @!P6 BRA `(.L_x_8) ;  /* 0x000000000028e947 */ /* 0x000ff40003800000 */
[----:B------:R-:W-:Y:S02]  /*0ed0*/  ISETP.NE.U32.AND P0, PT, RZ, UR7, PT ;  /* 0x00000007ff007c0c */ /* 0x000fe4000bf05070 */
[----:B------:R-:W-:Y:S02]  /*0ee0*/  MOV R3, R0 ;  /* 0x0000000000037202 */ /* 0x000fe40000000f00 */
[----:B------:R-:W-:Y:S11]  /*0ef0*/  ISETP.NE.AND.EX P0, PT, RZ, UR6, PT, P0 ;  /* 0x00000006ff007c0c */ /* 0x000ff6000bf05300 */
[----:B------:R-:W-:Y:S02]  /*0f00*/  @!UPT UIADD3 URZ, UPT, UPT, URZ, URZ, URZ ;  /* 0x000000fffffff290 */ /* 0x000fe4000fffe0ff */
[----:B------:R-:W0:Y:S01]  /*0f10*/  @P0 LDC R4, c[0x0][0x3bc] ;  /* 0x0000ef00ff040b82 */ /* 0x000e220000000800 */
[----:B------:R-:W2:Y:S02]  /*0f20*/  @P0 LDG.E.U16 R5, desc[UR8][R30.64+0x6] ;  /* 0x000006081e050981 */ /* 0x000ea4000c1e1500 */
[----:B--2---:R-:W-:Y:S05]  /*0f30*/  @P0 HADD2.F32 R5, -RZ, R5.H0_H0 ;  /* 0x20000005ff050230 */ /* 0x004fea0000004100 */
[----:B0-----:R-:W-:Y:S05]  /*0f40*/  @P0 FFMA R3, R5, R4, R0 ;  /* 0x0000000405030223 */ /* 0x001fea0000000000 */
[----:B------:R-:W-:Y:S05]  /*0f50*/  F2FP.F16.F32.PACK_AB R31, RZ, R3 ;  /* 0x00000003ff1f723e */ /* 0x000fea00000000ff */
[----:B------:R0:W-:Y:S02]  /*0f60*/  STG.E.U16 desc[UR8][R98.64+0x6], R31 ;  /* 0x0000061f62007986 */ /* 0x0001e4000c101508 */
.L_x_8:
[----:B------:R-:W-:Y:S05]  /*0f70*/  BSYNC.RECONVERGENT B0 ;  /* 0x0000000000007941 */ /* 0x000fea0003800200 */
.L_x_7:
[----:B------:R-:W-:Y:S01]  /*0f80*/  ISETP.NE.AND P0, PT, R93, RZ, PT ;  /* 0x000000ff5d00720c */ /* 0x000fe20003f05270 */
[----:B------:R-:W-:Y:S03]  /*0f90*/  BSSY.RECONVERGENT B0, `(.L_x_9) ;  /* 0x000000d000007945 */ /* 0x000fe60003800200 */
[----:B------:R-:W-:Y:S01]  /*0fa0*/  LEA.HI.X R7, R94, R9, R95, 0x1, P0 ;  /* 0x000000095e077211 */ /* 0x000fe200000f0c5f */
        /* <DEDUP_REMOVED lines=9> */
[----:B------:R-:W-:Y:S05]  /*1040*/  F2FP.F16.F32.PACK_AB R30, RZ, R3 ;  /* 0x00000003ff1e723e */ /* 0x000fea00000000ff */
[----:B------:R1:W-:Y:S02]  /*1050*/  STG.E.U16 desc[UR8][R96.64], R30 ;  /* 0x0000001e60007986 */ /* 0x0003e4000c101508 */
.L_x_10:
[----:B------:R-:W-:Y:S05]  /*1060*/  BSYNC.RECONVERGENT B0 ;  /* 0x0000000000007941 */ /* 0x000fea0003800200 */
.L_x_9:
[----:B------:R-:W-:Y:S04]  /*1070*/  BSSY.RECONVERGENT B0, `(.L_x_11) ;  /* 0x000000c000007945 */ /* 0x000fe80003800200 */
[----:B------:R-:W-:Y:S05]  /*1080*/  @!P4 BRA `(.L_x_12) ;  /* 0x000000000028c947 */ /* 0x000fea0003800000 */
        /* <DEDUP_REMOVED lines=8> */
[----:B-1----:R-:W-:Y:S05]  /*1110*/  F2FP.F16.F32.PACK_AB R30, RZ, R3 ;  /* 0x00000003ff1e723e */ /* 0x002fea00000000ff */
[----:B------:R2:W-:Y:S02]  /*1120*/  STG.E.U16 desc[UR8][R96.64+0x2], R30 ;  /* 0x0000021e60007986 */ /* 0x0005e4000c101508 */
.L_x_12:
[----:B------:R-:W-:Y:S05]  /*1130*/  BSYNC.RECONVERGENT B0 ;  /* 0x0000000000007941 */ /* 0x000fea0003800200 */
.L_x_11:
[----:B------:R-:W-:Y:S04]  /*1140*/  BSSY.RECONVERGENT B0, `(.L_x_13) ;  /* 0x000000c000007945 */ /* 0x000fe80003800200 */
[----:B------:R-:W-:Y:S05]  /*1150*/  @!P3 BRA `(.L_x_14) ;  /* 0x000000000028b947 */ /* 0x000fea0003800000 */
[----:B------:R-:W-:Y:S02]  /*1160*/  ISETP.NE.U32.AND P0, PT, RZ, UR7, PT ;  /* 0x00000007ff007c0c */ /* 0x000fe4000bf05070 */
[----:B------:R-:W-:Y:S02]  /*1170*/  MOV R3, R0 ;  /* 0x0000000000037202 */ /* 0x000fe40000000f00 */
[----:B------:R-:W-:Y:S11]  /*1180*/  ISETP.NE.AND.EX P0, PT, RZ, UR6, PT, P0 ;  /* 0x00000006ff007c0c */ /* 0x000ff6000bf05300 */
[----:B------:R-:W-:Y:S02]  /*1190*/  @!UPT UIADD3 URZ, UPT, UPT, URZ, URZ, URZ ;  /* 0x000000fffffff290 */ /* 0x000fe4000fffe0ff */
[----:B------:R-:W3:Y:S01]  /*11a0*/  @P0 LDC R4, c[0x0][0x3bc] ;  /* 0x0000ef00ff040b82 */ /* 0x000ee20000000800 */
[----:B------:R-:W4:Y:S02]  /*11b0*/  @P0 LDG.E.U16 R5, desc[UR8][R28.64+0x4] ;  /* 0x000004081c050981 */ /* 0x000f24000c1e1500 */
[----:B----4-:R-:W-:Y:S05]  /*11c0*/  @P0 HADD2.F32 R5, -RZ, R5.H0_H0 ;  /* 0x20000005ff050230 */ /* 0x010fea0000004100 */
[----:B---3--:R-:W-:Y:S05]  /*11d0*/  @P0 FFMA R3, R5, R4, R0 ;  /* 0x0000000405030223 */ /* 0x008fea0000000000 */
[----:B-12---:R-:W-:Y:S05]  /*11e0*/  F2FP.F16.F32.PACK_AB R30, RZ, R3 ;  /* 0x00000003ff1e723e */ /* 0x006fea00000000ff */
[----:B------:R3:W-:Y:S02]  /*11f0*/  STG.E.U16 desc[UR8][R96.64+0x4], R30 ;  /* 0x0000041e60007986 */ /* 0x0007e4000c101508 */
.L_x_14:
[----:B------:R-:W-:Y:S05]  /*1200*/  BSYNC.RECONVERGENT B0 ;  /* 0x0000000000007941 */ /* 0x000fea0003800200 */
.L_x_13:
[----:B------:R-:W-:Y:S04]  /*1210*/  BSSY.RECONVERGENT B0, `(.L_x_15) ;  /* 0x000000c000007945 */ /* 0x000fe80003800200 */
[----:B------:R-:W-:Y:S05]  /*1220*/  @!P1 BRA `(.L_x_16) ;  /* 0x0000000000289947 */ /* 0x000fea0003800000 */
[----:B------:R-:W-:Y:S02]  /*1230*/  ISETP.NE.U32.AND P0, PT, RZ, UR7, PT ;  /* 0x00000007ff007c0c */ /* 0x000fe4000bf05070 */
[----:B------:R-:W-:Y:S02]  /*1240*/  MOV R3, R0 ;  /* 0x0000000000037202 */ /* 0x000fe40000000f00 */
[----:B------:R-:W-:Y:S11]  /*1250*/  ISETP.NE.AND.EX P0, PT, RZ, UR6, PT, P0 ;  /* 0x00000006ff007c0c */ /* 0x000ff6000bf05300 */
[----:B------:R-:W-:Y:S02]  /*1260*/  @!UPT UIADD3 URZ, UPT, UPT, URZ, URZ, URZ ;  /* 0x000000fffffff290 */ /* 0x000fe4000fffe0ff */
[----:B------:R-:W4:Y:S01]  /*1270*/  @P0 LDC R4, c[0x0][0x3bc] ;  /* 0x0000ef00ff040b82 */ /* 0x000f220000000800 */
[----:B------:R-:W5:Y:S02]  /*1280*/  @P0 LDG.E.U16 R5, desc[UR8][R28.64+0x6] ;  /* 0x000006081c050981 */ /* 0x000f64000c1e1500 */
[----:B-----5:R-:W-:Y:S05]  /*1290*/  @P0 HADD2.F32 R5, -RZ, R5.H0_H0 ;  /* 0x20000005ff050230 */ /* 0x020fea0000004100 */
[----:B----4-:R-:W-:Y:S05]  /*12a0*/  @P0 FFMA R3, R5, R4, R0 ;  /* 0x0000000405030223 */ /* 0x010fea0000000000 */
[----:B------:R-:W-:Y:S05]  /*12b0*/  F2FP.F16.F32.PACK_AB R29, RZ, R3 ;  /* 0x00000003ff1d723e */ /* 0x000fea00000000ff */
[----:B------:R4:W-:Y:S02]  /*12c0*/  STG.E.U16 desc[UR8][R96.64+0x6], R29 ;  /* 0x0000061d60007986 */ /* 0x0009e4000c101508 */
.L_x_16:
[----:B------:R-:W-:Y:S05]  /*12d0*/  BSYNC.RECONVERGENT B0 ;  /* 0x0000000000007941 */ /* 0x000fea0003800200 */
.L_x_15:
[----:B------:R-:W-:Y:S01]  /*12e0*/  ISETP.GE.AND P0, PT, R82, UR11, PT ;  /* 0x0000000b52007c0c */ /* 0x000fe2000bf06270 */
[----:B------:R-:W-:Y:S01]  /*12f0*/  BSSY.RECONVERGENT B0, `(.L_x_17) ;  /* 0x000001c000007945 */ /* 0x000fe20003800200 */
[----:B------:R-:W-:Y:S02]  /*1300*/  LOP3.LUT R92, R92, 0xfffffffd, RZ, 0xc0, !PT ;  /* 0xfffffffd5c5c7812 */ /* 0x000fe400078ec0ff */
[----:B------:R-:W-:Y:S02]  /*1310*/  LEA R94, P5, R35, UR21, 0x1 ;  /* 0x00000015235e7c11 */ /* 0x000fe4000f8a08ff */
[----:B------:R-:W-:Y:S02]  /*1320*/  ISETP.LT.AND P3, PT, R87, UR10, !P2 ;  /* 0x0000000a57007c0c */ /* 0x000fe4000d761270 */
[----:B------:R-:W-:Y:S02]  /*1330*/  LEA.HI.X R95, R35, UR20, R34, 0x1, P5 ;  /* 0x00000014235f7c11 */ /* 0x000fe4000a8f0c22 */
[----:B------:R-:W-:Y:S02]  /*1340*/  ISETP.LT.AND P5, PT, R86, UR10, !P2 ;  /* 0x0000000a56007c0c */ /* 0x000fe4000d7a1270 */
[----:B------:R-:W-:Y:S02]  /*1350*/  ISETP.LT.AND P6, PT, R85, UR10, !P2 ;  /* 0x0000000a55007c0c */ /* 0x000fe4000d7c1270 */
[----:B------:R-:W-:Y:S02]  /*1360*/  @P0 LOP3.LUT R92, R92, 0x2, RZ, 0xfc, !PT ;  /* 0x000000025c5c0812 */ /* 0x000fe400078efcff */
[----:B------:R-:W-:Y:S02]  /*1370*/  ISETP.LT.AND P0, PT, R14, UR10, !P2 ;  /* 0x0000000a0e007c0c */ /* 0x000fe4000d701270 */
[----:B------:R-:W-:Y:S02]  /*1380*/  LOP3.LUT R92, R92, 0xfffffffe, RZ, 0xc0, !PT ;  /* 0xfffffffe5c5c7812 */ /* 0x000fe400078ec0ff */
[----:B-123--:R-:W-:Y:S02]  /*1390*/  LEA R30, P4, R37, UR21, 0x1 ;  /* 0x00000015251e7c11 */ /* 0x00efe4000f8808ff */
[----:B------:R-:W-:Y:S02]  /*13a0*/  ISETP.GE.AND P2, PT, R82, UR11, PT ;  /* 0x0000000b52007c0c */ /* 0x000fe4000bf46270 */
[----:B------:R-:W-:Y:S02]  /*13b0*/  @P5 LOP3.LUT R92, R92, 0x1, RZ, 0xfc, !PT ;  /* 0x000000015c5c5812 */ /* 0x000fe400078efcff */
[----:B------:R-:W-:Y:S02]  /*13c0*/  ISETP.GE.AND P1, PT, R81, UR11, PT ;  /* 0x0000000b51007c0c */ /* 0x000fe4000bf26270 */
[----:B0-----:R-:W-:Y:S02]  /*13d0*/  LEA.HI.X R31, R37, UR20, R36, 0x1, P4 ;  /* 0x00000014251f7c11 */ /* 0x001fe4000a0f0c24 */
[----:B------:R-:W-:Y:S01]  /*13e0*/  ISETP.LT.AND P5, PT, R14, UR10, !P2 ;  /* 0x0000000a0e007c0c */ /* 0x000fe2000d7a1270 */
[----:B------:R-:W-:Y:S01]  /*13f0*/  @!UPT UIADD3 URZ, UPT, UPT, URZ, URZ, URZ ;  /* 0x000000fffffff290 */ /* 0x000fe2000fffe0ff */
[----:B------:R-:W-:Y:S11]  /*1400*/  @!P0 BRA `(.L_x_18) ;  /* 0x0000000000288947 */ /* 0x000ff60003800000 */
        /* <DEDUP_REMOVED lines=10> */
.L_x_18:
[----:B------:R-:W-:Y:S05]  /*14b0*/  BSYNC.RECONVERGENT B0 ;  /* 0x0000000000007941 */ /* 0x000fea0003800200 */
.L_x_17:
[----:B------:R-:W-:Y:S01]  /*14c0*/  ISETP.LT.AND P4, PT, R87, UR10, !P2 ;  /* 0x0000000a57007c0c */ /* 0x000fe2000d781270 */
[----:B------:R-:W-:Y:S04]  /*14d0*/  BSSY.RECONVERGENT B0, `(.L_x_19) ;  /* 0x000000c000007945 */ /* 0x000fe80003800200 */
        /* <DEDUP_REMOVED lines=11> */
.L_x_20:
[----:B------:R-:W-:Y:S05]  /*1590*/  BSYNC.RECONVERGENT B0 ;  /* 0x0000000000007941 */ /* 0x000fea0003800200 */
.L_x_19:
[----:B------:R-:W-:Y:S01]  /*15a0*/  LOP3.LUT P0, RZ, R92, 0x1, RZ, 0xc0, !PT ;  /* 0x000000015cff7812 */ /* 0x000fe2000780c0ff */
[----:B------:R-:W-:Y:S01]  /*15b0*/  BSSY.RECONVERGENT B0, `(.L_x_21) ;  /* 0x000000e000007945 */ /* 0x000fe20003800200 */
[----:B------:R-:W-:Y:S02]  /*15c0*/  ISETP.LT.AND P3, PT, R86, UR10, !P2 ;  /* 0x0000000a56007c0c */ /* 0x000fe4000d761270 */
[----:B------:R-:W-:Y:S09]  /*15d0*/  ISETP.LT.AND P2, PT, R85, UR10, !P2 ;  /* 0x0000000a55007c0c */ /* 0x000ff2000d741270 */
        /* <DEDUP_REMOVED lines=11> */
.L_x_22:
[----:B------:R-:W-:Y:S05]  /*1690*/  BSYNC.RECONVERGENT B0 ;  /* 0x0000000000007941 */ /* 0x000fea0003800200 */
.L_x_21:
[----:B------:R-:W-:Y:S04]  /*16a0*/  BSSY.RECONVERGENT B0, `(.L_x_23) ;  /* 0x000000c000007945 */ /* 0x000fe80003800200 */
[----:B------:R-:W-:Y:S05]  /*16b0*/  @!P6 BRA `(.L_x_24) ;  /* 0x000000000028e947 */ /* 0x000fea0003800000 */
[----:B------:R-:W-:Y:S02]  /*16c0*/  ISETP.NE.U32.AND P0, PT, RZ, UR7, PT ;  /* 0x00000007ff007c0c */ /* 0x000fe4000bf05070 */
[----:B------:R-:W-:Y:S02]  /*16d0*/  MOV R3, R0 ;  /* 0x0000000000037202 */ /* 0x000fe40000000f00 */
[----:B------:R-:W-:Y:S11]  /*16e0*/  ISETP.NE.AND.EX P0, PT, RZ, UR6, PT, P0 ;  /* 0x00000006ff007c0c */ /* 0x000ff6000bf05300 */
[----:B------:R-:W-:Y:S02]  /*16f0*/  @!UPT UIADD3 URZ, UPT, UPT, URZ, URZ, URZ ;  /* 0x000000fffffff290 */ /* 0x000fe4000fffe0ff */
[----:B------:R-:W3:Y:S01]  /*1700*/  @P0 LDC R4, c[0x0][0x3bc] ;  /* 0x0000ef00ff040b82 */ /* 0x000ee20000000800 */
[----:B------:R-:W5:Y:S02]  /*1710*/  @P0 LDG.E.U16 R5, desc[UR8][R26.64+0x6] ;  /* 0x000006081a050981 */ /* 0x000f64000c1e1500 */
[----:B-----5:R-:W-:Y:S05]  /*1720*/  @P0 HADD2.F32 R5, -RZ, R5.H0_H0 ;  /* 0x20000005ff050230 */ /* 0x020fea0000004100 */
[----:B---3--:R-:W-:Y:S05]  /*1730*/  @P0 FFMA R3, R5, R4, R0 ;  /* 0x0000000405030223 */ /* 0x008fea0000000000 */
[----:B------:R-:W-:Y:S05]  /*1740*/  F2FP.F16.F32.PACK_AB R27, RZ, R3 ;  /* 0x00000003ff1b723e */ /* 0x000fea00000000ff */
[----:B------:R3:W-:Y:S02]  /*1750*/  STG.E.U16 desc[UR8][R94.64+0x6], R27 ;  /* 0x0000061b5e007986 */ /* 0x0007e4000c101508 */
.L_x_24:
[----:B------:R-:W-:Y:S05]  /*1760*/  BSYNC.RECONVERGENT B0 ;  /* 0x0000000000007941 */ /* 0x000fea0003800200 */
.L_x_23:
[----:B------:R-:W-:Y:S04]  /*1770*/  BSSY.RECONVERGENT B0, `(.L_x_25) ;  /* 0x000000c000007945 */ /* 0x000fe80003800200 */
[----:B------:R-:W-:Y:S05]  /*1780*/  @!P5 BRA `(.L_x_26) ;  /* 0x000000000028d947 */ /* 0x000fea0003800000 */
[----:B------:R-:W-:Y:S02]  /*1790*/  ISETP.NE.U32.AND P0, PT, RZ, UR7, PT ;  /* 0x00000007ff007c0c */ /* 0x000fe4000bf05070 */
[----:B------:R-:W-:Y:S02]  /*17a0*/  MOV R3, R0 ;  /* 0x0000000000037202 */ /* 0x000fe40000000f00 */
[----:B------:R-:W-:Y:S11]  /*17b0*/  ISETP.NE.AND.EX P0, PT, RZ, UR6, PT, P0 ;  /* 0x00000006ff007c0c */ /* 0x000ff6000bf05300 */
[----:B------:R-:W-:Y:S02]  /*17c0*/  @!UPT UIADD3 URZ, UPT, UPT, URZ, URZ, URZ ;  /* 0x000000fffffff290 */ /* 0x000fe4000fffe0ff */
[----:B------:R-:W5:Y:S01]  /*17d0*/  @P0 LDC R4, c[0x0][0x3bc] ;  /* 0x0000ef00ff040b82 */ /* 0x000f620000000800 */
[----:B------:R-:W2:Y:S02]  /*17e0*/  @P0 LDG.E.U16 R5, desc[UR8][R24.64] ;  /* 0x0000000818050981 */ /* 0x000ea4000c1e1500 */
[----:B--2---:R-:W-:Y:S05]  /*17f0*/  @P0 HADD2.F32 R5, -RZ, R5.H0_H0 ;  /* 0x20000005ff050230 */ /* 0x004fea0000004100 */
[----:B-----5:R-:W-:Y:S05]  /*1800*/  @P0 FFMA R3, R5, R4, R0 ;  /* 0x0000000405030223 */ /* 0x020fea0000000000 */
[----:B------:R-:W-:Y:S05]  /*1810*/  F2FP.F16.F32.PACK_AB R26, RZ, R3 ;  /* 0x00000003ff1a723e */ /* 0x000fea00000000ff */
[----:B------:R2:W-:Y:S02]  /*1820*/  STG.E.U16 desc[UR8][R30.64], R26 ;  /* 0x0000001a1e007986 */ /* 0x0005e4000c101508 */
.L_x_26:
[----:B------:R-:W-:Y:S05]  /*1830*/  BSYNC.RECONVERGENT B0 ;  /* 0x0000000000007941 */ /* 0x000fea0003800200 */
.L_x_25:
[----:B------:R-:W-:Y:S04]  /*1840*/  BSSY.RECONVERGENT B0, `(.L_x_27) ;  /* 0x000000c000007945 */ /* 0x000fe80003800200 */
[----:B------:R-:W-:Y:S05]  /*1850*/  @!P4 BRA `(.L_x_28) ;  /* 0x000000000028c947 */ /* 0x000fea0003800000 */
[----:B------:R-:W-:Y:S02]  /*1860*/  ISETP.NE.U32.AND P0, PT, RZ, UR7, PT ;  /* 0x00000007ff007c0c */ /* 0x000fe4000bf05070 */
[----:B------:R-:W-:Y:S02]  /*1870*/  MOV R3, R0 ;  /* 0x0000000000037202 */ /* 0x000fe40000000f00 */
[----:B------:R-:W-:Y:S11]  /*1880*/  ISETP.NE.AND.EX P0, PT, RZ, UR6, PT, P0 ;  /* 0x00000006ff007c0c */ /* 0x000ff6000bf05300 */
[----:B------:R-:W-:Y:S02]  /*1890*/  @!UPT UIADD3 URZ, UPT, UPT, URZ, URZ, URZ ;  /* 0x000000fffffff290 */ /* 0x000fe4000fffe0ff */
[----:B------:R-:W5:Y:S01]  /*18a0*/  @P0 LDC R4, c[0x0][0x3bc] ;  /* 0x0000ef00ff040b82 */ /* 0x000f620000000800 */
[----:B------:R-:W3:Y:S02]  /*18b0*/  @P0 LDG.E.U16 R5, desc[UR8][R24.64+0x2] ;  /* 0x0000020818050981 */ /* 0x000ee4000c1e1500 */
[----:B---3--:R-:W-:Y:S05]  /*18c0*/  @P0 HADD2.F32 R5, -RZ, R5.H0_H0 ;  /* 0x20000005ff050230 */ /* 0x008fea0000004100 */
[----:B-----5:R-:W-:Y:S05]  /*18d0*/  @P0 FFMA R3, R5, R4, R0 ;  /* 0x0000000405030223 */ /* 0x020fea0000000000 */
[----:B--2---:R-:W-:Y:S05]  /*18e0*/  F2FP.F16.F32.PACK_AB R26, RZ, R3 ;  /* 0x00000003ff1a723e */ /* 0x004fea00000000ff */
[----:B------:R2:W-:Y:S02]  /*18f0*/  STG.E.U16 desc[UR8][R30.64+0x2], R26 ;  /* 0x0000021a1e007986 */ /* 0x0005e4000c101508 */
.L_x_28:
[----:B------:R-:W-:Y:S05]  /*1900*/  BSYNC.RECONVERGENT B0 ;  /* 0x0000000000007941 */ /* 0x000fea0003800200 */
.L_x_27:
        /* <DEDUP_REMOVED lines=12> */
.L_x_30:
[----:B------:R-:W-:Y:S05]  /*19d0*/  BSYNC.RECONVERGENT B0 ;  /* 0x0000000000007941 */ /* 0x000fea0003800200 */
.L_x_29:
        /* <DEDUP_REMOVED lines=10> */
[----:B------:R-:W-:Y:S05]  /*1a80*/  F2FP.F16.F32.PACK_AB R25, RZ, R3 ;  /* 0x00000003ff19723e */ /* 0x000fea00000000ff */
[----:B------:R3:W-:Y:S02]  /*1a90*/  STG.E.U16 desc[UR8][R30.64+0x6], R25 ;  /* 0x000006191e007986 */ /* 0x0007e4000c101508 */
.L_x_32:
[----:B------:R-:W-:Y:S05]  /*1aa0*/  BSYNC.RECONVERGENT B0 ;  /* 0x0000000000007941 */ /* 0x000fea0003800200 */
.L_x_31:
[----:B------:R-:W-:Y:S01]  /*1ab0*/  ISETP.GE.AND P0, PT, R80, UR11, PT ;  /* 0x0000000b50007c0c */ /* 0x000fe2000bf06270 */
[----:B------:R-:W-:Y:S01]  /*1ac0*/  BSSY.RECONVERGENT B0, `(.L_x_33) ;  /* 0x000001c000007945 */ /* 0x000fe20003800200 */
[----:B------:R-:W-:Y:S02]  /*1ad0*/  LOP3.LUT R92, R92, 0xfffffffd, RZ, 0xc0, !PT ;  /* 0xfffffffd5c5c7812 */ /* 0x000fe400078ec0ff */
[----:B012---:R-:W-:Y:S02]  /*1ae0*/  LEA R28, P5, R39, UR21, 0x1 ;  /* 0x00000015271c7c11 */ /* 0x007fe4000f8a08ff */
[----:B------:R-:W-:Y:S02]  /*1af0*/  ISETP.LT.AND P3, PT, R87, UR10, !P1 ;  /* 0x0000000a57007c0c */ /* 0x000fe4000cf61270 */
[----:B----4-:R-:W-:Y:S02]  /*1b00*/  LEA.HI.X R29, R39, UR20, R38, 0x1, P5 ;  /* 0x00000014271d7c11 */ /* 0x010fe4000a8f0c26 */
[----:B------:R-:W-:Y:S02]  /*1b10*/  ISETP.LT.AND P5, PT, R86, UR10, !P1 ;  /* 0x0000000a56007c0c */ /* 0x000fe4000cfa1270 */
[----:B------:R-:W-:Y:S02]  /*1b20*/  ISETP.LT.AND P6, PT, R85, UR10, !P1 ;  /* 0x0000000a55007c0c */ /* 0x000fe4000cfc1270 */
[----:B------:R-:W-:Y:S02]  /*1b30*/  @P0 LOP3.LUT R92, R92, 0x2, RZ, 0xfc, !PT ;  /* 0x000000025c5c0812 */ /* 0x000fe400078efcff */
[----:B------:R-:W-:Y:S02]  /*1b40*/  ISETP.LT.AND P0, PT, R14, UR10, !P1 ;  /* 0x0000000a0e007c0c */ /* 0x000fe4000cf01270 */
[----:B------:R-:W-:Y:S02]  /*1b50*/  LOP3.LUT R92, R92, 0xfffffffe, RZ, 0xc0, !PT ;  /* 0xfffffffe5c5c7812 */ /* 0x000fe400078ec0ff */
[----:B------:R-:W-:Y:S02]  /*1b60*/  LEA R26, P4, R41, UR21, 0x1 ;  /* 0x00000015291a7c11 */ /* 0x000fe4000f8808ff */
[----:B------:R-:W-:Y:S02]  /*1b70*/  ISETP.GE.AND P1, PT, R80, UR11, PT ;  /* 0x0000000b50007c0c */ /* 0x000fe4000bf26270 */
[----:B------:R-:W-:Y:S02]  /*1b80*/  @P5 LOP3.LUT R92, R92, 0x1, RZ, 0xfc, !PT ;  /* 0x000000015c5c5812 */ /* 0x000fe400078efcff */
[----:B------:R-:W-:Y:S02]  /*1b90*/  ISETP.GE.AND P2, PT, R79, UR11, PT ;  /* 0x0000000b4f007c0c */ /* 0x000fe4000bf46270 */
[----:B---3--:R-:W-:Y:S02]  /*1ba0*/  LEA.HI.X R27, R41, UR20, R40, 0x1, P4 ;  /* 0x00000014291b7c11 */ /* 0x008fe4000a0f0c28 */
        /* <DEDUP_REMOVED lines=13> */
.L_x_34:
[----:B------:R-:W-:Y:S05]  /*1c80*/  BSYNC.RECONVERGENT B0 ;  /* 0x0000000000007941 */ /* 0x000fea0003800200 */
.L_x_33:
        /* <DEDUP_REMOVED lines=13> */
.L_x_36:
[----:B------:R-:W-:Y:S05]  /*1d60*/  BSYNC.RECONVERGENT B0 ;  /* 0x0000000000007941 */ /* 0x000fea0003800200 */
.L_x_35:
        /* <DEDUP_REMOVED lines=15> */
.L_x_38:
[----:B------:R-:W-:Y:S05]  /*1e60*/  BSYNC.RECONVERGENT B0 ;  /* 0x0000000000007941 */ /* 0x000fea0003800200 */
.L_x_37:
        /* <DEDUP_REMOVED lines=10> */
[----:B------:R-:W-:Y:S05]  /*1f10*/  F2FP.F16.F32.PACK_AB R23, RZ, R3 ;  /* 0x00000003ff17723e */ /* 0x000fea00000000ff */
[----:B------:R3:W-:Y:S02]  /*1f20*/  STG.E.U16 desc[UR8][R28.64+0x6], R23 ;  /* 0x000006171c007986 */ /* 0x0007e4000c101508 */
.L_x_40:
[----:B------:R-:W-:Y:S05]  /*1f30*/  BSYNC.RECONVERGENT B0 ;  /* 0x0000000000007941 */ /* 0x000fea0003800200 */
.L_x_39:
        /* <DEDUP_REMOVED lines=12> */
.L_x_42:
[----:B------:R-:W-:Y:S05]  /*2000*/  BSYNC.RECONVERGENT B0 ;  /* 0x0000000000007941 */ /* 0x000fea0003800200 */
.L_x_41:
        /* <DEDUP_REMOVED lines=10> */
[----:B----4-:R-:W-:Y:S05]  /*20b0*/  F2FP.F16.F32.PACK_AB R22, RZ, R3 ;  /* 0x00000003ff16723e */ /* 0x010fea00000000ff */
[----:B------:R2:W-:Y:S02]  /*20c0*/  STG.E.U16 desc[UR8][R26.64+0x2], R22 ;  /* 0x000002161a007986 */ /* 0x0005e4000c101508 */
.L_x_44:
[----:B------:R-:W-:Y:S05]  /*20d0*/  BSYNC.RECONVERGENT B0 ;  /* 0x0000000000007941 */ /* 0x000fea0003800200 */
.L_x_43:
        /* <DEDUP_REMOVED lines=10> */
[----:B--2-4-:R-:W-:Y:S05]  /*2180*/  F2FP.F16.F32.PACK_AB R22, RZ, R3 ;  /* 0x00000003ff16723e */ /* 0x014fea00000000ff */
[----:B------:R2:W-:Y:S02]  /*2190*/  STG.E.U16 desc[UR8][R26.64+0x4], R22 ;  /* 0x000004161a007986 */ /* 0x0005e4000c101508 */
.L_x_46:
[----:B------:R-:W-:Y:S05]  /*21a0*/  BSYNC.RECONVERGENT B0 ;  /* 0x0000000000007941 */ /* 0x000fea0003800200 */
.L_x_45:
        /* <DEDUP_REMOVED lines=12> */
.L_x_48:
[----:B------:R-:W-:Y:S05]  /*2270*/  BSYNC.RECONVERGENT B0 ;  /* 0x0000000000007941 */ /* 0x000fea0003800200 */
.L_x_47:
[----:B------:R-:W-:Y:S01]  /*2280*/  ISETP.GE.AND P0, PT, R78, UR11, PT ;  /* 0x0000000b4e007c0c */ /* 0x000fe2000bf06270 */
[----:B------:R-:W-:Y:S01]  /*2290*/  BSSY.RECONVERGENT B0, `(.L_x_49) ;  /* 0x000001c000007945 */ /* 0x000fe20003800200 */
[----:B------:R-:W-:Y:S02]  /*22a0*/  LOP3.LUT R92, R92, 0xfffffffd, RZ, 0xc0, !PT ;  /* 0xfffffffd5c5c7812 */ /* 0x000fe400078ec0ff */
[----:B012---:R-:W-:Y:S02]  /*22b0*/  LEA R24, P5, R43, UR21, 0x1 ;  /* 0x000000152b187c11 */ /* 0x007fe4000f8a08ff */
[----:B------:R-:W-:Y:S02]  /*22c0*/  ISETP.LT.AND P3, PT, R87, UR10, !P2 ;  /* 0x0000000a57007c0c */ /* 0x000fe4000d761270 */
[----:B------:R-:W-:Y:S02]  /*22d0*/  LEA.HI.X R25, R43, UR20, R42, 0x1, P5 ;  /* 0x000000142b197c11 */ /* 0x000fe4000a8f0c2a */
[----:B------:R-:W-:Y:S02]  /*22e0*/  ISETP.LT.AND P5, PT, R86, UR10, !P2 ;  /* 0x0000000a56007c0c */ /* 0x000fe4000d7a1270 */
[----:B------:R-:W-:Y:S02]  /*22f0*/  ISETP.LT.AND P6, PT, R85, UR10, !P2 ;  /* 0x0000000a55007c0c */ /* 0x000fe4000d7c1270 */
[----:B------:R-:W-:Y:S02]  /*2300*/  @P0 LOP3.LUT R92, R92, 0x2, RZ, 0xfc, !PT ;  /* 0x000000025c5c0812 */ /* 0x000fe400078efcff */
[----:B------:R-:W-:Y:S02]  /*2310*/  ISETP.LT.AND P0, PT, R14, UR10, !P2 ;  /* 0x0000000a0e007c0c */ /* 0x000fe4000d701270 */
[----:B------:R-:W-:Y:S02]  /*2320*/  LOP3.LUT R92, R92, 0xfffffffe, RZ, 0xc0, !PT ;  /* 0xfffffffe5c5c7812 */ /* 0x000fe400078ec0ff */
[----:B----4-:R-:W-:Y:S02]  /*2330*/  LEA R22, P4, R45, UR21, 0x1 ;  /* 0x000000152d167c11 */ /* 0x010fe4000f8808ff */
        /* <DEDUP_REMOVED lines=17> */
.L_x_50:
[----:B------:R-:W-:Y:S05]  /*2450*/  BSYNC.RECONVERGENT B0 ;  /* 0x0000000000007941 */ /* 0x000fea0003800200 */
.L_x_49:
        /* <DEDUP_REMOVED lines=13> */
.L_x_52:
[----:B------:R-:W-:Y:S05]  /*2530*/  BSYNC.RECONVERGENT B0 ;  /* 0x0000000000007941 */ /* 0x000fea0003800200 */
.L_x_51:
        /* <DEDUP_REMOVED lines=15> */
.L_x_54:
[----:B------:R-:W-:Y:S05]  /*2630*/  BSYNC.RECONVERGENT B0 ;  /* 0x0000000000007941 */ /* 0x000fea0003800200 */
.L_x_53:
        /* <DEDUP_REMOVED lines=12> */
.L_x_56:
[----:B------:R-:W-:Y:S05]  /*2700*/  BSYNC.RECONVERGENT B0 ;  /* 0x0000000000007941 */ /* 0x000fea0003800200 */
.L_x_55:
        /* <DEDUP_REMOVED lines=12> */
.L_x_58:
[----:B------:R-:W-:Y:S05]  /*27d0*/  BSYNC.RECONVERGENT B0 ;  /* 0x0000000000007941 */ /* 0x000fea0003800200 */
.L_x_57:
        /* <DEDUP_REMOVED lines=12> */
.L_x_60:
[----:B------:R-:W-:Y:S05]  /*28a0*/  BSYNC.RECONVERGENT B0 ;  /* 0x0000000000007941 */ /* 0x000fea0003800200 */
.L_x_59:
        /* <DEDUP_REMOVED lines=12> */
.L_x_62:
[----:B------:R-:W-:Y:S05]  /*2970*/  BSYNC.RECONVERGENT B0 ;  /* 0x0000000000007941 */ /* 0x000fea0003800200 */
.L_x_61:
        /* <DEDUP_REMOVED lines=12> */
.L_x_64:
[----:B------:R-:W-:Y:S05]  /*2a40*/  BSYNC.RECONVERGENT B0 ;  /* 0x0000000000007941 */ /* 0x000fea0003800200 */
.L_x_63:
        /* <DEDUP_REMOVED lines=29> */
.L_x_66:
[----:B------:R-:W-:Y:S05]  /*2c20*/  BSYNC.RECONVERGENT B0 ;  /* 0x0000000000007941 */ /* 0x000fea0003800200 */
.L_x_65:
        /* <DEDUP_REMOVED lines=13> */
.L_x_68:
[----:B------:R-:W-:Y:S05]  /*2d00*/  BSYNC.RECONVERGENT B0 ;  /* 0x0000000000007941 */ /* 0x000fea0003800200 */
.L_x_67:
        /* <DEDUP_REMOVED lines=15> */
.L_x_70:
[----:B------:R-:W-:Y:S05]  /*2e00*/  BSYNC.RECONVERGENT B0 ;  /* 0x0000000000007941 */ /* 0x000fea0003800200 */
.L_x_69:
        /* <DEDUP_REMOVED lines=12> */
.L_x_72:
[----:B------:R-:W-:Y:S05]  /*2ed0*/  BSYNC.RECONVERGENT B0 ;  /* 0x0000000000007941 */ /* 0x000fea0003800200 */
.L_x_71:
        /* <DEDUP_REMOVED lines=12> */
.L_x_74:
[----:B------:R-:W-:Y:S05]  /*2fa0*/  BSYNC.RECONVERGENT B0 ;  /* 0x0000000000007941 */ /* 0x000fea0003800200 */
.L_x_73:
        /* <DEDUP_REMOVED lines=12> */
.L_x_76:
[----:B------:R-:W-:Y:S05]  /*3070*/  BSYNC.RECONVERGENT B0 ;  /* 0x0000000000007941 */ /* 0x000fea0003800200 */
.L_x_75:
        /* <DEDUP_REMOVED lines=12> */
.L_x_78:
[----:B------:R-:W-:Y:S05]  /*3140*/  BSYNC.RECONVERGENT B0 ;  /* 0x0000000000007941 */ /* 0x000fea0003800200 */
.L_x_77:
        /* <DEDUP_REMOVED lines=12> */
.L_x_80:
[----:B------:R-:W-:Y:S05]  /*3210*/  BSYNC.RECONVERGENT B0 ;  /* 0x0000000000007941 */ /* 0x000fea0003800200 */
.L_x_79:
[----:B------:R-:W-:Y:S01]  /*3220*/  ISETP.GE.AND P0, PT, R74, UR11, PT ;  /* 0x0000000b4a007c0c */ /* 0x000fe2000bf06270 */
[----:B------:R-:W-:Y:S01]  /*3230*/  BSSY.RECONVERGENT B0, `(.L_x_81) ;  /* 0x000001a000007945 */ /* 0x000fe20003800200 */
[----:B------:R-:W-:Y:S02]  /*3240*/  LOP3.LUT R92, R92, 0xfffffffe, RZ, 0xc0, !PT ;  /* 0xfffffffe5c5c7812 */ /* 0x000fe400078ec0ff */
[----:B012---:R-:W-:Y:S02]  /*3250*/  LEA R16, P5, R51, UR21, 0x1 ;  /* 0x0000001533107c11 */ /* 0x007fe4000f8a08ff */
[----:B----4-:R-:W-:Y:S02]  /*3260*/  LEA R12, P3, R53, UR21, 0x1 ;  /* 0x00000015350c7c11 */ /* 0x010fe4000f8608ff */
[----:B------:R-:W-:Y:S02]  /*3270*/  LEA.HI.X R17, R51, UR20, R50, 0x1, P5 ;  /* 0x0000001433117c11 */ /* 0x000fe4000a8f0c32 */
[----:B---3--:R-:W-:Y:S02]  /*3280*/  LEA.HI.X R13, R53, UR20, R52, 0x1, P3 ;  /* 0x00000014350d7c11 */ /* 0x008fe400098f0c34 */
[----:B------:R-:W-:Y:S02]  /*3290*/  ISETP.LT.AND P5, PT, R87, UR10, !P2 ;  /* 0x0000000a57007c0c */ /* 0x000fe4000d7a1270 */
[----:B------:R-:W-:Y:S02]  /*32a0*/  @P0 LOP3.LUT R92, R92, 0x1, RZ, 0xfc, !PT ;  /* 0x000000015c5c0812 */ /* 0x000fe400078efcff */
[----:B------:R-:W-:Y:S02]  /*32b0*/  ISETP.LT.AND P0, PT, R14, UR10, !P2 ;  /* 0x0000000a0e007c0c */ /* 0x000fe4000d701270 */
[----:B------:R-:W-:Y:S02]  /*32c0*/  ISETP.LT.AND P3, PT, R86, UR10, !P2 ;  /* 0x0000000a56007c0c */ /* 0x000fe4000d761270 */
[----:B------:R-:W-:Y:S02]  /*32d0*/  ISETP.LT.AND P2, PT, R85, UR10, !P2 ;  /* 0x0000000a55007c0c */ /* 0x000fe4000d741270 */
[----:B------:R-:W-:Y:S02]  /*32e0*/  LOP3.LUT R92, R92, 0xfffffffd, RZ, 0xc0, !PT ;  /* 0xfffffffd5c5c7812 */ /* 0x000fe400078ec0ff */
[----:B------:R-:W-:Y:S02]  /*32f0*/  ISETP.GE.AND P4, PT, R73, UR11, PT ;  /* 0x0000000b49007c0c */ /* 0x000fe4000bf86270 */
[----:B------:R-:W-:Y:S07]  /*3300*/  ISETP.GE.AND P1, PT, R72, UR11, PT ;  /* 0x0000000b48007c0c */ /* 0x000fee000bf26270 */
[----:B------:R-:W-:Y:S01]  /*3310*/  @P2 LOP3.LUT R92, R92, 0x2, RZ, 0xfc, !PT ;  /* 0x000000025c5c2812 */ /* 0x000fe200078efcff */
[----:B------:R-:W-:Y:S06]  /*3320*/  @!P0 BRA `(.L_x_82) ;  /* 0x0000000000288947 */ /* 0x000fec0003800000 */
        /* <DEDUP_REMOVED lines=10> */
.L_x_82:
[----:B------:R-:W-:Y:S05]  /*33d0*/  BSYNC.RECONVERGENT B0 ;  /* 0x0000000000007941 */ /* 0x000fea0003800200 */
.L_x_81:
[----:B------:R-:W-:Y:S01]  /*33e0*/  ISETP.GE.AND P2, PT, R74, UR11, PT ;  /* 0x0000000b4a007c0c */ /* 0x000fe2000bf46270 */
[----:B------:R-:W-:Y:S03]  /*33f0*/  BSSY.RECONVERGENT B0, `(.L_x_83) ;  /* 0x000000e000007945 */ /* 0x000fe60003800200 */
[----:B------:R-:W-:Y:S01]  /*3400*/  ISETP.LT.AND P6, PT, R14, UR10, !P2 ;  /* 0x0000000a0e007c0c */ /* 0x000fe2000d7c1270 */
[----:B------:R-:W-:Y:S01]  /*3410*/  @!UPT UIADD3 URZ, UPT, UPT, URZ, URZ, URZ ;  /* 0x000000fffffff290 */ /* 0x000fe2000fffe0ff */
[----:B------:R-:W-:Y:S11]  /*3420*/  @!P5 BRA `(.L_x_84) ;  /* 0x000000000028d947 */ /* 0x000ff60003800000 */
        /* <DEDUP_REMOVED lines=10> */
.L_x_84:
[----:B------:R-:W-:Y:S05]  /*34d0*/  BSYNC.RECONVERGENT B0 ;  /* 0x0000000000007941 */ /* 0x000fea0003800200 */
.L_x_83:
[----:B------:R-:W-:Y:S01]  /*34e0*/  ISETP.LT.AND P5, PT, R87, UR10, !P2 ;  /* 0x0000000a57007c0c */ /* 0x000fe2000d7a1270 */
[----:B------:R-:W-:Y:S04]  /*34f0*/  BSSY.RECONVERGENT B0, `(.L_x_85) ;  /* 0x000000c000007945 */ /* 0x000fe80003800200 */
        /* <DEDUP_REMOVED lines=11> */
.L_x_86:
[----:B------:R-:W-:Y:S05]  /*35b0*/  BSYNC.RECONVERGENT B0 ;  /* 0x0000000000007941 */ /* 0x000fea0003800200 */
.L_x_85:
        /* <DEDUP_REMOVED lines=15> */
.L_x_88:
[----:B------:R-:W-:Y:S05]  /*36b0*/  BSYNC.RECONVERGENT B0 ;  /* 0x0000000000007941 */ /* 0x000fea0003800200 */
.L_x_87:
        /* <DEDUP_REMOVED lines=12> */
.L_x_90:
[----:B------:R-:W-:Y:S05]  /*3780*/  BSYNC.RECONVERGENT B0 ;  /* 0x0000000000007941 */ /* 0x000fea0003800200 */
.L_x_89:
        /* <DEDUP_REMOVED lines=12> */
.L_x_92:
[----:B------:R-:W-:Y:S05]  /*3850*/  BSYNC.RECONVERGENT B0 ;  /* 0x0000000000007941 */ /* 0x000fea0003800200 */
.L_x_91:
        /* <DEDUP_REMOVED lines=12> */
.L_x_94:
[----:B------:R-:W-:Y:S05]  /*3920*/  BSYNC.RECONVERGENT B0 ;  /* 0x0000000000007941 */ /* 0x000fea0003800200 */
.L_x_93:
        /* <DEDUP_REMOVED lines=12> */
.L_x_96:
[----:B------:R-:W-:Y:S05]  /*39f0*/  BSYNC.RECONVERGENT B0 ;  /* 0x0000000000007941 */ /* 0x000fea0003800200 */
.L_x_95:
[----:B--2-4-:R-:W-:Y:S01]  /*3a00*/  LEA R8, P6, R55, UR19, 0x1 ;  /* 0x0000001337087c11 */ /* 0x014fe2000f8c08ff */
[----:B------:R-:W-:Y:S01]  /*3a10*/  BSSY.RECONVERGENT B0, `(.L_x_97) ;  /* 0x000001d000007945 */ /* 0x000fe20003800200 */
[----:B01-3--:R-:W-:Y:S02]  /*3a20*/  LEA R16, P0, R57, UR21, 0x1 ;  /* 0x0000001539107c11 */ /* 0x00bfe4000f8008ff */
[----:B------:R-:W-:Y:S02]  /*3a30*/  LEA.HI.X R9, R55, UR18, R54, 0x1, P6 ;  /* 0x0000001237097c11 */ /* 0x000fe4000b0f0c36 */
[----:B------:R-:W-:Y:S02]  /*3a40*/  LEA R12, P6, R61, UR21, 0x1 ;  /* 0x000000153d0c7c11 */ /* 0x000fe4000f8c08ff */
[----:B------:R-:W-:Y:S02]  /*3a50*/  LEA R6, P5, R59, UR19, 0x1 ;  /* 0x000000133b067c11 */ /* 0x000fe4000f8a08ff */
[----:B------:R-:W-:Y:S02]  /*3a60*/  LEA.HI.X R13, R61, UR20, R60, 0x1, P6 ;  /* 0x000000143d0d7c11 */ /* 0x000fe4000b0f0c3c */
[----:B------:R-:W-:Y:S02]  /*3a70*/  ISETP.LT.AND P6, PT, R86, UR10, !P4 ;  /* 0x0000000a56007c0c */ /* 0x000fe4000e7c1270 */
[----:B------:R-:W-:Y:S02]  /*3a80*/  LEA.HI.X R17, R57, UR20, R56, 0x1, P0 ;  /* 0x0000001439117c11 */ /* 0x000fe400080f0c38 */
[----:B------:R-:W-:Y:S02]  /*3a90*/  ISETP.LT.AND P0, PT, R14, UR10, !P4 ;  /* 0x0000000a0e007c0c */ /* 0x000fe4000e701270 */
[----:B------:R-:W-:Y:S02]  /*3aa0*/  LEA.HI.X R7, R59, UR18, R58, 0x1, P5 ;  /* 0x000000123b077c11 */ /* 0x000fe4000a8f0c3a */
[----:B------:R-:W-:Y:S02]  /*3ab0*/  ISETP.LT.AND P5, PT, R87, UR10, !P4 ;  /* 0x0000000a57007c0c */ /* 0x000fe4000e7a1270 */
[----:B------:R-:W-:Y:S02]  /*3ac0*/  ISETP.LT.AND P4, PT, R85, UR10, !P4 ;  /* 0x0000000a55007c0c */ /* 0x000fe4000e781270 */
[----:B------:R-:W-:Y:S02]  /*3ad0*/  LOP3.LUT R92, R92, 0xfffffffe, RZ, 0xc0, !PT ;  /* 0xfffffffe5c5c7812 */ /* 0x000fe400078ec0ff */
[----:B------:R-:W-:Y:S02]  /*3ae0*/  ISETP.GE.AND P3, PT, R71, UR11, PT ;  /* 0x0000000b47007c0c */ /* 0x000fe4000bf66270 */
[----:B------:R-:W-:Y:S02]  /*3af0*/  LOP3.LUT R92, R92, 0xfffffffd, RZ, 0xc0, !PT ;  /* 0xfffffffd5c5c7812 */ /* 0x000fe400078ec0ff */
[----:B------:R-:W-:Y:S02]  /*3b00*/  ISETP.GE.AND P2, PT, R70, UR11, PT ;  /* 0x0000000b46007c0c */ /* 0x000fe4000bf46270 */
[----:B------:R-:W-:Y:S04]  /*3b10*/  @P6 LOP3.LUT R92, R92, 0x2, RZ, 0xfc, !PT ;  /* 0x000000025c5c6812 */ /* 0x000fe800078efcff */
        /* <DEDUP_REMOVED lines=12> */
.L_x_98:
[----:B------:R-:W-:Y:S05]  /*3be0*/  BSYNC.RECONVERGENT B0 ;  /* 0x0000000000007941 */ /* 0x000fea0003800200 */
.L_x_97:
        /* <DEDUP_REMOVED lines=13> */
.L_x_100:
[----:B------:R-:W-:Y:S05]  /*3cc0*/  BSYNC.RECONVERGENT B0 ;  /* 0x0000000000007941 */ /* 0x000fea0003800200 */
.L_x_99:
[----:B------:R-:W-:Y:S01]  /*3cd0*/  LOP3.LUT P0, RZ, R92, 0x2, RZ, 0xc0, !PT ;  /* 0x000000025cff7812 */ /* 0x000fe2000780c0ff */
[----:B------:R-:W-:Y:S01]  /*3ce0*/  BSSY.RECONVERGENT B0, `(.L_x_101) ;  /* 0x000000d000007945 */ /* 0x000fe20003800200 */
[----:B------:R-:W-:Y:S11]  /*3cf0*/  ISETP.LT.AND P5, PT, R87, UR10, !P1 ;  /* 0x0000000a57007c0c */ /* 0x000ff6000cfa1270 */
        /* <DEDUP_REMOVED lines=11> */
.L_x_102:
[----:B------:R-:W-:Y:S05]  /*3db0*/  BSYNC.RECONVERGENT B0 ;  /* 0x0000000000007941 */ /* 0x000fea0003800200 */
.L_x_101:
        /* <DEDUP_REMOVED lines=15> */
.L_x_104:
[----:B------:R-:W-:Y:S05]  /*3eb0*/  BSYNC.RECONVERGENT B0 ;  /* 0x0000000000007941 */ /* 0x000fea0003800200 */
.L_x_103:
        /* <DEDUP_REMOVED lines=12> */
.L_x_106:
[----:B------:R-:W-:Y:S05]  /*3f80*/  BSYNC.RECONVERGENT B0 ;  /* 0x0000000000007941 */ /* 0x000fea0003800200 */
.L_x_105:
        /* <DEDUP_REMOVED lines=12> */
.L_x_108:
[----:B------:R-:W-:Y:S05]  /*4050*/  BSYNC.RECONVERGENT B0 ;  /* 0x0000000000007941 */ /* 0x000fea0003800200 */
.L_x_107:
        /* <DEDUP_REMOVED lines=12> */
.L_x_110:
[----:B------:R-:W-:Y:S05]  /*4120*/  BSYNC.RECONVERGENT B0 ;  /* 0x0000000000007941 */ /* 0x000fea0003800200 */
.L_x_109:
        /* <DEDUP_REMOVED lines=12> */
.L_x_112:
[----:B------:R-:W-:Y:S05]  /*41f0*/  BSYNC.RECONVERGENT B0 ;  /* 0x0000000000007941 */ /* 0x000fea0003800200 */
.L_x_111:
[----:B------:R-:W-:Y:S01]  /*4200*/  ISETP.LT.AND P0, PT, R14, UR10, !P3 ;  /* 0x0000000a0e007c0c */ /* 0x000fe2000df01270 */
[----:B------:R-:W-:Y:S01]  /*4210*/  BSSY.RECONVERGENT B0, `(.L_x_113) ;  /* 0x000001b000007945 */ /* 0x000fe20003800200 */
[----:B--2-4-:R-:W-:Y:S02]  /*4220*/  LEA R8, P6, R63, UR19, 0x1 ;  /* 0x000000133f087c11 */ /* 0x014fe4000f8c08ff */
[----:B01-3--:R-:W-:Y:S02]  /*4230*/  LEA R16, P5, R65, UR21, 0x1 ;  /* 0x0000001541107c11 */ /* 0x00bfe4000f8a08ff */
[----:B------:R-:W-:Y:S02]  /*4240*/  LEA.HI.X R9, R63, UR18, R62, 0x1, P6 ;  /* 0x000000123f097c11 */ /* 0x000fe4000b0f0c3e */
[----:B------:R-:W-:Y:S02]  /*4250*/  ISETP.LT.AND P6, PT, R87, UR10, !P3 ;  /* 0x0000000a57007c0c */ /* 0x000fe4000dfc1270 */
[----:B------:R-:W-:Y:S02]  /*4260*/  IADD3 R6, P4, PT, R89, UR19, RZ ;  /* 0x0000001359067c10 */ /* 0x000fe4000ff9e0ff */
[----:B------:R-:W-:Y:S02]  /*4270*/  IADD3 R12, P1, PT, R91, UR21, RZ ;  /* 0x000000155b0c7c10 */ /* 0x000fe4000ff3e0ff */
[----:B------:R-:W-:Y:S02]  /*4280*/  LEA.HI.X R17, R65, UR20, R64, 0x1, P5 ;  /* 0x0000001441117c11 */ /* 0x000fe4000a8f0c40 */
[----:B------:R-:W-:Y:S02]  /*4290*/  P2R R11, PR, RZ, 0x40 ;  /* 0x00000040ff0b7803 */ /* 0x000fe40000000000 */
[----:B------:R-:W-:Y:S02]  /*42a0*/  ISETP.LT.AND P6, PT, R86, UR10, !P3 ;  /* 0x0000000a56007c0c */ /* 0x000fe4000dfc1270 */
[----:B------:R-:W-:Y:S02]  /*42b0*/  ISETP.LT.AND P5, PT, R85, UR10, !P3 ;  /* 0x0000000a55007c0c */ /* 0x000fe4000dfa1270 */
[----:B------:R-:W-:Y:S02]  /*42c0*/  IADD3.X R7, PT, PT, R88, UR18, RZ, P4, !PT ;  /* 0x0000001258077c10 */ /* 0x000fe4000a7fe4ff */
[----:B------:R-:W-:Y:S02]  /*42d0*/  ISETP.LT.AND P4, PT, R14, UR10, !P2 ;  /* 0x0000000a0e007c0c */ /* 0x000fe4000d781270 */
[----:B------:R-:W-:Y:S02]  /*42e0*/  IADD3.X R13, PT, PT, R90, UR20, RZ, P1, !PT ;  /* 0x000000145a0d7c10 */ /* 0x000fe40008ffe4ff */
        /* <DEDUP_REMOVED lines=13> */
.L_x_114:
[----:B------:R-:W-:Y:S05]  /*43c0*/  BSYNC.RECONVERGENT B0 ;  /* 0x0000000000007941 */ /* 0x000fea0003800200 */
.L_x_113:
[----:B------:R-:W-:Y:S01]  /*43d0*/  ISETP.NE.AND P0, PT, R11, RZ, PT ;  /* 0x000000ff0b00720c */ /* 0x000fe20003f05270 */
        /* <DEDUP_REMOVED lines=14> */
.L_x_116:
[----:B------:R-:W-:Y:S05]  /*44c0*/  BSYNC.RECONVERGENT B0 ;  /* 0x0000000000007941 */ /* 0x000fea0003800200 */
.L_x_115:
        /* <DEDUP_REMOVED lines=12> */
.L_x_118:
[----:B------:R-:W-:Y:S05]  /*4590*/  BSYNC.RECONVERGENT B0 ;  /* 0x0000000000007941 */ /* 0x000fea0003800200 */
.L_x_117:
        /* <DEDUP_REMOVED lines=12> */
.L_x_120:
[----:B------:R-:W-:Y:S05]  /*4660*/  BSYNC.RECONVERGENT B0 ;  /* 0x0000000000007941 */ /* 0x000fea0003800200 */
.L_x_119:
        /* <DEDUP_REMOVED lines=12> */
.L_x_122:
[----:B------:R-:W-:Y:S05]  /*4730*/  BSYNC.RECONVERGENT B0 ;  /* 0x0000000000007941 */ /* 0x000fea0003800200 */
.L_x_121:
        /* <DEDUP_REMOVED lines=12> */
.L_x_124:
[----:B------:R-:W-:Y:S05]  /*4800*/  BSYNC.RECONVERGENT B0 ;  /* 0x0000000000007941 */ /* 0x000fea0003800200 */
.L_x_123:
        /* <DEDUP_REMOVED lines=12> */
.L_x_126:
[----:B------:R-:W-:Y:S05]  /*48d0*/  BSYNC.RECONVERGENT B0 ;  /* 0x0000000000007941 */ /* 0x000fea0003800200 */
.L_x_125:
        /* <DEDUP_REMOVED lines=12> */
.L_x_128:
[----:B------:R-:W-:Y:S05]  /*49a0*/  BSYNC.RECONVERGENT B0 ;  /* 0x0000000000007941 */ /* 0x000fea0003800200 */
.L_x_127:
[----:B------:R-:W-:Y:S02]  /*49b0*/  UISETP.NE.U32.AND UP0, UPT, UR7, URZ, UPT ;  /* 0x000000ff0700728c */ /* 0x000fe4000bf05070 */
[----:B------:R-:W-:Y:S02]  /*49c0*/  UIADD3 UR27, UP2, UPT, UR7, UR24, URZ ;  /* 0x00000018071b7290 */ /* 0x000fe4000ff5e0ff */
[----:B------:R-:W-:Y:S02]  /*49d0*/  UISETP.NE.AND.EX UP0, UPT, UR6, URZ, UPT, UP0 ;  /* 0x000000ff0600728c */ /* 0x000fe4000bf05300 */
[----:B------:R-:W-:Y:S02]  /*49e0*/  UIADD3.X UR26, UPT, UPT, UR6, UR23, URZ, UP2, !UPT ;  /* 0x00000017061a7290 */ /* 0x000fe400097fe4ff */
[----:B------:R-:W-:Y:S02]  /*49f0*/  UIADD3 UR22, UPT, UPT, UR14, UR22, URZ ;  /* 0x000000160e167290 */ /* 0x000fe4000fffe0ff */
[----:B------:R-:W-:Y:S02]  /*4a00*/  USEL UR25, UR16, URZ, UP0 ;  /* 0x000000ff10197287 */ /* 0x000fe40008000000 */
[----:B------:R-:W-:Y:S02]  /*4a10*/  USEL UR4, UR15, URZ, UP0 ;  /* 0x000000ff0f047287 */ /* 0x000fe40008000000 */
[----:B------:R-:W-:Y:S02]  /*4a20*/  USEL UR7, UR27, URZ, UP0 ;  /* 0x000000ff1b077287 */ /* 0x000fe40008000000 */
[----:B------:R-:W-:Y:S02]  /*4a30*/  USEL UR6, UR26, URZ, UP0 ;  /* 0x000000ff1a067287 */ /* 0x000fe40008000000 */
[----:B------:R-:W-:Y:S02]  /*4a40*/  UISETP.GE.AND UP0, UPT, UR22, UR5, UPT ;  /* 0x000000051600728c */ /* 0x000fe4000bf06270 */
[----:B------:R-:W-:Y:S04]  /*4a50*/  UIADD3 UR21, UP1, UPT, UR21, UR13, URZ ;  /* 0x0000000d15157290 */ /* 0x000fe8000ff3e0ff */
[----:B------:R-:W-:Y:S02]  /*4a60*/  UIADD3.X UR20, UPT, UPT, UR20, UR12, URZ, UP1, !UPT ;  /* 0x0000000c14147290 */ /* 0x000fe40008ffe4ff */
[----:B------:R-:W-:Y:S04]  /*4a70*/  ULEA UR19, UP1, UR25, UR19, 0x1 ;  /* 0x0000001319137291 */ /* 0x000fe8000f8208ff */
[----:B------:R-:W-:Y:S01]  /*4a80*/  ULEA.HI.X UR18, UR25, UR18, UR4, 0x1, UP1 ;  /* 0x0000001219127291 */ /* 0x000fe200088f0c04 */
[----:B------:R-:W-:Y:S11]  /*4a90*/  BRA.U !UP0, `(.L_x_129) ;  /* 0xffffffbd08b07547 */ /* 0x000ff6000b83ffff */
[----:B------:R-:W-:Y:S01]  /*4aa0*/  @!UPT UIADD3 URZ, UPT, UPT, URZ, URZ, URZ ;  /* 0x000000fffffff290 */ /* 0x000fe2000fffe0ff */
[----:B------:R-:W-:Y:S05]  /*4ab0*/  EXIT ;  /* 0x000000000000794d */ /* 0x000fea0003800000 */
.L_x_0:
[----:B------:R-:W0:Y:S01]  /*4ac0*/  LDCU.64 UR10, c[0x0][0x3b0] ;  /* 0x00007600ff0a77ac */ /* 0x000e220008000a00 */
[----:B------:R-:W3:Y:S01]  /*4ad0*/  LDC.64 R4, c[0x0][0x398] ;  /* 0x0000e600ff047b82 */ /* 0x000ee20000000a00 */
[----:B------:R-:W-:Y:S01]  /*4ae0*/  IADD3 R113, PT, PT, R2, 0x1, RZ ;  /* 0x0000000102717810 */ /* 0x000fe20007ffe0ff */
[----:B------:R-:W4:Y:S01]  /*4af0*/  LDCU UR29, c[0x0][0x388] ;  /* 0x00007100ff1d77ac */ /* 0x000f220008000800 */
[----:B------:R-:W1:Y:S05]  /*4b00*/  LDCU.64 UR32, c[0x0][0x358] ;  /* 0x00006b00ff2077ac */ /* 0x000e6a0008000a00 */
[----:B------:R-:W1:Y:S01]  /*4b10*/  S2UR UR27, SR_CTAID.Y ;  /* 0x00000000001b79c3 */ /* 0x000e620000002600 */
[----:B------:R-:W1:Y:S01]  /*4b20*/  LDCU UR28, c[0x0][0x3e0] ;  /* 0x00007c00ff1c77ac */ /* 0x000e620008000800 */
[----:B--2---:R-:W2:Y:S01]  /*4b30*/  LDCU.64 UR8, c[0x0][0x358] ;  /* 0x00006b00ff0877ac */ /* 0x004ea20008000a00 */
[C---:B0-----:R-:W-:Y:S01]  /*4b40*/  IMAD.WIDE.U32 R8, R113.reuse, UR10, RZ ;  /* 0x0000000a71087c25 */ /* 0x041fe2000f8e00ff */
[----:B------:R-:W0:Y:S03]  /*4b50*/  LDCU.64 UR30, c[0x0][0x358] ;  /* 0x00006b00ff1e77ac */ /* 0x000e260008000a00 */
[----:B------:R-:W-:Y:S01]  /*4b60*/  IMAD.WIDE.U32 R6, R0, UR10, RZ ;  /* 0x0000000a00067c25 */ /* 0x000fe2000f8e00ff */
[----:B------:R-:W-:Y:S01]  /*4b70*/  SHF.L.U32 R114, R8, 0x1, RZ ;  /* 0x0000000108727819 */ /* 0x000fe200000006ff */
[----:B----4-:R-:W-:Y:S01]  /*4b80*/  UIADD3 UR29, UPT, UPT, -UR29, 0x1, URZ ;  /* 0x000000011d1d7890 */ /* 0x010fe2000fffe1ff */
[----:B---3--:R-:W-:Y:S01]  /*4b90*/  SHF.L.U64.HI R117, R4, 0x1, R5 ;  /* 0x0000000104757819 */ /* 0x008fe20000010205 */
[----:B------:R-:W-:Y:S01]  /*4ba0*/  IMAD R113, R113, UR11, R9 ;  /* 0x0000000b71717c24 */ /* 0x000fe2000f8e0209 */
[----:B------:R-:W-:Y:S01]  /*4bb0*/  SHF.L.U32 R116, R6, 0x5, RZ ;  /* 0x0000000506747819 */ /* 0x000fe200000006ff */
[----:B------:R-:W-:Y:S01]  /*4bc0*/  IMAD R115, R0, UR11, R7 ;  /* 0x0000000b00737c24 */ /* 0x000fe2000f8e0207 */
[----:B------:R-:W-:Y:S01]  /*4bd0*/  SHF.L.U32 R119, R4, 0x1, RZ ;  /* 0x0000000104777819 */ /* 0x000fe200000006ff */
[----:B------:R-:W3:Y:S01]  /*4be0*/  LDCU.64 UR4, c[0x0][0x380] ;  /* 0x00007000ff0477ac */ /* 0x000ee20008000a00 */
[----:B------:R-:W-:-:S02]  /*4bf0*/  SHF.L.U64.HI R113, R8, 0x1, R113 ;  /* 0x0000000108717819 */ /* 0x000fc40000010271 */
[----:B------:R-:W-:Y:S01]  /*4c00*/  SHF.L.U64.HI R115, R6, 0x5, R115 ;  /* 0x0000000506737819 */ /* 0x000fe20000010273 */
[----:B012---:R-:W-:-:S11]  /*4c10*/  UISETP.NE.AND UP5, UPT, UR29, URZ, UPT ;  /* 0x000000ff1d00728c */ /* 0x007fd6000bfa5270 */
.L_x_324:
[----:B---3--:R-:W-:Y:S02]  /*4c20*/  ISETP.GE.AND P5, PT, R2, UR5, PT ;  /* 0x0000000502007c0c */ /* 0x008fe4000bfa6270 */
[----:B------:R-:W-:Y:S02]  /*4c30*/  LEA RZ, P2, R14, UR24, 0x1 ;  /* 0x000000180eff7c11 */ /* 0x000fe4000f8408ff */
[----:B------:R-:W-:Y:S02]  /*4c40*/  IADD3 R24, P0, PT, R116, UR26, RZ ;  /* 0x0000001a74187c10 */ /* 0x000fe4000ff1e0ff */
[----:B------:R-:W-:Y:S02]  /*4c50*/  SHF.R.S32.HI R3, RZ, 0x1f, R14 ;  /* 0x0000001fff037819 */ /* 0x000fe4000001140e */
[C---:B------:R-:W-:Y:S02]  /*4c60*/  LEA R78, R14.reuse, UR24, 0x1 ;  /* 0x000000180e4e7c11 */ /* 0x040fe4000f8e08ff */
[----:B------:R-:W-:-:S02]  /*4c70*/  IADD3 R30, PT, PT, R14, 0x1, RZ ;  /* 0x000000010e1e7810 */ /* 0x000fc40007ffe0ff */
[----:B------:R-:W-:Y:S02]  /*4c80*/  IADD3 R17, PT, PT, R2, 0x2, RZ ;  /* 0x0000000202117810 */ /* 0x000fe40007ffe0ff */
[----:B------:R-:W-:Y:S02]  /*4c90*/  MOV R13, UR28 ;  /* 0x0000001c000d7c02 */ /* 0x000fe40008000f00 */
[----:B------:R-:W-:Y:S02]  /*4ca0*/  MOV R31, UR28 ;  /* 0x0000001c001f7c02 */ /* 0x000fe40008000f00 */
[----:B------:R-:W-:Y:S02]  /*4cb0*/  MOV R47, UR28 ;  /* 0x0000001c002f7c02 */ /* 0x000fe40008000f00 */
[----:B------:R-:W-:Y:S02]  /*4cc0*/  MOV R63, UR28 ;  /* 0x0000001c003f7c02 */ /* 0x000fe40008000f00 */
[----:B------:R-:W-:-:S02]  /*4cd0*/  MOV R49, UR28 ;  /* 0x0000001c00317c02 */ /* 0x000fc40008000f00 */
[----:B------:R-:W-:Y:S02]  /*4ce0*/  MOV R65, UR28 ;  /* 0x0000001c00417c02 */ /* 0x000fe40008000f00 */
        /* <DEDUP_REMOVED lines=10> */
[----:B------:R-:W-:-:S02]  /*4d90*/  IADD3 R112, PT, PT, R2, 0xd, RZ ;  /* 0x0000000d02707810 */ /* 0x000fc40007ffe0ff */
[----:B------:R-:W-:Y:S01]  /*4da0*/  MOV R64, UR28 ;  /* 0x0000001c00407c02 */ /* 0x000fe20008000f00 */
[----:B------:R-:W0:Y:S01]  /*4db0*/  LDC R131, c[0x0][0x364] ;  /* 0x0000d900ff837b82 */ /* 0x000e220000000800 */
[C---:B------:R-:W-:Y:S02]  /*4dc0*/  ISETP.LT.AND P1, PT, R14.reuse, UR4, !P5 ;  /* 0x000000040e007c0c */ /* 0x040fe4000ef21270 */
[----:B------:R-:W-:Y:S02]  /*4dd0*/  IADD3.X R25, PT, PT, R115, UR25, RZ, P0, !PT ;  /* 0x0000001973197c10 */ /* 0x000fe400087fe4ff */
[----:B------:R-:W-:Y:S01]  /*4de0*/  LEA.HI.X R79, R14, UR23, R3, 0x1, P2 ;  /* 0x000000170e4f7c11 */ /* 0x000fe200090f0c03 */
[----:B------:R-:W1:Y:S02]  /*4df0*/  S2R R128, SR_TID.Y ;  /* 0x0000000000807919 */ /* 0x000e640000002200 */
[----:B--2---:R-:W2:Y:S06]  /*4e00*/  LDC.64 R110, c[0x0][0x3c8] ;  /* 0x0000f200ff6e7b82 */ /* 0x004eac0000000a00 */
[----:B------:R-:W3:Y:S01]  /*4e10*/  @P1 LDG.E.U16 R7, desc[UR32][R78.64] ;  /* 0x000000204e071981 */ /* 0x000ee2000c1e1500 */
[----:B------:R-:W-:Y:S01]  /*4e20*/  ISETP.LT.AND P4, PT, R30, UR4, !P5 ;  /* 0x000000041e007c0c */ /* 0x000fe2000ef81270 */
[----:B------:R-:W4:Y:S02]  /*4e30*/  @P1 LDC R0, c[0x0][0x3e0] ;  /* 0x0000f800ff001b82 */ /* 0x000f240000000800 */
[----:B------:R-:W5:Y:S01]  /*4e40*/  @P1 LDG.E.U16 R5, desc[UR32][R24.64] ;  /* 0x0000002018051981 */ /* 0x000f62000c1e1500 */
[----:B------:R-:W-:-:S02]  /*4e50*/  IADD3 R3, PT, PT, R14, 0x2, RZ ;  /* 0x000000020e037810 */ /* 0x000fc40007ffe0ff */
[----:B------:R-:W-:Y:S02]  /*4e60*/  P2R R12, PR, RZ, 0x20 ;  /* 0x00000020ff0c7803 */ /* 0x000fe40000000000 */
[----:B------:R-:W-:-:S05]  /*4e70*/  ISETP.LT.AND P2, PT, R3, UR4, !P5 ;  /* 0x0000000403007c0c */ /* 0x000fca000ef41270 */
[----:B------:R-:W2:Y:S01]  /*4e80*/  @P4 LDG.E.U16 R22, desc[UR32][R78.64+0x2] ;  /* 0x000002204e164981 */ /* 0x000ea2000c1e1500 */
[----:B------:R-:W-:Y:S01]  /*4e90*/  ISETP.GE.AND P3, PT, R17, UR5, PT ;  /* 0x0000000511007c0c */ /* 0x000fe2000bf66270 */
[----:B------:R-:W1:Y:S02]  /*4ea0*/  @P4 LDC R19, c[0x0][0x3e0] ;  /* 0x0000f800ff134b82 */ /* 0x000e640000000800 */
[----:B------:R-:W2:Y:S04]  /*4eb0*/  @P4 LDG.E.U16 R20, desc[UR32][R24.64] ;  /* 0x0000002018144981 */ /* 0x000ea8000c1e1500 */
[----:B------:R-:W2:Y:S02]  /*4ec0*/  @P2 LDG.E.U16 R21, desc[UR32][R78.64+0x4] ;  /* 0x000004204e152981 */ /* 0x000ea4000c1e1500 */
[----:B------:R-:W0:Y:S02]  /*4ed0*/  @P2 LDC R16, c[0x0][0x3e0] ;  /* 0x0000f800ff102b82 */ /* 0x000e240000000800 */
[----:B------:R-:W2:Y:S01]  /*4ee0*/  @P2 LDG.E.U16 R18, desc[UR32][R24.64] ;  /* 0x0000002018122981 */ /* 0x000ea2000c1e1500 */
[----:B------:R-:W-:-:S02]  /*4ef0*/  ISETP.LT.AND P0, PT, R14, UR4, !P3 ;  /* 0x000000040e007c0c */ /* 0x000fc4000df01270 */
[----:B------:R-:W-:-:S11]  /*4f00*/  ISETP.LT.AND P6, PT, R30, UR4, !P3 ;  /* 0x000000041e007c0c */ /* 0x000fd6000dfc1270 */
[----:B------:R-:W4:Y:S08]  /*4f10*/  @P0 LDC.64 R10, c[0x0][0x3b0] ;  /* 0x0000ec00ff0a0b82 */ /* 0x000f300000000a00 */
[----:B------:R-:W0:Y:S01]  /*4f20*/  @P6 LDC.64 R8, c[0x0][0x3b0] ;  /* 0x0000ec00ff086b82 */ /* 0x000e220000000a00 */
[----:B----4-:R-:W-:-:S04]  /*4f30*/  @P0 IMAD.WIDE.U32 R26, R17, R10, RZ ;  /* 0x0000000a111a0225 */ /* 0x010fc800078e00ff */
[----:B------:R-:W-:Y:S02]  /*4f40*/  @P0 IMAD R11, R17, R11, R27 ;  /* 0x0000000b110b0224 */ /* 0x000fe400078e021b */
[----:B---3--:R-:W-:Y:S02]  /*4f50*/  @P1 HADD2.F32 R7, -RZ, R7.H0_H0 ;  /* 0x20000007ff071230 */ /* 0x008fe40000004100 */
[----:B-----5:R-:W-:-:S05]  /*4f60*/  @P1 HADD2.F32 R5, -RZ, R5.H0_H0 ;  /* 0x20000005ff051230 */ /* 0x020fca0000004100 */
[----:B------:R-:W-:Y:S01]  /*4f70*/  @P1 FFMA R13, R7, R5, R0 ;  /* 0x00000005070d1223 */ /* 0x000fe20000000000 */
[----:B------:R-:W-:Y:S02]  /*4f80*/  ISETP.LT.AND P1, PT, R3, UR4, !P3 ;  /* 0x0000000403007c0c */ /* 0x000fe4000df21270 */
[----:B------:R-:W-:Y:S01]  /*4f90*/  IADD3 R0, PT, PT, R14, 0x3, RZ ;  /* 0x000000030e007810 */ /* 0x000fe20007ffe0ff */
[----:B--2---:R-:W-:-:S03]  /*4fa0*/  @P4 HADD2.F32 R22, -RZ, R22.H0_H0 ;  /* 0x20000016ff164230 */ /* 0x004fc60000004100 */
[----:B------:R-:W-:Y:S01]  /*4fb0*/  ISETP.LT.AND P3, PT, R0, UR4, !P3 ;  /* 0x0000000400007c0c */ /* 0x000fe2000df61270 */
[----:B------:R-:W-:Y:S02]  /*4fc0*/  @P4 HADD2.F32 R20, -RZ, R20.H0_H0 ;  /* 0x20000014ff144230 */ /* 0x000fe40000004100 */
[----:B------:R-:W-:-:S04]  /*4fd0*/  @P2 HADD2.F32 R21, -RZ, R21.H0_H0 ;  /* 0x20000015ff152230 */ /* 0x000fc80000004100 */
[----:B------:R-:W2:Y:S01]  /*4fe0*/  @P1 LDC.64 R6, c[0x0][0x3b0] ;  /* 0x0000ec00ff061b82 */ /* 0x000ea20000000a00 */
[----:B-1----:R-:W-:Y:S01]  /*4ff0*/  @P4 FFMA R31, R20, R22, R19 ;  /* 0x00000016141f4223 */ /* 0x002fe20000000013 */
[C---:B------:R-:W-:Y:S01]  /*5000*/  @P0 LEA R28, P4, R26.reuse, UR26, 0x1 ;  /* 0x0000001a1a1c0c11 */ /* 0x040fe2000f8808ff */
[----:B------:R-:W-:Y:S02]  /*5010*/  @P2 HADD2.F32 R23, -RZ, R18.H0_H0 ;  /* 0x20000012ff172230 */ /* 0x000fe40000004100 */
[----:B0-----:R-:W-:Y:S01]  /*5020*/  @P6 IMAD.WIDE.U32 R18, R17, R8, RZ ;  /* 0x0000000811126225 */ /* 0x001fe200078e00ff */
[----:B------:R-:W-:Y:S02]  /*5030*/  @P0 LEA.HI.X R29, R26, UR25, R11, 0x1, P4 ;  /* 0x000000191a1d0c11 */ /* 0x000fe4000a0f0c0b */
[----:B------:R-:W0:Y:S01]  /*5040*/  @P3 LDC.64 R4, c[0x0][0x3b0] ;  /* 0x0000ec00ff043b82 */ /* 0x000e220000000a00 */
[----:B------:R-:W-:Y:S01]  /*5050*/  @P2 FFMA R47, R23, R21, R16 ;  /* 0x00000015172f2223 */ /* 0x000fe20000000010 */
[----:B------:R-:W-:Y:S01]  /*5060*/  @P6 IMAD R9, R17, R9, R19 ;  /* 0x0000000911096224 */ /* 0x000fe200078e0213 */
[----:B------:R-:W-:Y:S01]  /*5070*/  @P6 LEA R32, P4, R18, UR26, 0x1 ;  /* 0x0000001a12206c11 */ /* 0x000fe2000f8808ff */
[----:B------:R-:W3:Y:S01]  /*5080*/  @P0 LDG.E.U16 R19, desc[UR32][R28.64] ;  /* 0x000000201c130981 */ /* 0x000ee2000c1e1500 */
[----:B------:R-:W-:-:S02]  /*5090*/  IADD3 R16, PT, PT, R2, 0x3, RZ ;  /* 0x0000000302107810 */ /* 0x000fc40007ffe0ff */
[----:B------:R-:W-:Y:S02]  /*50a0*/  @P6 LEA.HI.X R33, R18, UR25, R9, 0x1, P4 ;  /* 0x0000001912216c11 */ /* 0x000fe4000a0f0c09 */
[----:B------:R-:W-:Y:S01]  /*50b0*/  ISETP.GE.AND P4, PT, R16, UR5, PT ;  /* 0x0000000510007c0c */ /* 0x000fe2000bf86270 */
[----:B------:R-:W4:Y:S01]  /*50c0*/  @P6 LDG.E.U16 R18, desc[UR32][R78.64+0x2] ;  /* 0x000002204e126981 */ /* 0x000f22000c1e1500 */
[----:B------:R-:W1:Y:S01]  /*50d0*/  @P6 LDC R9, c[0x0][0x3e0] ;  /* 0x0000f800ff096b82 */ /* 0x000e620000000800 */
[----:B--2---:R-:W-:-:S04]  /*50e0*/  @P1 IMAD.WIDE.U32 R20, R17, R6, RZ ;  /* 0x0000000611141225 */ /* 0x004fc800078e00ff */
[C---:B------:R-:W-:Y:S01]  /*50f0*/  @P1 IMAD R7, R17.reuse, R7, R21 ;  /* 0x0000000711071224 */ /* 0x040fe200078e0215 */
[----:B------:R-:W-:Y:S01]  /*5100*/  @P1 LEA R26, P2, R20, UR26, 0x1 ;  /* 0x0000001a141a1c11 */ /* 0x000fe2000f8408ff */
[----:B0-----:R-:W-:-:S03]  /*5110*/  @P3 IMAD.WIDE.U32 R10, R17, R4, RZ ;  /* 0x00000004110a3225 */ /* 0x001fc600078e00ff */
[----:B------:R-:W-:Y:S02]  /*5120*/  @P1 LEA.HI.X R27, R20, UR25, R7, 0x1, P2 ;  /* 0x00000019141b1c11 */ /* 0x000fe400090f0c07 */
[----:B------:R-:W2:Y:S01]  /*5130*/  @P0 LDG.E.U16 R20, desc[UR32][R78.64] ;  /* 0x000000204e140981 */ /* 0x000ea2000c1e1500 */
[----:B------:R-:W-:Y:S01]  /*5140*/  @P3 IMAD R5, R17, R5, R11 ;  /* 0x0000000511053224 */ /* 0x000fe200078e020b */
[C---:B------:R-:W-:Y:S01]  /*5150*/  @P3 LEA R34, P2, R10.reuse, UR26, 0x1 ;  /* 0x0000001a0a223c11 */ /* 0x040fe2000f8408ff */
[----:B------:R-:W0:Y:S01]  /*5160*/  @P0 LDC R11, c[0x0][0x3e0] ;  /* 0x0000f800ff0b0b82 */ /* 0x000e220000000800 */
[----:B------:R-:W5:Y:S02]  /*5170*/  @P1 LDG.E.U16 R8, desc[UR32][R26.64] ;  /* 0x000000201a081981 */ /* 0x000f64000c1e1500 */
[----:B------:R-:W-:Y:S02]  /*5180*/  @P3 LEA.HI.X R35, R10, UR25, R5, 0x1, P2 ;  /* 0x000000190a233c11 */ /* 0x000fe400090f0c05 */
[----:B------:R-:W-:Y:S01]  /*5190*/  ISETP.LT.AND P2, PT, R14, UR4, !P4 ;  /* 0x000000040e007c0c */ /* 0x000fe2000e741270 */
[----:B------:R-:W5:-:S12]  /*51a0*/  @P1 LDG.E.U16 R10, desc[UR32][R78.64+0x4] ;  /* 0x000004204e0a1981 */ /* 0x000f58000c1e1500 */
[----:B------:R-:W1:Y:S01]  /*51b0*/  @P2 LDC.64 R4, c[0x0][0x3b0] ;  /* 0x0000ec00ff042b82 */ /* 0x000e620000000a00 */
[----:B------:R-:W5:Y:S01]  /*51c0*/  @P2 LDG.E.U16 R22, desc[UR32][R78.64] ;  /* 0x000000204e162981 */ /* 0x000f62000c1e1500 */
[----:B-1----:R-:W-:-:S04]  /*51d0*/  @P2 IMAD.WIDE.U32 R6, R16, R4, RZ ;  /* 0x0000000410062225 */ /* 0x002fc800078e00ff */
[----:B------:R-:W-:Y:S01]  /*51e0*/  @P2 IMAD R5, R16, R5, R7 ;  /* 0x0000000510052224 */ /* 0x000fe200078e0207 */
[C---:B------:R-:W-:Y:S01]  /*51f0*/  @P2 LEA R36, P5, R6.reuse, UR26, 0x1 ;  /* 0x0000001a06242c11 */ /* 0x040fe2000f8a08ff */
[----:B------:R-:W1:Y:S03]  /*5200*/  @P1 LDC R7, c[0x0][0x3e0] ;  /* 0x0000f800ff071b82 */ /* 0x000e660000000800 */
[----:B------:R-:W-:Y:S02]  /*5210*/  @P2 LEA.HI.X R37, R6, UR25, R5, 0x1, P5 ;  /* 0x0000001906252c11 */ /* 0x000fe4000a8f0c05 */
[----:B------:R-:W-:Y:S01]  /*5220*/  ISETP.NE.AND P5, PT, R12, RZ, PT ;  /* 0x000000ff0c00720c */ /* 0x000fe20003fa5270 */
[----:B------:R-:W5:Y:S03]  /*5230*/  @P3 LDG.E.U16 R6, desc[UR32][R78.64+0x6] ;  /* 0x000006204e063981 */ /* 0x000f66000c1e1500 */
[----:B------:R-:W-:Y:S01]  /*5240*/  ISETP.LT.AND P5, PT, R0, UR4, !P5 ;  /* 0x0000000400007c0c */ /* 0x000fe2000efa1270 */
[----:B------:R0:W5:Y:S04]  /*5250*/  @P6 LDG.E.U16 R12, desc[UR32][R32.64] ;  /* 0x00000020200c6981 */ /* 0x000168000c1e1500 */
[----:B------:R-:W5:Y:S04]  /*5260*/  @P3 LDG.E.U16 R5, desc[UR32][R34.64] ;  /* 0x0000002022053981 */ /* 0x000f68000c1e1500 */
[----:B------:R-:W5:Y:S04]  /*5270*/  @P2 LDG.E.U16 R23, desc[UR32][R36.64] ;  /* 0x0000002024172981 */ /* 0x000f68000c1e1500 */
[----:B------:R-:W5:Y:S01]  /*5280*/  @P5 LDG.E.U16 R17, desc[UR32][R24.64] ;  /* 0x0000002018115981 */ /* 0x000f62000c1e1500 */
[----:B------:R-:W1:Y:S03]  /*5290*/  @P5 LDC R4, c[0x0][0x3e0] ;  /* 0x0000f800ff045b82 */ /* 0x000e660000000800 */
[----:B------:R-:W5:Y:S01]  /*52a0*/  @P5 LDG.E.U16 R21, desc[UR32][R78.64+0x6] ;  /* 0x000006204e155981 */ /* 0x000f62000c1e1500 */
[----:B0-----:R-:W-:Y:S01]  /*52b0*/  MOV R33, UR28 ;  /* 0x0000001c00217c02 */ /* 0x001fe20008000f00 */
[----:B---3--:R-:W-:-:S02]  /*52c0*/  @P0 HADD2.F32 R19, -RZ, R19.H0_H0 ;  /* 0x20000013ff130230 */ /* 0x008fc40000004100 */
[----:B----4-:R-:W-:Y:S02]  /*52d0*/  @P6 HADD2.F32 R18, -RZ, R18.H0_H0 ;  /* 0x20000012ff126230 */ /* 0x010fe40000004100 */
[----:B--2---:R-:W-:Y:S02]  /*52e0*/  @P0 HADD2.F32 R20, -RZ, R20.H0_H0 ;  /* 0x20000014ff140230 */ /* 0x004fe40000004100 */
[----:B-----5:R-:W-:Y:S02]  /*52f0*/  @P1 HADD2.F32 R8, -RZ, R8.H0_H0 ;  /* 0x20000008ff081230 */ /* 0x020fe40000004100 */
[----:B------:R-:W-:-:S05]  /*5300*/  @P1 HADD2.F32 R10, -RZ, R10.H0_H0 ;  /* 0x2000000aff0a1230 */ /* 0x000fca0000004100 */
[----:B-1----:R-:W-:Y:S01]  /*5310*/  @P1 FFMA R49, R10, R8, R7 ;  /* 0x000000080a311223 */ /* 0x002fe20000000007 */
[----:B------:R-:W-:Y:S02]  /*5320*/  @P2 HADD2.F32 R22, -RZ, R22.H0_H0 ;  /* 0x20000016ff162230 */ /* 0x000fe40000004100 */
[----:B------:R-:W-:Y:S02]  /*5330*/  @P6 HADD2.F32 R12, -RZ, R12.H0_H0 ;  /* 0x2000000cff0c6230 */ /* 0x000fe40000004100 */
[----:B------:R-:W-:Y:S02]  /*5340*/  @P5 HADD2.F32 R17, -RZ, R17.H0_H0 ;  /* 0x20000011ff115230 */ /* 0x000fe40000004100 */
[----:B------:R-:W-:-:S05]  /*5350*/  @P5 HADD2.F32 R21, -RZ, R21.H0_H0 ;  /* 0x20000015ff155230 */ /* 0x000fca0000004100 */
[----:B------:R-:W-:Y:S02]  /*5360*/  @P5 FFMA R63, R17, R21, R4 ;  /* 0x00000015113f5223 */ /* 0x000fe40000000004 */
[----:B------:R-:W0:Y:S01]  /*5370*/  @P3 LDC R4, c[0x0][0x3e0] ;  /* 0x0000f800ff043b82 */ /* 0x000e220000000800 */
[----:B------:R-:W-:Y:S02]  /*5380*/  ISETP.LT.AND P5, PT, R30, UR4, !P4 ;  /* 0x000000041e007c0c */ /* 0x000fe4000e7a1270 */
[----:B------:R-:W-:Y:S01]  /*5390*/  MOV R17, UR28 ;  /* 0x0000001c00117c02 */ /* 0x000fe20008000f00 */
[----:B------:R-:W-:Y:S01]  /*53a0*/  @P0 FFMA R17, R20, R19, R11 ;  /* 0x0000001314110223 */ /* 0x000fe2000000000b */
[----:B------:R-:W-:Y:S01]  /*53b0*/  ISETP.LT.AND P0, PT, R3, UR4, !P4 ;  /* 0x0000000403007c0c */ /* 0x000fe2000e701270 */
[----:B------:R-:W-:Y:S01]  /*53c0*/  @P6 FFMA R33, R18, R12, R9 ;  /* 0x0000000c12216223 */ /* 0x000fe20000000009 */
[----:B------:R-:W-:Y:S01]  /*53d0*/  IADD3 R12, PT, PT, R2, 0x4, RZ ;  /* 0x00000004020c7810 */ /* 0x000fe20007ffe0ff */
[----:B------:R-:W-:Y:S01]  /*53e0*/  @P3 HADD2.F32 R7, -RZ, R6.H0_H0 ;  /* 0x20000006ff073230 */ /* 0x000fe20000004100 */
[----:B------:R-:W-:Y:S01]  /*53f0*/  ISETP.LT.AND P4, PT, R0, UR4, !P4 ;  /* 0x0000000400007c0c */ /* 0x000fe2000e781270 */
[----:B------:R-:W-:Y:S01]  /*5400*/  @P3 HADD2.F32 R5, -RZ, R5.H0_H0 ;  /* 0x20000005ff053230 */ /* 0x000fe20000004100 */
[----:B------:R-:W-:Y:S01]  /*5410*/  ISETP.GE.AND P6, PT, R12, UR5, PT ;  /* 0x000000050c007c0c */ /* 0x000fe2000bfc6270 */
[----:B------:R-:W1:Y:S03]  /*5420*/  @P2 LDC R19, c[0x0][0x3e0] ;  /* 0x0000f800ff132b82 */ /* 0x000e660000000800 */
[----:B------:R-:W-:-:S05]  /*5430*/  ISETP.LT.AND P1, PT, R14, UR4, !P6 ;  /* 0x000000040e007c0c */ /* 0x000fca000f721270 */
[----:B------:R-:W2:Y:S01]  /*5440*/  @P5 LDC.64 R20, c[0x0][0x3b0] ;  /* 0x0000ec00ff145b82 */ /* 0x000ea20000000a00 */
[----:B0-----:R-:W-:Y:S01]  /*5450*/  @P3 FFMA R65, R7, R5, R4 ;  /* 0x0000000507413223 */ /* 0x001fe20000000004 */
[----:B------:R-:W-:-:S06]  /*5460*/  ISETP.LT.AND P3, PT, R30, UR4, !P6 ;  /* 0x000000041e007c0c */ /* 0x000fcc000f761270 */
[----:B------:R-:W0:Y:S08]  /*5470*/  @P0 LDC.64 R10, c[0x0][0x3b0] ;  /* 0x0000ec00ff0a0b82 */ /* 0x000e300000000a00 */
[----:B------:R-:W3:Y:S01]  /*5480*/  @P4 LDC.64 R8, c[0x0][0x3b0] ;  /* 0x0000ec00ff084b82 */ /* 0x000ee20000000a00 */
[----:B------:R-:W-:Y:S01]  /*5490*/  @P2 HADD2.F32 R23, -RZ, R23.H0_H0 ;  /* 0x20000017ff172230 */ /* 0x000fe20000004100 */
[----:B------:R-:W-:Y:S01]  /*54a0*/  MOV R18, UR28 ;  /* 0x0000001c00127c02 */ /* 0x000fe20008000f00 */
[----:B------:R-:W4:Y:S05]  /*54b0*/  @P3 LDG.E.U16 R29, desc[UR32][R78.64+0x2] ;  /* 0x000002204e1d3981 */ /* 0x000f2a000c1e1500 */
[----:B------:R-:W5:Y:S01]  /*54c0*/  @P1 LDC.64 R6, c[0x0][0x3b0] ;  /* 0x0000ec00ff061b82 */ /* 0x000f620000000a00 */
[----:B--2---:R-:W-:-:S07]  /*54d0*/  @P5 IMAD.WIDE.U32 R24, R16, R20, RZ ;  /* 0x0000001410185225 */ /* 0x004fce00078e00ff */
[----:B------:R-:W2:Y:S01]  /*54e0*/  @P3 LDC.64 R4, c[0x0][0x3b0] ;  /* 0x0000ec00ff043b82 */ /* 0x000ea20000000a00 */
[----:B-1----:R-:W-:Y:S01]  /*54f0*/  @P2 FFMA R18, R22, R23, R19 ;  /* 0x0000001716122223 */ /* 0x002fe20000000013 */
[----:B------:R-:W-:Y:S01]  /*5500*/  @P5 IMAD R21, R16, R21, R25 ;  /* 0x0000001510155224 */ /* 0x000fe200078e0219 */
[----:B------:R-:W-:Y:S01]  /*5510*/  @P5 LEA R20, P2, R24, UR26, 0x1 ;  /* 0x0000001a18145c11 */ /* 0x000fe2000f8408ff */
[----:B0-----:R-:W-:Y:S01]  /*5520*/  @P0 IMAD.WIDE.U32 R22, R16, R10, RZ ;  /* 0x0000000a10160225 */ /* 0x001fe200078e00ff */
[----:B------:R-:W4:Y:S02]  /*5530*/  @P0 LDG.E.U16 R19, desc[UR32][R78.64+0x4] ;  /* 0x000004204e130981 */ /* 0x000f24000c1e1500 */
[----:B------:R-:W-:Y:S01]  /*5540*/  @P5 LEA.HI.X R21, R24, UR25, R21, 0x1, P2 ;  /* 0x0000001918155c11 */ /* 0x000fe200090f0c15 */
[----:B------:R-:W-:Y:S01]  /*5550*/  @P0 IMAD R11, R16, R11, R23 ;  /* 0x0000000b100b0224 */ /* 0x000fe200078e0217 */
[----:B------:R-:W-:Y:S01]  /*5560*/  @P0 LEA R36, P2, R22, UR26, 0x1 ;  /* 0x0000001a16240c11 */ /* 0x000fe2000f8408ff */
[----:B---3--:R-:W-:-:S03]  /*5570*/  @P4 IMAD.WIDE.U32 R24, R16, R8, RZ ;  /* 0x0000000810184225 */ /* 0x008fc600078e00ff */
[----:B------:R-:W-:Y:S01]  /*5580*/  @P0 LEA.HI.X R37, R22, UR25, R11, 0x1, P2 ;  /* 0x0000001916250c11 */ /* 0x000fe200090f0c0b */
[----:B------:R-:W-:Y:S01]  /*5590*/  @P4 IMAD R9, R16, R9, R25 ;  /* 0x0000000910094224 */ /* 0x000fe200078e0219 */
[----:B------:R-:W-:Y:S01]  /*55a0*/  @P4 LEA R40, P2, R24, UR26, 0x1 ;  /* 0x0000001a18284c11 */ /* 0x000fe2000f8408ff */
[----:B-----5:R-:W-:Y:S01]  /*55b0*/  @P1 IMAD.WIDE.U32 R22, R12, R6, RZ ;  /* 0x000000060c161225 */ /* 0x020fe200078e00ff */
[----:B------:R-:W-:Y:S01]  /*55c0*/  P2R R10, PR, RZ, 0x20 ;  /* 0x00000020ff0a7803 */ /* 0x000fe20000000000 */
[----:B------:R-:W3:Y:S01]  /*55d0*/  @P0 LDG.E.U16 R11, desc[UR32][R36.64] ;  /* 0x00000020240b0981 */ /* 0x000ee2000c1e1500 */
[----:B------:R-:W-:Y:S01]  /*55e0*/  @P4 LEA.HI.X R41, R24, UR25, R9, 0x1, P2 ;  /* 0x0000001918294c11 */ /* 0x000fe200090f0c09 */
[----:B------:R-:W-:Y:S01]  /*55f0*/  @P1 IMAD R7, R12, R7, R23 ;  /* 0x000000070c071224 */ /* 0x000fe200078e0217 */
[----:B------:R-:W-:Y:S01]  /*5600*/  @P1 LEA R38, P2, R22, UR26, 0x1 ;  /* 0x0000001a16261c11 */ /* 0x000fe2000f8408ff */
[----:B------:R-:W0:Y:S01]  /*5610*/  @P3 LDC R24, c[0x0][0x3e0] ;  /* 0x0000f800ff183b82 */ /* 0x000e220000000800 */
[----:B--2---:R-:W-:-:S02]  /*5620*/  @P3 IMAD.WIDE.U32 R8, R12, R4, RZ ;  /* 0x000000040c083225 */ /* 0x004fc400078e00ff */
[----:B------:R-:W-:Y:S02]  /*5630*/  @P1 LEA.HI.X R39, R22, UR25, R7, 0x1, P2 ;  /* 0x0000001916271c11 */ /* 0x000fe400090f0c07 */
[----:B------:R-:W-:Y:S01]  /*5640*/  @P3 IMAD R5, R12, R5, R9 ;  /* 0x000000050c053224 */ /* 0x000fe200078e0209 */
[C---:B------:R-:W-:Y:S02]  /*5650*/  @P3 LEA R26, P2, R8.reuse, UR26, 0x1 ;  /* 0x0000001a081a3c11 */ /* 0x040fe4000f8408ff */
[----:B------:R-:W2:Y:S02]  /*5660*/  @P1 LDG.E.U16 R9, desc[UR32][R38.64] ;  /* 0x0000002026091981 */ /* 0x000ea4000c1e1500 */
[----:B------:R-:W-:Y:S02]  /*5670*/  @P3 LEA.HI.X R27, R8, UR25, R5, 0x1, P2 ;  /* 0x00000019081b3c11 */ /* 0x000fe400090f0c05 */
[----:B------:R-:W-:Y:S01]  /*5680*/  ISETP.LT.AND P2, PT, R3, UR4, !P6 ;  /* 0x0000000403007c0c */ /* 0x000fe2000f741270 */
[----:B------:R-:W5:Y:S04]  /*5690*/  @P4 LDG.E.U16 R8, desc[UR32][R78.64+0x6] ;  /* 0x000006204e084981 */ /* 0x000f68000c1e1500 */
[----:B------:R-:W5:Y:S08]  /*56a0*/  @P3 LDG.E.U16 R27, desc[UR32][R26.64] ;  /* 0x000000201a1b3981 */ /* 0x000f70000c1e1500 */
[----:B------:R-:W1:Y:S01]  /*56b0*/  @P2 LDC.64 R4, c[0x0][0x3b0] ;  /* 0x0000ec00ff042b82 */ /* 0x000e620000000a00 */
[----:B------:R-:W5:Y:S01]  /*56c0*/  @P2 LDG.E.U16 R25, desc[UR32][R78.64+0x4] ;  /* 0x000004204e192981 */ /* 0x000f62000c1e1500 */
[----:B-1----:R-:W-:-:S06]  /*56d0*/  @P2 IMAD.WIDE.U32 R6, R12, R4, RZ ;  /* 0x000000040c062225 */ /* 0x002fcc00078e00ff */
[----:B------:R-:W1:Y:S01]  /*56e0*/  @P1 LDC R4, c[0x0][0x3e0] ;  /* 0x0000f800ff041b82 */ /* 0x000e620000000800 */
[----:B------:R-:W-:Y:S01]  /*56f0*/  @P2 IMAD R5, R12, R5, R7 ;  /* 0x000000050c052224 */ /* 0x000fe200078e0207 */
[C---:B------:R-:W-:Y:S01]  /*5700*/  @P2 LEA R22, P5, R6.reuse, UR26, 0x1 ;  /* 0x0000001a06162c11 */ /* 0x040fe2000f8a08ff */
[----:B------:R-:W5:Y:S03]  /*5710*/  @P4 LDG.E.U16 R7, desc[UR32][R40.64] ;  /* 0x0000002028074981 */ /* 0x000f66000c1e1500 */
[----:B------:R-:W-:Y:S02]  /*5720*/  @P2 LEA.HI.X R23, R6, UR25, R5, 0x1, P5 ;  /* 0x0000001906172c11 */ /* 0x000fe4000a8f0c05 */
[----:B------:R-:W-:Y:S01]  /*5730*/  ISETP.NE.AND P5, PT, R10, RZ, PT ;  /* 0x000000ff0a00720c */ /* 0x000fe20003fa5270 */
[----:B------:R-:W5:Y:S01]  /*5740*/  @P1 LDG.E.U16 R5, desc[UR32][R78.64] ;  /* 0x000000204e051981 */ /* 0x000f62000c1e1500 */
[----:B------:R-:W0:Y:S03]  /*5750*/  @P0 LDC R10, c[0x0][0x3e0] ;  /* 0x0000f800ff0a0b82 */ /* 0x000e260000000800 */
[----:B------:R1:W5:Y:S05]  /*5760*/  @P2 LDG.E.U16 R23, desc[UR32][R22.64] ;  /* 0x0000002016172981 */ /* 0x00036a000c1e1500 */
[----:B------:R-:W5:Y:S03]  /*5770*/  @P4 LDC R6, c[0x0][0x3e0] ;  /* 0x0000f800ff064b82 */ /* 0x000f660000000800 */
[----:B------:R-:W5:Y:S04]  /*5780*/  @P5 LDG.E.U16 R21, desc[UR32][R20.64] ;  /* 0x0000002014155981 */ /* 0x000f68000c1e1500 */
[----:B------:R-:W5:Y:S01]  /*5790*/  @P5 LDG.E.U16 R35, desc[UR32][R78.64+0x2] ;  /* 0x000002204e235981 */ /* 0x000f62000c1e1500 */
[----:B------:R-:W5:Y:S01]  /*57a0*/  @P5 LDC R16, c[0x0][0x3e0] ;  /* 0x0000f800ff105b82 */ /* 0x000f620000000800 */
[----:B------:R-:W-:-:S02]  /*57b0*/  MOV R34, UR28 ;  /* 0x0000001c00227c02 */ /* 0x000fc40008000f00 */
[----:B------:R-:W-:Y:S02]  /*57c0*/  ISETP.LT.AND P6, PT, R0, UR4, !P6 ;  /* 0x0000000400007c0c */ /* 0x000fe4000f7c1270 */
[----:B-1----:R-:W-:Y:S01]  /*57d0*/  IADD3 R22, PT, PT, R2, 0x5, RZ ;  /* 0x0000000502167810 */ /* 0x002fe20007ffe0ff */
[----:B----4-:R-:W-:Y:S02]  /*57e0*/  @P0 HADD2.F32 R19, -RZ, R19.H0_H0 ;  /* 0x20000013ff130230 */ /* 0x010fe40000004100 */
[----:B---3--:R-:W-:-:S05]  /*57f0*/  @P0 HADD2.F32 R11, -RZ, R11.H0_H0 ;  /* 0x2000000bff0b0230 */ /* 0x008fca0000004100 */
[----:B0-----:R-:W-:Y:S01]  /*5800*/  @P0 FFMA R50, R19, R11, R10 ;  /* 0x0000000b13320223 */ /* 0x001fe2000000000a */
[----:B------:R-:W-:Y:S02]  /*5810*/  IMAD.U32 R19, RZ, RZ, UR28 ;  /* 0x0000001cff137e24 */ /* 0x000fe4000f8e00ff */
[----:B--2---:R-:W-:Y:S02]  /*5820*/  @P1 HADD2.F32 R9, -RZ, R9.H0_H0 ;  /* 0x20000009ff091230 */ /* 0x004fe40000004100 */
[----:B-----5:R-:W-:Y:S02]  /*5830*/  @P4 HADD2.F32 R11, -RZ, R8.H0_H0 ;  /* 0x20000008ff0b4230 */ /* 0x020fe40000004100 */
[----:B------:R-:W-:Y:S02]  /*5840*/  @P3 HADD2.F32 R29, -RZ, R29.H0_H0 ;  /* 0x2000001dff1d3230 */ /* 0x000fe40000004100 */
[----:B------:R-:W-:Y:S02]  /*5850*/  @P3 HADD2.F32 R27, -RZ, R27.H0_H0 ;  /* 0x2000001bff1b3230 */ /* 0x000fe40000004100 */
[----:B------:R-:W-:-:S02]  /*5860*/  @P4 HADD2.F32 R7, -RZ, R7.H0_H0 ;  /* 0x20000007ff074230 */ /* 0x000fc40000004100 */
[----:B------:R-:W-:Y:S02]  /*5870*/  @P1 HADD2.F32 R5, -RZ, R5.H0_H0 ;  /* 0x20000005ff051230 */ /* 0x000fe40000004100 */
[----:B------:R-:W-:Y:S02]  /*5880*/  @P5 HADD2.F32 R21, -RZ, R21.H0_H0 ;  /* 0x20000015ff155230 */ /* 0x000fe40000004100 */
[----:B------:R-:W-:-:S05]  /*5890*/  @P5 HADD2.F32 R35, -RZ, R35.H0_H0 ;  /* 0x20000023ff235230 */ /* 0x000fca0000004100 */
[----:B------:R-:W-:Y:S01]  /*58a0*/  @P5 FFMA R34, R35, R21, R16 ;  /* 0x0000001523225223 */ /* 0x000fe20000000010 */
[----:B------:R-:W-:Y:S01]  /*58b0*/  ISETP.GE.AND P5, PT, R22, UR5, PT ;  /* 0x0000000516007c0c */ /* 0x000fe2000bfa6270 */
[----:B------:R-:W-:Y:S01]  /*58c0*/  @P1 FFMA R19, R5, R9, R4 ;  /* 0x0000000905131223 */ /* 0x000fe20000000004 */
[----:B------:R-:W-:Y:S01]  /*58d0*/  @P4 FFMA R66, R11, R7, R6 ;  /* 0x000000070b424223 */ /* 0x000fe20000000006 */
[----:B------:R-:W0:Y:S01]  /*58e0*/  @P6 LDC.64 R20, c[0x0][0x3b0] ;  /* 0x0000ec00ff146b82 */ /* 0x000e220000000a00 */
[----:B------:R-:W-:Y:S02]  /*58f0*/  ISETP.LT.AND P0, PT, R14, UR4, !P5 ;  /* 0x000000040e007c0c */ /* 0x000fe4000ef01270 */
[----:B------:R-:W-:Y:S02]  /*5900*/  ISETP.LT.AND P1, PT, R3, UR4, !P5 ;  /* 0x0000000403007c0c */ /* 0x000fe4000ef21270 */
[----:B------:R-:W-:Y:S02]  /*5910*/  ISETP.LT.AND P4, PT, R30, UR4, !P5 ;  /* 0x000000041e007c0c */ /* 0x000fe4000ef81270 */
[----:B------:R-:W-:Y:S01]  /*5920*/  ISETP.LT.AND P5, PT, R0, UR4, !P5 ;  /* 0x0000000400007c0c */ /* 0x000fe2000efa1270 */
[----:B------:R-:W1:Y:S08]  /*5930*/  @P2 LDC R16, c[0x0][0x3e0] ;  /* 0x0000f800ff102b82 */ /* 0x000e700000000800 */
[----:B------:R-:W2:Y:S08]  /*5940*/  @P0 LDC.64 R10, c[0x0][0x3b0] ;  /* 0x0000ec00ff0a0b82 */ /* 0x000eb00000000a00 */
[----:B------:R-:W3:Y:S08]  /*5950*/  @P1 LDC.64 R6, c[0x0][0x3b0] ;  /* 0x0000ec00ff061b82 */ /* 0x000ef00000000a00 */
[----:B------:R-:W4:Y:S08]  /*5960*/  @P4 LDC.64 R8, c[0x0][0x3b0] ;  /* 0x0000ec00ff084b82 */ /* 0x000f300000000a00 */
[----:B------:R-:W5:Y:S01]  /*5970*/  @P5 LDC.64 R4, c[0x0][0x3b0] ;  /* 0x0000ec00ff045b82 */ /* 0x000f620000000a00 */
[----:B------:R-:W-:Y:S01]  /*5980*/  MOV R35, UR28 ;  /* 0x0000001c00237c02 */ /* 0x000fe20008000f00 */
[----:B------:R-:W-:-:S02]  /*5990*/  @P2 HADD2.F32 R25, -RZ, R25.H0_H0 ;  /* 0x20000019ff192230 */ /* 0x000fc40000004100 */
[----:B------:R-:W-:Y:S01]  /*59a0*/  @P3 FFMA R35, R29, R27, R24 ;  /* 0x0000001b1d233223 */ /* 0x000fe20000000018 */
[----:B------:R-:W-:Y:S02]  /*59b0*/  @P2 HADD2.F32 R23, -RZ, R23.H0_H0 ;  /* 0x20000017ff172230 */ /* 0x000fe40000004100 */
[----:B0-----:R-:W-:-:S04]  /*59c0*/  @P6 IMAD.WIDE.U32 R36, R12, R20, RZ ;  /* 0x000000140c246225 */ /* 0x001fc800078e00ff */
[----:B--2---:R-:W-:-:S04]  /*59d0*/  @P0 IMAD.WIDE.U32 R26, R22, R10, RZ ;  /* 0x0000000a161a0225 */ /* 0x004fc800078e00ff */
[----:B-1----:R-:W-:Y:S01]  /*59e0*/  @P2 FFMA R51, R25, R23, R16 ;  /* 0x0000001719332223 */ /* 0x002fe20000000010 */
[----:B------:R-:W-:Y:S01]  /*59f0*/  @P6 LEA R28, P2, R36, UR26, 0x1 ;  /* 0x0000001a241c6c11 */ /* 0x000fe2000f8408ff */
[----:B------:R-:W-:Y:S01]  /*5a00*/  @P6 IMAD R21, R12, R21, R37 ;  /* 0x000000150c156224 */ /* 0x000fe200078e0225 */
[----:B------:R-:W-:Y:S01]  /*5a10*/  @P0 LEA R20, P3, R26, UR26, 0x1 ;  /* 0x0000001a1a140c11 */ /* 0x000fe2000f8608ff */
[C---:B------:R-:W-:Y:S02]  /*5a20*/  @P0 IMAD R11, R22.reuse, R11, R27 ;  /* 0x0000000b160b0224 */ /* 0x040fe400078e021b */
[----:B---3--:R-:W-:Y:S01]  /*5a30*/  @P1 IMAD.WIDE.U32 R38, R22, R6, RZ ;  /* 0x0000000616261225 */ /* 0x008fe200078e00ff */
[----:B------:R-:W-:-:S03]  /*5a40*/  @P6 LEA.HI.X R29, R36, UR25, R21, 0x1, P2 ;  /* 0x00000019241d6c11 */ /* 0x000fc600090f0c15 */
[----:B----4-:R-:W-:Y:S01]  /*5a50*/  @P4 IMAD.WIDE.U32 R24, R22, R8, RZ ;  /* 0x0000000816184225 */ /* 0x010fe200078e00ff */
[----:B------:R-:W-:Y:S02]  /*5a60*/  @P0 LEA.HI.X R21, R26, UR25, R11, 0x1, P3 ;  /* 0x000000191a150c11 */ /* 0x000fe400098f0c0b */
[----:B------:R-:W-:Y:S01]  /*5a70*/  @P1 LEA R36, P2, R38, UR26, 0x1 ;  /* 0x0000001a26241c11 */ /* 0x000fe2000f8408ff */
[----:B------:R-:W-:Y:S01]  /*5a80*/  @P1 IMAD R7, R22, R7, R39 ;  /* 0x0000000716071224 */ /* 0x000fe200078e0227 */
[----:B------:R-:W-:Y:S01]  /*5a90*/  @P4 LEA R42, P3, R24, UR26, 0x1 ;  /* 0x0000001a182a4c11 */ /* 0x000fe2000f8608ff */
[----:B------:R-:W-:Y:S01]  /*5aa0*/  @P4 IMAD R9, R22, R9, R25 ;  /* 0x0000000916094224 */ /* 0x000fe200078e0219 */
[----:B------:R-:W-:Y:S01]  /*5ab0*/  IADD3 R16, PT, PT, R2, 0x6, RZ ;  /* 0x0000000602107810 */ /* 0x000fe20007ffe0ff */
[----:B-----5:R-:W-:Y:S01]  /*5ac0*/  @P5 IMAD.WIDE.U32 R10, R22, R4, RZ ;  /* 0x00000004160a5225 */ /* 0x020fe200078e00ff */
[----:B------:R-:W-:Y:S01]  /*5ad0*/  @P1 LEA.HI.X R37, R38, UR25, R7, 0x1, P2 ;  /* 0x0000001926251c11 */ /* 0x000fe200090f0c07 */
[----:B------:R0:W2:Y:S01]  /*5ae0*/  @P0 LDG.E.U16 R21, desc[UR32][R20.64] ;  /* 0x0000002014150981 */ /* 0x0000a2000c1e1500 */
[----:B------:R-:W-:Y:S01]  /*5af0*/  @P4 LEA.HI.X R43, R24, UR25, R9, 0x1, P3 ;  /* 0x00000019182b4c11 */ /* 0x000fe200098f0c09 */
[----:B------:R-:W-:Y:S01]  /*5b00*/  @P5 IMAD R5, R22, R5, R11 ;  /* 0x0000000516055224 */ /* 0x000fe200078e020b */
[----:B------:R-:W-:Y:S01]  /*5b10*/  @P5 LEA R38, P2, R10, UR26, 0x1 ;  /* 0x0000001a0a265c11 */ /* 0x000fe2000f8408ff */
[----:B------:R-:W3:Y:S01]  /*5b20*/  @P0 LDG.E.U16 R24, desc[UR32][R78.64] ;  /* 0x000000204e180981 */ /* 0x000ee2000c1e1500 */
[----:B------:R-:W-:Y:S01]  /*5b30*/  ISETP.GE.AND P3, PT, R16, UR5, PT ;  /* 0x0000000510007c0c */ /* 0x000fe2000bf66270 */
[----:B------:R-:W1:Y:S01]  /*5b40*/  @P0 LDC R11, c[0x0][0x3e0] ;  /* 0x0000f800ff0b0b82 */ /* 0x000e620000000800 */
[----:B------:R-:W-:Y:S01]  /*5b50*/  @P5 LEA.HI.X R39, R10, UR25, R5, 0x1, P2 ;  /* 0x000000190a275c11 */ /* 0x000fe200090f0c05 */
[----:B------:R-:W4:Y:S01]  /*5b60*/  @P4 LDG.E.U16 R12, desc[UR32][R42.64] ;  /* 0x000000202a0c4981 */ /* 0x000f22000c1e1500 */
[----:B------:R-:W-:-:S02]  /*5b70*/  ISETP.LT.AND P2, PT, R14, UR4, !P3 ;  /* 0x000000040e007c0c */ /* 0x000fc4000df41270 */
[----:B------:R-:W-:Y:S01]  /*5b80*/  P2R R8, PR, RZ, 0x40 ;  /* 0x00000040ff087803 */ /* 0x000fe20000000000 */
[----:B------:R-:W5:Y:S02]  /*5b90*/  @P4 LDG.E.U16 R22, desc[UR32][R78.64+0x2] ;  /* 0x000002204e164981 */ /* 0x000f64000c1e1500 */
[----:B------:R-:W5:Y:S02]  /*5ba0*/  @P4 LDC R9, c[0x0][0x3e0] ;  /* 0x0000f800ff094b82 */ /* 0x000f640000000800 */
[----:B------:R-:W5:Y:S06]  /*5bb0*/  @P1 LDG.E.U16 R10, desc[UR32][R78.64+0x4] ;  /* 0x000004204e0a1981 */ /* 0x000f6c000c1e1500 */
[----:B------:R-:W0:Y:S01]  /*5bc0*/  @P2 LDC.64 R4, c[0x0][0x3b0] ;  /* 0x0000ec00ff042b82 */ /* 0x000e220000000a00 */
[----:B------:R-:W5:Y:S01]  /*5bd0*/  @P2 LDG.E.U16 R25, desc[UR32][R78.64] ;  /* 0x000000204e192981 */ /* 0x000f62000c1e1500 */
[----:B0-----:R-:W-:-:S04]  /*5be0*/  @P2 IMAD.WIDE.U32 R6, R16, R4, RZ ;  /* 0x0000000410062225 */ /* 0x001fc800078e00ff */
[----:B------:R-:W-:Y:S01]  /*5bf0*/  @P2 IMAD R5, R16, R5, R7 ;  /* 0x0000000510052224 */ /* 0x000fe200078e0207 */
[C---:B------:R-:W-:Y:S01]  /*5c00*/  @P2 LEA R40, P6, R6.reuse, UR26, 0x1 ;  /* 0x0000001a06282c11 */ /* 0x040fe2000f8c08ff */
[----:B------:R-:W0:Y:S03]  /*5c10*/  @P1 LDC R7, c[0x0][0x3e0] ;  /* 0x0000f800ff071b82 */ /* 0x000e260000000800 */
[----:B------:R-:W-:Y:S02]  /*5c20*/  @P2 LEA.HI.X R41, R6, UR25, R5, 0x1, P6 ;  /* 0x0000001906292c11 */ /* 0x000fe4000b0f0c05 */
[----:B------:R-:W-:Y:S01]  /*5c30*/  ISETP.NE.AND P6, PT, R8, RZ, PT ;  /* 0x000000ff0800720c */ /* 0x000fe20003fc5270 */
[----:B------:R-:W5:Y:S04]  /*5c40*/  @P5 LDG.E.U16 R6, desc[UR32][R78.64+0x6] ;  /* 0x000006204e065981 */ /* 0x000f68000c1e1500 */
[----:B------:R1:W5:Y:S04]  /*5c50*/  @P1 LDG.E.U16 R8, desc[UR32][R36.64] ;  /* 0x0000002024081981 */ /* 0x000368000c1e1500 */
[----:B------:R-:W5:Y:S04]  /*5c60*/  @P5 LDG.E.U16 R5, desc[UR32][R38.64] ;  /* 0x0000002026055981 */ /* 0x000f68000c1e1500 */
[----:B------:R-:W5:Y:S01]  /*5c70*/  @P6 LDG.E.U16 R27, desc[UR32][R78.64+0x6] ;  /* 0x000006204e1b6981 */ /* 0x000f62000c1e1500 */
[----:B------:R-:W0:Y:S03]  /*5c80*/  @P6 LDC R4, c[0x0][0x3e0] ;  /* 0x0000f800ff046b82 */ /* 0x000e260000000800 */
[----:B------:R-:W5:Y:S04]  /*5c90*/  @P6 LDG.E.U16 R23, desc[UR32][R28.64] ;  /* 0x000000201c176981 */ /* 0x000f68000c1e1500 */
[----:B------:R-:W5:Y:S01]  /*5ca0*/  @P2 LDG.E.U16 R26, desc[UR32][R40.64] ;  /* 0x00000020281a2981 */ /* 0x000f62000c1e1500 */
[----:B------:R-:W-:-:S02]  /*5cb0*/  MOV R20, UR28 ;  /* 0x0000001c00147c02 */ /* 0x000fc40008000f00 */
[----:B-1----:R-:W-:Y:S01]  /*5cc0*/  MOV R36, UR28 ;  /* 0x0000001c00247c02 */ /* 0x002fe20008000f00 */
[----:B--2---:R-:W-:Y:S02]  /*5cd0*/  @P0 HADD2.F32 R21, -RZ, R21.H0_H0 ;  /* 0x20000015ff150230 */ /* 0x004fe40000004100 */
[----:B---3--:R-:W-:Y:S02]  /*5ce0*/  @P0 HADD2.F32 R24, -RZ, R24.H0_H0 ;  /* 0x20000018ff180230 */ /* 0x008fe40000004100 */
[----:B----4-:R-:W-:-:S03]  /*5cf0*/  @P4 HADD2.F32 R12, -RZ, R12.H0_H0 ;  /* 0x2000000cff0c4230 */ /* 0x010fc60000004100 */
[----:B------:R-:W-:Y:S01]  /*5d00*/  @P0 FFMA R20, R24, R21, R11 ;  /* 0x0000001518140223 */ /* 0x000fe2000000000b */
[----:B-----5:R-:W-:Y:S01]  /*5d10*/  @P4 HADD2.F32 R22, -RZ, R22.H0_H0 ;  /* 0x20000016ff164230 */ /* 0x020fe20000004100 */
[----:B------:R-:W-:Y:S01]  /*5d20*/  ISETP.LT.AND P0, PT, R3, UR4, !P3 ;  /* 0x0000000403007c0c */ /* 0x000fe2000df01270 */
[----:B------:R-:W1:Y:S03]  /*5d30*/  @P2 LDC R24, c[0x0][0x3e0] ;  /* 0x0000f800ff182b82 */ /* 0x000e660000000800 */
[----:B------:R-:W-:Y:S01]  /*5d40*/  @P4 FFMA R36, R22, R12, R9 ;  /* 0x0000000c16244223 */ /* 0x000fe20000000009 */
[----:B------:R-:W-:Y:S01]  /*5d50*/  IADD3 R12, PT, PT, R2, 0x7, RZ ;  /* 0x00000007020c7810 */ /* 0x000fe20007ffe0ff */
[----:B------:R-:W-:-:S03]  /*5d60*/  @P1 HADD2.F32 R10, -RZ, R10.H0_H0 ;  /* 0x2000000aff0a1230 */ /* 0x000fc60000004100 */
[----:B------:R-:W-:Y:S01]  /*5d70*/  ISETP.GE.AND P4, PT, R12, UR5, PT ;  /* 0x000000050c007c0c */ /* 0x000fe2000bf86270 */
[----:B------:R-:W-:Y:S02]  /*5d80*/  @P2 HADD2.F32 R25, -RZ, R25.H0_H0 ;  /* 0x20000019ff192230 */ /* 0x000fe40000004100 */
[----:B------:R-:W-:Y:S02]  /*5d90*/  @P6 HADD2.F32 R27, -RZ, R27.H0_H0 ;  /* 0x2000001bff1b6230 */ /* 0x000fe40000004100 */
[----:B------:R-:W-:-:S05]  /*5da0*/  @P6 HADD2.F32 R23, -RZ, R23.H0_H0 ;  /* 0x20000017ff176230 */ /* 0x000fca0000004100 */
[----:B0-----:R-:W-:Y:S02]  /*5db0*/  @P6 FFMA R67, R27, R23, R4 ;  /* 0x000000171b436223 */ /* 0x001fe40000000004 */
[----:B------:R-:W0:Y:S01]  /*5dc0*/  @P5 LDC R4, c[0x0][0x3e0] ;  /* 0x0000f800ff045b82 */ /* 0x000e220000000800 */
[----:B------:R-:W-:Y:S01]  /*5dd0*/  ISETP.LT.AND P6, PT, R30, UR4, !P3 ;  /* 0x000000041e007c0c */ /* 0x000fe2000dfc1270 */
[----:B------:R-:W-:Y:S01]  /*5de0*/  @P1 HADD2.F32 R8, -RZ, R8.H0_H0 ;  /* 0x20000008ff081230 */ /* 0x000fe20000004100 */
[----:B------:R-:W-:Y:S01]  /*5df0*/  ISETP.LT.AND P3, PT, R0, UR4, !P3 ;  /* 0x0000000400007c0c */ /* 0x000fe2000df61270 */
[----:B------:R-:W-:-:S03]  /*5e00*/  @P5 HADD2.F32 R5, -RZ, R5.H0_H0 ;  /* 0x20000005ff055230 */ /* 0x000fc60000004100 */
[----:B------:R-:W-:Y:S01]  /*5e10*/  @P1 FFMA R52, R10, R8, R7 ;  /* 0x000000080a341223 */ /* 0x000fe20000000007 */
[----:B------:R-:W-:Y:S01]  /*5e20*/  @P5 HADD2.F32 R7, -RZ, R6.H0_H0 ;  /* 0x20000006ff075230 */ /* 0x000fe20000004100 */
[----:B------:R-:W-:Y:S01]  /*5e30*/  ISETP.LT.AND P1, PT, R14, UR4, !P4 ;  /* 0x000000040e007c0c */ /* 0x000fe2000e721270 */
[----:B------:R-:W2:Y:S08]  /*5e40*/  @P0 LDC.64 R10, c[0x0][0x3b0] ;  /* 0x0000ec00ff0a0b82 */ /* 0x000eb00000000a00 */
[----:B------:R-:W3:Y:S01]  /*5e50*/  @P6 LDC.64 R22, c[0x0][0x3b0] ;  /* 0x0000ec00ff166b82 */ /* 0x000ee20000000a00 */
[----:B0-----:R-:W-:Y:S01]  /*5e60*/  @P5 FFMA R68, R7, R5, R4 ;  /* 0x0000000507445223 */ /* 0x001fe20000000004 */
[----:B------:R-:W-:-:S06]  /*5e70*/  ISETP.LT.AND P5, PT, R30, UR4, !P4 ;  /* 0x000000041e007c0c */ /* 0x000fcc000e7a1270 */
[----:B------:R-:W0:Y:S08]  /*5e80*/  @P3 LDC.64 R8, c[0x0][0x3b0] ;  /* 0x0000ec00ff083b82 */ /* 0x000e300000000a00 */
[----:B------:R-:W4:Y:S01]  /*5e90*/  @P1 LDC.64 R6, c[0x0][0x3b0] ;  /* 0x0000ec00ff061b82 */ /* 0x000f220000000a00 */
[----:B------:R-:W-:Y:S01]  /*5ea0*/  @P2 HADD2.F32 R26, -RZ, R26.H0_H0 ;  /* 0x2000001aff1a2230 */ /* 0x000fe20000004100 */
[----:B------:R-:W-:Y:S01]  /*5eb0*/  MOV R21, UR28 ;  /* 0x0000001c00157c02 */ /* 0x000fe20008000f00 */
[----:B------:R-:W5:Y:S05]  /*5ec0*/  @P5 LDG.E.U16 R41, desc[UR32][R78.64+0x2] ;  /* 0x000002204e295981 */ /* 0x000f6a000c1e1500 */
[----:B------:R-:W4:Y:S01]  /*5ed0*/  @P5 LDC.64 R4, c[0x0][0x3b0] ;  /* 0x0000ec00ff045b82 */ /* 0x000f220000000a00 */
[----:B---3--:R-:W-:-:S04]  /*5ee0*/  @P6 IMAD.WIDE.U32 R28, R16, R22, RZ ;  /* 0x00000016101c6225 */ /* 0x008fc800078e00ff */
[----:B-1----:R-:W-:Y:S01]  /*5ef0*/  @P2 FFMA R21, R25, R26, R24 ;  /* 0x0000001a19152223 */ /* 0x002fe20000000018 */
[----:B------:R-:W-:Y:S01]  /*5f00*/  @P6 IMAD R23, R16, R23, R29 ;  /* 0x0000001710176224 */ /* 0x000fe200078e021d */
[----:B------:R-:W-:Y:S01]  /*5f10*/  @P6 LEA R42, P2, R28, UR26, 0x1 ;  /* 0x0000001a1c2a6c11 */ /* 0x000fe2000f8408ff */
[----:B--2---:R-:W-:-:S03]  /*5f20*/  @P0 IMAD.WIDE.U32 R24, R16, R10, RZ ;  /* 0x0000000a10180225 */ /* 0x004fc600078e00ff */
[----:B------:R-:W-:Y:S01]  /*5f30*/  @P6 LEA.HI.X R43, R28, UR25, R23, 0x1, P2 ;  /* 0x000000191c2b6c11 */ /* 0x000fe200090f0c17 */
[----:B------:R-:W-:Y:S01]  /*5f40*/  @P0 IMAD R11, R16, R11, R25 ;  /* 0x0000000b100b0224 */ /* 0x000fe200078e0219 */
[----:B------:R-:W-:Y:S01]  /*5f50*/  @P0 LEA R22, P2, R24, UR26, 0x1 ;  /* 0x0000001a18160c11 */ /* 0x000fe2000f8408ff */
[----:B0-----:R-:W-:-:S03]  /*5f60*/  @P3 IMAD.WIDE.U32 R26, R16, R8, RZ ;  /* 0x00000008101a3225 */ /* 0x001fc600078e00ff */
[----:B------:R-:W-:Y:S01]  /*5f70*/  @P0 LEA.HI.X R23, R24, UR25, R11, 0x1, P2 ;  /* 0x0000001918170c11 */ /* 0x000fe200090f0c0b */
[----:B------:R-:W-:Y:S01]  /*5f80*/  @P3 IMAD R9, R16, R9, R27 ;  /* 0x0000000910093224 */ /* 0x000fe200078e021b */
[----:B------:R-:W-:Y:S01]  /*5f90*/  @P3 LEA R56, P2, R26, UR26, 0x1 ;  /* 0x0000001a1a383c11 */ /* 0x000fe2000f8408ff */
[----:B----4-:R-:W-:Y:S01]  /*5fa0*/  @P1 IMAD.WIDE.U32 R24, R12, R6, RZ ;  /* 0x000000060c181225 */ /* 0x010fe200078e00ff */
[----:B------:R-:W-:Y:S01]  /*5fb0*/  P2R R10, PR, RZ, 0x40 ;  /* 0x00000040ff0a7803 */ /* 0x000fe20000000000 */
[----:B------:R0:W2:Y:S01]  /*5fc0*/  @P0 LDG.E.U16 R11, desc[UR32][R22.64] ;  /* 0x00000020160b0981 */ /* 0x0000a2000c1e1500 */
[----:B------:R-:W-:Y:S01]  /*5fd0*/  @P3 LEA.HI.X R57, R26, UR25, R9, 0x1, P2 ;  /* 0x000000191a393c11 */ /* 0x000fe200090f0c09 */
[----:B------:R-:W-:Y:S01]  /*5fe0*/  @P1 IMAD R7, R12, R7, R25 ;  /* 0x000000070c071224 */ /* 0x000fe200078e0219 */
[----:B------:R-:W-:Y:S01]  /*5ff0*/  @P1 LEA R54, P2, R24, UR26, 0x1 ;  /* 0x0000001a18361c11 */ /* 0x000fe2000f8408ff */
[----:B------:R-:W-:Y:S01]  /*6000*/  @P5 IMAD.WIDE.U32 R8, R12, R4, RZ ;  /* 0x000000040c085225 */ /* 0x000fe200078e00ff */
[----:B------:R-:W3:Y:S02]  /*6010*/  @P0 LDG.E.U16 R25, desc[UR32][R78.64+0x4] ;  /* 0x000004204e190981 */ /* 0x000ee4000c1e1500 */
[----:B------:R-:W-:Y:S01]  /*6020*/  @P1 LEA.HI.X R55, R24, UR25, R7, 0x1, P2 ;  /* 0x0000001918371c11 */ /* 0x000fe200090f0c07 */
[----:B------:R-:W-:Y:S01]  /*6030*/  @P5 IMAD R5, R12, R5, R9 ;  /* 0x000000050c055224 */ /* 0x000fe200078e0209 */
[----:B------:R-:W-:-:S03]  /*6040*/  @P5 LEA R38, P2, R8, UR26, 0x1 ;  /* 0x0000001a08265c11 */ /* 0x000fc6000f8408ff */
[----:B------:R-:W4:Y:S01]  /*6050*/  @P1 LDG.E.U16 R9, desc[UR32][R54.64] ;  /* 0x0000002036091981 */ /* 0x000f22000c1e1500 */
        /* <DEDUP_REMOVED lines=14> */
[----:B------:R-:W1:Y:S03]  /*6140*/  @P0 LDC R10, c[0x0][0x3e0] ;  /* 0x0000f800ff0a0b82 */ /* 0x000e660000000800 */
[----:B------:R0:W5:Y:S05]  /*6150*/  @P2 LDG.E.U16 R27, desc[UR32][R26.64] ;  /* 0x000000201a1b2981 */ /* 0x00016a000c1e1500 */
[----:B------:R-:W5:Y:S03]  /*6160*/  @P3 LDC R6, c[0x0][0x3e0] ;  /* 0x0000f800ff063b82 */ /* 0x000f660000000800 */
[----:B------:R-:W5:Y:S04]  /*6170*/  @P6 LDG.E.U16 R43, desc[UR32][R42.64] ;  /* 0x000000202a2b6981 */ /* 0x000f68000c1e1500 */
[----:B------:R-:W5:Y:S01]  /*6180*/  @P6 LDG.E.U16 R45, desc[UR32][R78.64+0x2] ;  /* 0x000002204e2d6981 */ /* 0x000f62000c1e1500 */
[----:B------:R-:W5:Y:S01]  /*6190*/  @P6 LDC R16, c[0x0][0x3e0] ;  /* 0x0000f800ff106b82 */ /* 0x000f620000000800 */
[----:B0-----:R-:W-:-:S02]  /*61a0*/  IADD3 R23, PT, PT, R2, 0x8, RZ ;  /* 0x0000000802177810 */ /* 0x001fc40007ffe0ff */
[----:B------:R-:W-:Y:S02]  /*61b0*/  MOV R37, UR28 ;  /* 0x0000001c00257c02 */ /* 0x000fe40008000f00 */
[----:B------:R-:W-:Y:S02]  /*61c0*/  ISETP.LT.AND P4, PT, R0, UR4, !P4 ;  /* 0x0000000400007c0c */ /* 0x000fe4000e781270 */
[----:B------:R-:W-:Y:S01]  /*61d0*/  MOV R22, UR28 ;  /* 0x0000001c00167c02 */ /* 0x000fe20008000f00 */
[----:B------:R-:W0:Y:S01]  /*61e0*/  @P5 LDC R26, c[0x0][0x3e0] ;  /* 0x0000f800ff1a5b82 */ /* 0x000e220000000800 */
[----:B------:R-:W-:Y:S01]  /*61f0*/  IMAD.U32 R38, RZ, RZ, UR28 ;  /* 0x0000001cff267e24 */ /* 0x000fe2000f8e00ff */
[----:B------:R-:W-:Y:S01]  /*6200*/  MOV R54, UR28 ;  /* 0x0000001c00367c02 */ /* 0x000fe20008000f00 */
[----:B--2---:R-:W-:Y:S02]  /*6210*/  @P0 HADD2.F32 R11, -RZ, R11.H0_H0 ;  /* 0x2000000bff0b0230 */ /* 0x004fe40000004100 */
[----:B---3--:R-:W-:-:S05]  /*6220*/  @P0 HADD2.F32 R25, -RZ, R25.H0_H0 ;  /* 0x20000019ff190230 */ /* 0x008fca0000004100 */
[----:B-1----:R-:W-:Y:S01]  /*6230*/  @P0 FFMA R53, R25, R11, R10 ;  /* 0x0000000b19350223 */ /* 0x002fe2000000000a */
[----:B----4-:R-:W-:Y:S01]  /*6240*/  @P1 HADD2.F32 R9, -RZ, R9.H0_H0 ;  /* 0x20000009ff091230 */ /* 0x010fe20000004100 */
[----:B------:R-:W1:Y:S01]  /*6250*/  @P4 LDC.64 R24, c[0x0][0x3b0] ;  /* 0x0000ec00ff184b82 */ /* 0x000e620000000a00 */
[----:B-----5:R-:W-:Y:S02]  /*6260*/  @P3 HADD2.F32 R11, -RZ, R8.H0_H0 ;  /* 0x20000008ff0b3230 */ /* 0x020fe40000004100 */
[----:B------:R-:W-:Y:S02]  /*6270*/  @P5 HADD2.F32 R41, -RZ, R41.H0_H0 ;  /* 0x20000029ff295230 */ /* 0x000fe40000004100 */
[----:B------:R-:W-:Y:S02]  /*6280*/  @P5 HADD2.F32 R39, -RZ, R39.H0_H0 ;  /* 0x20000027ff275230 */ /* 0x000fe40000004100 */
[----:B------:R-:W-:Y:S02]  /*6290*/  @P3 HADD2.F32 R7, -RZ, R7.H0_H0 ;  /* 0x20000007ff073230 */ /* 0x000fe40000004100 */
[----:B------:R-:W-:-:S02]  /*62a0*/  @P1 HADD2.F32 R5, -RZ, R5.H0_H0 ;  /* 0x20000005ff051230 */ /* 0x000fc40000004100 */
[----:B------:R-:W-:Y:S02]  /*62b0*/  @P6 HADD2.F32 R43, -RZ, R43.H0_H0 ;  /* 0x2000002bff2b6230 */ /* 0x000fe40000004100 */
[----:B------:R-:W-:-:S05]  /*62c0*/  @P6 HADD2.F32 R45, -RZ, R45.H0_H0 ;  /* 0x2000002dff2d6230 */ /* 0x000fca0000004100 */
[----:B------:R-:W-:Y:S01]  /*62d0*/  @P6 FFMA R37, R45, R43, R16 ;  /* 0x0000002b2d256223 */ /* 0x000fe20000000010 */
[----:B------:R-:W-:Y:S01]  /*62e0*/  ISETP.GE.AND P6, PT, R23, UR5, PT ;  /* 0x0000000517007c0c */ /* 0x000fe2000bfc6270 */
[----:B------:R-:W-:Y:S01]  /*62f0*/  @P1 FFMA R22, R5, R9, R4 ;  /* 0x0000000905161223 */ /* 0x000fe20000000004 */
[----:B------:R-:W-:Y:S01]  /*6300*/  @P3 FFMA R69, R11, R7, R6 ;  /* 0x000000070b453223 */ /* 0x000fe20000000006 */
[----:B------:R-:W2:Y:S01]  /*6310*/  @P2 LDC R16, c[0x0][0x3e0] ;  /* 0x0000f800ff102b82 */ /* 0x000ea20000000800 */
[----:B------:R-:W-:Y:S02]  /*6320*/  ISETP.LT.AND P0, PT, R14, UR4, !P6 ;  /* 0x000000040e007c0c */ /* 0x000fe4000f701270 */
[----:B------:R-:W-:Y:S02]  /*6330*/  ISETP.LT.AND P1, PT, R3, UR4, !P6 ;  /* 0x0000000403007c0c */ /* 0x000fe4000f721270 */
[----:B------:R-:W-:Y:S02]  /*6340*/  ISETP.LT.AND P3, PT, R30, UR4, !P6 ;  /* 0x000000041e007c0c */ /* 0x000fe4000f761270 */
[----:B------:R-:W-:-:S07]  /*6350*/  ISETP.LT.AND P6, PT, R0, UR4, !P6 ;  /* 0x0000000400007c0c */ /* 0x000fce000f7c1270 */
[----:B------:R-:W3:Y:S08]  /*6360*/  @P0 LDC.64 R10, c[0x0][0x3b0] ;  /* 0x0000ec00ff0a0b82 */ /* 0x000ef00000000a00 */
[----:B------:R-:W4:Y:S08]  /*6370*/  @P1 LDC.64 R6, c[0x0][0x3b0] ;  /* 0x0000ec00ff061b82 */ /* 0x000f300000000a00 */
[----:B------:R-:W5:Y:S08]  /*6380*/  @P3 LDC.64 R8, c[0x0][0x3b0] ;  /* 0x0000ec00ff083b82 */ /* 0x000f700000000a00 */
[----:B------:R-:W5:Y:S01]  /*6390*/  @P6 LDC.64 R4, c[0x0][0x3b0] ;  /* 0x0000ec00ff046b82 */ /* 0x000f620000000a00 */
[----:B------:R-:W-:-:S02]  /*63a0*/  @P2 HADD2.F32 R29, -RZ, R29.H0_H0 ;  /* 0x2000001dff1d2230 */ /* 0x000fc40000004100 */
[----:B------:R-:W-:Y:S02]  /*63b0*/  @P2 HADD2.F32 R27, -RZ, R27.H0_H0 ;  /* 0x2000001bff1b2230 */ /* 0x000fe40000004100 */
[----:B-1----:R-:W-:-:S04]  /*63c0*/  @P4 IMAD.WIDE.U32 R42, R12, R24, RZ ;  /* 0x000000180c2a4225 */ /* 0x002fc800078e00ff */
[----:B0-----:R-:W-:Y:S01]  /*63d0*/  @P5 FFMA R38, R41, R39, R26 ;  /* 0x0000002729265223 */ /* 0x001fe2000000001a */
[----:B--2---:R-:W-:Y:S01]  /*63e0*/  @P2 FFMA R54, R29, R27, R16 ;  /* 0x0000001b1d362223 */ /* 0x004fe20000000010 */
[----:B------:R-:W-:Y:S01]  /*63f0*/  @P4 IMAD R25, R12, R25, R43 ;  /* 0x000000190c194224 */ /* 0x000fe200078e022b */
[----:B------:R-:W-:Y:S01]  /*6400*/  @P4 LEA R44, P2, R42, UR26, 0x1 ;  /* 0x0000001a2a2c4c11 */ /* 0x000fe2000f8408ff */
[----:B---3--:R-:W-:-:S03]  /*6410*/  @P0 IMAD.WIDE.U32 R40, R23, R10, RZ ;  /* 0x0000000a17280225 */ /* 0x008fc600078e00ff */
[----:B------:R-:W-:Y:S01]  /*6420*/  @P4 LEA.HI.X R45, R42, UR25, R25, 0x1, P2 ;  /* 0x000000192a2d4c11 */ /* 0x000fe200090f0c19 */
[C---:B------:R-:W-:Y:S01]  /*6430*/  @P0 IMAD R11, R23.reuse, R11, R41 ;  /* 0x0000000b170b0224 */ /* 0x040fe200078e0229 */
[----:B------:R-:W-:Y:S01]  /*6440*/  @P0 LEA R56, P5, R40, UR26, 0x1 ;  /* 0x0000001a28380c11 */ /* 0x000fe2000f8a08ff */
[----:B----4-:R-:W-:-:S04]  /*6450*/  @P1 IMAD.WIDE.U32 R24, R23, R6, RZ ;  /* 0x0000000617181225 */ /* 0x010fc800078e00ff */
[C---:B-----5:R-:W-:Y:S01]  /*6460*/  @P3 IMAD.WIDE.U32 R26, R23.reuse, R8, RZ ;  /* 0x00000008171a3225 */ /* 0x060fe200078e00ff */
[----:B------:R-:W-:Y:S02]  /*6470*/  @P0 LEA.HI.X R57, R40, UR25, R11, 0x1, P5 ;  /* 0x0000001928390c11 */ /* 0x000fe4000a8f0c0b */
[----:B------:R-:W-:Y:S01]  /*6480*/  @P1 LEA R40, P2, R24, UR26, 0x1 ;  /* 0x0000001a18281c11 */ /* 0x000fe2000f8408ff */
[C---:B------:R-:W-:Y:S01]  /*6490*/  @P1 IMAD R7, R23.reuse, R7, R25 ;  /* 0x0000000717071224 */ /* 0x040fe200078e0219 */
[----:B------:R-:W-:Y:S01]  /*64a0*/  @P3 LEA R60, P5, R26, UR26, 0x1 ;  /* 0x0000001a1a3c3c11 */ /* 0x000fe2000f8a08ff */
[C---:B------:R-:W-:Y:S01]  /*64b0*/  @P3 IMAD R9, R23.reuse, R9, R27 ;  /* 0x0000000917093224 */ /* 0x040fe200078e021b */
[----:B------:R-:W-:Y:S01]  /*64c0*/  IADD3 R16, PT, PT, R2, 0x9, RZ ;  /* 0x0000000902107810 */ /* 0x000fe20007ffe0ff */
[C---:B------:R-:W-:Y:S01]  /*64d0*/  @P6 IMAD.WIDE.U32 R10, R23.reuse, R4, RZ ;  /* 0x00000004170a6225 */ /* 0x040fe200078e00ff */
[----:B------:R-:W-:Y:S01]  /*64e0*/  @P1 LEA.HI.X R41, R24, UR25, R7, 0x1, P2 ;  /* 0x0000001918291c11 */ /* 0x000fe200090f0c07 */
[----:B------:R-:W2:Y:S01]  /*64f0*/  @P0 LDG.E.U16 R25, desc[UR32][R56.64] ;  /* 0x0000002038190981 */ /* 0x000ea2000c1e1500 */
[----:B------:R-:W-:Y:S01]  /*6500*/  @P3 LEA.HI.X R61, R26, UR25, R9, 0x1, P5 ;  /* 0x000000191a3d3c11 */ /* 0x000fe2000a8f0c09 */
[----:B------:R-:W-:Y:S01]  /*6510*/  @P6 IMAD R5, R23, R5, R11 ;  /* 0x0000000517056224 */ /* 0x000fe200078e020b */
[----:B------:R-:W-:Y:S01]  /*6520*/  @P6 LEA R42, P2, R10, UR26, 0x1 ;  /* 0x0000001a0a2a6c11 */ /* 0x000fe2000f8408ff */
[----:B------:R-:W3:Y:S01]  /*6530*/  @P0 LDG.E.U16 R26, desc[UR32][R78.64] ;  /* 0x000000204e1a0981 */ /* 0x000ee2000c1e1500 */
[----:B------:R-:W-:Y:S01]  /*6540*/  ISETP.GE.AND P5, PT, R16, UR5, PT ;  /* 0x0000000510007c0c */ /* 0x000fe2000bfa6270 */
[----:B------:R-:W0:Y:S01]  /*6550*/  @P0 LDC R11, c[0x0][0x3e0] ;  /* 0x0000f800ff0b0b82 */ /* 0x000e220000000800 */
[----:B------:R-:W-:Y:S01]  /*6560*/  @P6 LEA.HI.X R43, R10, UR25, R5, 0x1, P2 ;  /* 0x000000190a2b6c11 */ /* 0x000fe200090f0c05 */
[----:B------:R-:W4:Y:S01]  /*6570*/  @P3 LDG.E.U16 R12, desc[UR32][R60.64] ;  /* 0x000000203c0c3981 */ /* 0x000f22000c1e1500 */
[----:B------:R-:W-:-:S02]  /*6580*/  ISETP.LT.AND P2, PT, R14, UR4, !P5 ;  /* 0x000000040e007c0c */ /* 0x000fc4000ef41270 */
[----:B------:R-:W-:Y:S01]  /*6590*/  P2R R8, PR, RZ, 0x10 ;  /* 0x00000010ff087803 */ /* 0x000fe20000000000 */
[----:B------:R-:W5:Y:S02]  /*65a0*/  @P3 LDG.E.U16 R24, desc[UR32][R78.64+0x2] ;  /* 0x000002204e183981 */ /* 0x000f64000c1e1500 */
[----:B------:R-:W1:Y:S02]  /*65b0*/  @P3 LDC R9, c[0x0][0x3e0] ;  /* 0x0000f800ff093b82 */ /* 0x000e640000000800 */
        /* <DEDUP_REMOVED lines=10> */
[----:B------:R-:W5:Y:S04]  /*6660*/  @P1 LDG.E.U16 R8, desc[UR32][R40.64] ;  /* 0x0000002028081981 */ /* 0x000f68000c1e1500 */
[----:B------:R-:W5:Y:S04]  /*6670*/  @P6 LDG.E.U16 R5, desc[UR32][R42.64] ;  /* 0x000000202a056981 */ /* 0x000f68000c1e1500 */
[----:B------:R-:W5:Y:S01]  /*6680*/  @P4 LDG.E.U16 R27, desc[UR32][R78.64+0x6] ;  /* 0x000006204e1b4981 */ /* 0x000f62000c1e1500 */
[----:B------:R-:W0:Y:S03]  /*6690*/  @P4 LDC R4, c[0x0][0x3e0] ;  /* 0x0000f800ff044b82 */ /* 0x000e260000000800 */
[----:B------:R-:W5:Y:S04]  /*66a0*/  @P4 LDG.E.U16 R23, desc[UR32][R44.64] ;  /* 0x000000202c174981 */ /* 0x000f68000c1e1500 */
[----:B------:R-:W5:Y:S01]  /*66b0*/  @P2 LDG.E.U16 R29, desc[UR32][R58.64] ;  /* 0x000000203a1d2981 */ /* 0x000f62000c1e1500 */
[----:B------:R-:W-:-:S02]  /*66c0*/  MOV R39, UR28 ;  /* 0x0000001c00277c02 */ /* 0x000fc40008000f00 */
[----:B------:R-:W-:Y:S01]  /*66d0*/  MOV R55, UR28 ;  /* 0x0000001c00377c02 */ /* 0x000fe20008000f00 */
[----:B--2---:R-:W-:Y:S02]  /*66e0*/  @P0 HADD2.F32 R25, -RZ, R25.H0_H0 ;  /* 0x20000019ff190230 */ /* 0x004fe40000004100 */
[----:B---3--:R-:W-:Y:S02]  /*66f0*/  @P0 HADD2.F32 R26, -RZ, R26.H0_H0 ;  /* 0x2000001aff1a0230 */ /* 0x008fe40000004100 */
[----:B----4-:R-:W-:Y:S02]  /*6700*/  @P3 HADD2.F32 R12, -RZ, R12.H0_H0 ;  /* 0x2000000cff0c3230 */ /* 0x010fe40000004100 */
[----:B-----5:R-:W-:-:S05]  /*6710*/  @P3 HADD2.F32 R24, -RZ, R24.H0_H0 ;  /* 0x20000018ff183230 */ /* 0x020fca0000004100 */
[----:B-1----:R-:W-:Y:S01]  /*6720*/  @P3 FFMA R39, R24, R12, R9 ;  /* 0x0000000c18273223 */ /* 0x002fe20000000009 */
        /* <DEDUP_REMOVED lines=8> */
[----:B------:R-:W-:Y:S02]  /*67b0*/  ISETP.LT.AND P4, PT, R30, UR4, !P5 ;  /* 0x000000041e007c0c */ /* 0x000fe4000ef81270 */
[----:B------:R-:W-:Y:S01]  /*67c0*/  MOV R23, UR28 ;  /* 0x0000001c00177c02 */ /* 0x000fe20008000f00 */
[----:B------:R-:W-:Y:S01]  /*67d0*/  @P0 FFMA R23, R26, R25, R11 ;  /* 0x000000191a170223 */ /* 0x000fe2000000000b */
[----:B------:R-:W-:Y:S01]  /*67e0*/  ISETP.LT.AND P0, PT, R3, UR4, !P5 ;  /* 0x0000000403007c0c */ /* 0x000fe2000ef01270 */
[----:B------:R-:W-:Y:S01]  /*67f0*/  @P1 HADD2.F32 R8, -RZ, R8.H0_H0 ;  /* 0x20000008ff081230 */ /* 0x000fe20000004100 */
[----:B------:R-:W-:Y:S01]  /*6800*/  ISETP.LT.AND P5, PT, R0, UR4, !P5 ;  /* 0x0000000400007c0c */ /* 0x000fe2000efa1270 */
[----:B------:R-:W-:Y:S01]  /*6810*/  @P6 HADD2.F32 R5, -RZ, R5.H0_H0 ;  /* 0x20000005ff056230 */ /* 0x000fe20000004100 */
[----:B------:R-:W1:Y:S02]  /*6820*/  @P2 LDC R25, c[0x0][0x3e0] ;  /* 0x0000f800ff192b82 */ /* 0x000e640000000800 */
[----:B------:R-:W-:Y:S01]  /*6830*/  @P1 FFMA R55, R10, R8, R7 ;  /* 0x000000080a371223 */ /* 0x000fe20000000007 */
[----:B------:R-:W-:Y:S01]  /*6840*/  @P6 HADD2.F32 R7, -RZ, R6.H0_H0 ;  /* 0x20000006ff076230 */ /* 0x000fe20000004100 */
[----:B------:R-:W-:-:S04]  /*6850*/  ISETP.LT.AND P1, PT, R14, UR4, !P3 ;  /* 0x000000040e007c0c */ /* 0x000fc8000df21270 */
[----:B------:R-:W2:Y:S01]  /*6860*/  @P4 LDC.64 R26, c[0x0][0x3b0] ;  /* 0x0000ec00ff1a4b82 */ /* 0x000ea20000000a00 */
[----:B0-----:R-:W-:-:S07]  /*6870*/  @P6 FFMA R71, R7, R5, R4 ;  /* 0x0000000507476223 */ /* 0x001fce0000000004 */
[----:B------:R-:W0:Y:S01]  /*6880*/  @P0 LDC.64 R10, c[0x0][0x3b0] ;  /* 0x0000ec00ff0a0b82 */ /* 0x000e220000000a00 */
[----:B------:R-:W-:-:S07]  /*6890*/  ISETP.LT.AND P6, PT, R30, UR4, !P3 ;  /* 0x000000041e007c0c */ /* 0x000fce000dfc1270 */
[----:B------:R-:W3:Y:S01]  /*68a0*/  @P5 LDC.64 R8, c[0x0][0x3b0] ;  /* 0x0000ec00ff085b82 */ /* 0x000ee20000000a00 */
[----:B------:R-:W-:Y:S01]  /*68b0*/  @P2 HADD2.F32 R29, -RZ, R29.H0_H0 ;  /* 0x2000001dff1d2230 */ /* 0x000fe20000004100 */
[----:B------:R-:W-:-:S04]  /*68c0*/  MOV R24, UR28 ;  /* 0x0000001c00187c02 */ /* 0x000fc80008000f00 */
[----:B------:R-:W4:Y:S02]  /*68d0*/  @P6 LDG.E.U16 R59, desc[UR32][R78.64+0x2] ;  /* 0x000002204e3b6981 */ /* 0x000f24000c1e1500 */
        /* <DEDUP_REMOVED lines=11> */
[----:B---3--:R-:W-:Y:S01]  /*6990*/  @P5 IMAD.WIDE.U32 R40, R16, R8, RZ ;  /* 0x0000000810285225 */ /* 0x008fe200078e00ff */
[----:B------:R-:W0:Y:S02]  /*69a0*/  @P6 LDC R32, c[0x0][0x3e0] ;  /* 0x0000f800ff206b82 */ /* 0x000e240000000800 */
[----:B------:R-:W-:Y:S01]  /*69b0*/  @P0 LEA.HI.X R57, R28, UR25, R11, 0x1, P2 ;  /* 0x000000191c390c11 */ /* 0x000fe200090f0c0b */
[----:B------:R-:W-:Y:S01]  /*69c0*/  @P5 IMAD R9, R16, R9, R41 ;  /* 0x0000000910095224 */ /* 0x000fe200078e0229 */
[----:B------:R-:W-:Y:S01]  /*69d0*/  @P5 LEA R72, P2, R40, UR26, 0x1 ;  /* 0x0000001a28485c11 */ /* 0x000fe2000f8408ff */
[----:B-----5:R-:W-:Y:S01]  /*69e0*/  @P1 IMAD.WIDE.U32 R28, R12, R6, RZ ;  /* 0x000000060c1c1225 */ /* 0x020fe200078e00ff */
[----:B------:R-:W-:Y:S01]  /*69f0*/  P2R R10, PR, RZ, 0x10 ;  /* 0x00000010ff0a7803 */ /* 0x000fe20000000000 */
[----:B------:R1:W3:Y:S01]  /*6a00*/  @P0 LDG.E.U16 R11, desc[UR32][R56.64] ;  /* 0x00000020380b0981 */ /* 0x0002e2000c1e1500 */
[----:B------:R-:W-:Y:S01]  /*6a10*/  @P5 LEA.HI.X R73, R40, UR25, R9, 0x1, P2 ;  /* 0x0000001928495c11 */ /* 0x000fe200090f0c09 */
[----:B------:R-:W-:Y:S01]  /*6a20*/  @P1 IMAD R7, R12, R7, R29 ;  /* 0x000000070c071224 */ /* 0x000fe200078e021d */
[----:B------:R-:W-:Y:S01]  /*6a30*/  @P1 LEA R60, P2, R28, UR26, 0x1 ;  /* 0x0000001a1c3c1c11 */ /* 0x000fe2000f8408ff */
[----:B--2---:R-:W-:-:S03]  /*6a40*/  @P6 IMAD.WIDE.U32 R8, R12, R4, RZ ;  /* 0x000000040c086225 */ /* 0x004fc600078e00ff */
[----:B------:R-:W-:Y:S01]  /*6a50*/  @P1 LEA.HI.X R61, R28, UR25, R7, 0x1, P2 ;  /* 0x000000191c3d1c11 */ /* 0x000fe200090f0c07 */
[----:B------:R-:W-:Y:S01]  /*6a60*/  @P6 IMAD R5, R12, R5, R9 ;  /* 0x000000050c056224 */ /* 0x000fe200078e0209 */
[----:B------:R-:W-:-:S03]  /*6a70*/  @P6 LEA R44, P2, R8, UR26, 0x1 ;  /* 0x0000001a082c6c11 */ /* 0x000fc6000f8408ff */
[----:B------:R-:W2:Y:S01]  /*6a80*/  @P1 LDG.E.U16 R9, desc[UR32][R60.64] ;  /* 0x000000203c091981 */ /* 0x000ea2000c1e1500 */
        /* <DEDUP_REMOVED lines=10> */
[----:B------:R0:W5:Y:S03]  /*6b30*/  @P5 LDG.E.U16 R7, desc[UR32][R72.64] ;  /* 0x0000002048075981 */ /* 0x000166000c1e1500 */
[----:B------:R-:W-:Y:S02]  /*6b40*/  @P2 LEA.HI.X R29, R6, UR25, R5, 0x1, P4 ;  /* 0x00000019061d2c11 */ /* 0x000fe4000a0f0c05 */
[----:B------:R-:W-:Y:S01]  /*6b50*/  ISETP.NE.AND P4, PT, R10, RZ, PT ;  /* 0x000000ff0a00720c */ /* 0x000fe20003f85270 */
[----:B------:R-:W5:Y:S01]  /*6b60*/  @P1 LDG.E.U16 R5, desc[UR32][R78.64] ;  /* 0x000000204e051981 */ /* 0x000f62000c1e1500 */
[----:B------:R-:W1:Y:S03]  /*6b70*/  @P0 LDC R10, c[0x0][0x3e0] ;  /* 0x0000f800ff0a0b82 */ /* 0x000e660000000800 */
[----:B------:R0:W5:Y:S05]  /*6b80*/  @P2 LDG.E.U16 R29, desc[UR32][R28.64] ;  /* 0x000000201c1d2981 */ /* 0x00016a000c1e1500 */
[----:B------:R-:W5:Y:S03]  /*6b90*/  @P5 LDC R6, c[0x0][0x3e0] ;  /* 0x0000f800ff065b82 */ /* 0x000f660000000800 */
[----:B------:R0:W5:Y:S04]  /*6ba0*/  @P4 LDG.E.U16 R27, desc[UR32][R26.64] ;  /* 0x000000201a1b4981 */ /* 0x000168000c1e1500 */
[----:B------:R-:W5:Y:S01]  /*6bb0*/  @P4 LDG.E.U16 R41, desc[UR32][R78.64+0x2] ;  /* 0x000002204e294981 */ /* 0x000f62000c1e1500 */
[----:B------:R-:W-:-:S02]  /*6bc0*/  IADD3 R16, PT, PT, R2, 0xc, RZ ;  /* 0x0000000c02107810 */ /* 0x000fc40007ffe0ff */
[----:B------:R-:W-:Y:S02]  /*6bd0*/  MOV R40, UR28 ;  /* 0x0000001c00287c02 */ /* 0x000fe40008000f00 */
[----:B------:R-:W-:Y:S02]  /*6be0*/  ISETP.LT.AND P3, PT, R0, UR4, !P3 ;  /* 0x0000000400007c0c */ /* 0x000fe4000df61270 */
[----:B------:R-:W-:Y:S02]  /*6bf0*/  MOV R56, UR28 ;  /* 0x0000001c00387c02 */ /* 0x000fe40008000f00 */
[----:B0-----:R-:W-:Y:S01]  /*6c00*/  MOV R72, UR28 ;  /* 0x0000001c00487c02 */ /* 0x001fe20008000f00 */
[----:B------:R-:W0:Y:S08]  /*6c10*/  @P2 LDC R28, c[0x0][0x3e0] ;  /* 0x0000f800ff1c2b82 */ /* 0x000e300000000800 */
[----:B------:R-:W0:Y:S01]  /*6c20*/  @P4 LDC R26, c[0x0][0x3e0] ;  /* 0x0000f800ff1a4b82 */ /* 0x000e220000000800 */
[----:B------:R-:W-:-:S02]  /*6c30*/  IMAD.U32 R57, RZ, RZ, UR28 ;  /* 0x0000001cff397e24 */ /* 0x000fc4000f8e00ff */
[----:B----4-:R-:W-:Y:S02]  /*6c40*/  @P0 HADD2.F32 R25, -RZ, R25.H0_H0 ;  /* 0x20000019ff190230 */ /* 0x010fe40000004100 */
[----:B---3--:R-:W-:-:S05]  /*6c50*/  @P0 HADD2.F32 R11, -RZ, R11.H0_H0 ;  /* 0x2000000bff0b0230 */ /* 0x008fca0000004100 */
[----:B-1----:R-:W-:Y:S01]  /*6c60*/  @P0 FFMA R56, R25, R11, R10 ;  /* 0x0000000b19380223 */ /* 0x002fe2000000000a */
[----:B------:R-:W-:Y:S01]  /*6c70*/  MOV R25, UR28 ;  /* 0x0000001c00197c02 */ /* 0x000fe20008000f00 */
        /* <DEDUP_REMOVED lines=8> */
[----:B0-----:R-:W-:Y:S01]  /*6d00*/  @P4 FFMA R40, R41, R27, R26 ;  /* 0x0000001b29284223 */ /* 0x001fe2000000001a */
[----:B------:R-:W-:Y:S01]  /*6d10*/  ISETP.GE.AND P4, PT, R16, UR5, PT ;  /* 0x0000000510007c0c */ /* 0x000fe2000bf86270 */
[----:B------:R-:W-:Y:S01]  /*6d20*/  @P1 FFMA R25, R5, R9, R4 ;  /* 0x0000000905191223 */ /* 0x000fe20000000004 */
[----:B------:R-:W-:Y:S01]  /*6d30*/  @P5 FFMA R72, R11, R7, R6 ;  /* 0x000000070b485223 */ /* 0x000fe20000000006 */
[----:B------:R-:W0:Y:S01]  /*6d40*/  @P3 LDC.64 R26, c[0x0][0x3b0] ;  /* 0x0000ec00ff1a3b82 */ /* 0x000e220000000a00 */
[----:B------:R-:W-:Y:S02]  /*6d50*/  ISETP.LT.AND P0, PT, R14, UR4, !P4 ;  /* 0x000000040e007c0c */ /* 0x000fe4000e701270 */
[----:B------:R-:W-:Y:S02]  /*6d60*/  ISETP.LT.AND P1, PT, R3, UR4, !P4 ;  /* 0x0000000403007c0c */ /* 0x000fe4000e721270 */
[----:B------:R-:W-:Y:S02]  /*6d70*/  ISETP.LT.AND P5, PT, R30, UR4, !P4 ;  /* 0x000000041e007c0c */ /* 0x000fe4000e7a1270 */
[----:B------:R-:W-:-:S07]  /*6d80*/  ISETP.LT.AND P4, PT, R0, UR4, !P4 ;  /* 0x0000000400007c0c */ /* 0x000fce000e781270 */
[----:B------:R-:W1:Y:S08]  /*6d90*/  @P0 LDC.64 R10, c[0x0][0x3b0] ;  /* 0x0000ec00ff0a0b82 */ /* 0x000e700000000a00 */
[----:B------:R-:W2:Y:S08]  /*6da0*/  @P1 LDC.64 R6, c[0x0][0x3b0] ;  /* 0x0000ec00ff061b82 */ /* 0x000eb00000000a00 */
[----:B------:R-:W3:Y:S08]  /*6db0*/  @P5 LDC.64 R8, c[0x0][0x3b0] ;  /* 0x0000ec00ff085b82 */ /* 0x000ef00000000a00 */
[----:B------:R-:W4:Y:S01]  /*6dc0*/  @P4 LDC.64 R4, c[0x0][0x3b0] ;  /* 0x0000ec00ff044b82 */ /* 0x000f220000000a00 */
[----:B------:R-:W-:-:S02]  /*6dd0*/  @P2 HADD2.F32 R43, -RZ, R43.H0_H0 ;  /* 0x2000002bff2b2230 */ /* 0x000fc40000004100 */
[----:B------:R-:W-:Y:S02]  /*6de0*/  @P2 HADD2.F32 R29, -RZ, R29.H0_H0 ;  /* 0x2000001dff1d2230 */ /* 0x000fe40000004100 */
[----:B0-----:R-:W-:Y:S01]  /*6df0*/  @P3 IMAD.WIDE.U32 R60, R12, R26, RZ ;  /* 0x0000001a0c3c3225 */ /* 0x001fe200078e00ff */
[----:B------:R-:W-:-:S03]  /*6e00*/  MOV R41, UR28 ;  /* 0x0000001c00297c02 */ /* 0x000fc60008000f00 */
[----:B------:R-:W-:Y:S01]  /*6e10*/  @P6 FFMA R41, R59, R45, R32 ;  /* 0x0000002d3b296223 */ /* 0x000fe20000000020 */
[----:B------:R-:W-:Y:S01]  /*6e20*/  @P2 FFMA R57, R43, R29, R28 ;  /* 0x0000001d2b392223 */ /* 0x000fe2000000001c */
[----:B------:R-:W-:Y:S01]  /*6e30*/  @P3 IMAD R27, R12, R27, R61 ;  /* 0x0000001b0c1b3224 */ /* 0x000fe200078e023d */
[----:B------:R-:W-:Y:S01]  /*6e40*/  @P3 LEA R58, P2, R60, UR26, 0x1 ;  /* 0x0000001a3c3a3c11 */ /* 0x000fe2000f8408ff */
[----:B-1----:R-:W-:-:S03]  /*6e50*/  @P0 IMAD.WIDE.U32 R44, R16, R10, RZ ;  /* 0x0000000a102c0225 */ /* 0x002fc600078e00ff */
[----:B------:R-:W-:Y:S01]  /*6e60*/  @P3 LEA.HI.X R59, R60, UR25, R27, 0x1, P2 ;  /* 0x000000193c3b3c11 */ /* 0x000fe200090f0c1b */
[----:B------:R-:W-:Y:S01]  /*6e70*/  @P0 IMAD R11, R16, R11, R45 ;  /* 0x0000000b100b0224 */ /* 0x000fe200078e022d */
[----:B------:R-:W-:Y:S01]  /*6e80*/  @P0 LEA R74, P6, R44, UR26, 0x1 ;  /* 0x0000001a2c4a0c11 */ /* 0x000fe2000f8c08ff */
[----:B--2---:R-:W-:-:S04]  /*6e90*/  @P1 IMAD.WIDE.U32 R26, R16, R6, RZ ;  /* 0x00000006101a1225 */ /* 0x004fc800078e00ff */
[----:B---3--:R-:W-:Y:S01]  /*6ea0*/  @P5 IMAD.WIDE.U32 R28, R16, R8, RZ ;  /* 0x00000008101c5225 */ /* 0x008fe200078e00ff */
[----:B------:R-:W-:Y:S02]  /*6eb0*/  @P0 LEA.HI.X R75, R44, UR25, R11, 0x1, P6 ;  /* 0x000000192c4b0c11 */ /* 0x000fe4000b0f0c0b */
[----:B------:R-:W-:Y:S01]  /*6ec0*/  @P1 LEA R60, P2, R26, UR26, 0x1 ;  /* 0x0000001a1a3c1c11 */ /* 0x000fe2000f8408ff */
[----:B------:R-:W-:Y:S01]  /*6ed0*/  @P1 IMAD R7, R16, R7, R27 ;  /* 0x0000000710071224 */ /* 0x000fe200078e021b */
[----:B------:R-:W-:Y:S01]  /*6ee0*/  @P5 LEA R82, P6, R28, UR26, 0x1 ;  /* 0x0000001a1c525c11 */ /* 0x000fe2000f8c08ff */
[C---:B------:R-:W-:Y:S02]  /*6ef0*/  @P5 IMAD R9, R16.reuse, R9, R29 ;  /* 0x0000000910095224 */ /* 0x040fe400078e021d */
[----:B----4-:R-:W-:Y:S01]  /*6f00*/  @P4 IMAD.WIDE.U32 R10, R16, R4, RZ ;  /* 0x00000004100a4225 */ /* 0x010fe200078e00ff */
[----:B------:R-:W-:Y:S01]  /*6f10*/  IADD3 R12, PT, PT, R2, 0xb, RZ ;  /* 0x0000000b020c7810 */ /* 0x000fe20007ffe0ff */
[----:B------:R0:W2:Y:S01]  /*6f20*/  @P0 LDG.E.U16 R29, desc[UR32][R74.64] ;  /* 0x000000204a1d0981 */ /* 0x0000a2000c1e1500 */
[----:B------:R-:W-:Y:S01]  /*6f30*/  @P1 LEA.HI.X R61, R26, UR25, R7, 0x1, P2 ;  /* 0x000000191a3d1c11 */ /* 0x000fe200090f0c07 */
[----:B------:R-:W-:Y:S01]  /*6f40*/  @P4 IMAD R5, R16, R5, R11 ;  /* 0x0000000510054224 */ /* 0x000fe200078e020b */
[----:B------:R-:W-:Y:S01]  /*6f50*/  @P5 LEA.HI.X R83, R28, UR25, R9, 0x1, P6 ;  /* 0x000000191c535c11 */ /* 0x000fe2000b0f0c09 */
[----:B------:R-:W3:Y:S01]  /*6f60*/  @P5 LDG.E.U16 R26, desc[UR32][R78.64+0x2] ;  /* 0x000002204e1a5981 */ /* 0x000ee2000c1e1500 */
[----:B------:R-:W-:Y:S01]  /*6f70*/  @P4 LEA R76, P2, R10, UR26, 0x1 ;  /* 0x0000001a0a4c4c11 */ /* 0x000fe2000f8408ff */
[----:B------:R-:W1:Y:S01]  /*6f80*/  @P0 LDC R11, c[0x0][0x3e0] ;  /* 0x0000f800ff0b0b82 */ /* 0x000e620000000800 */
[----:B------:R-:W-:Y:S01]  /*6f90*/  ISETP.GE.AND P6, PT, R12, UR5, PT ;  /* 0x000000050c007c0c */ /* 0x000fe2000bfc6270 */
[----:B------:R-:W4:Y:S01]  /*6fa0*/  @P0 LDG.E.U16 R28, desc[UR32][R78.64] ;  /* 0x000000204e1c0981 */ /* 0x000f22000c1e1500 */
[----:B------:R-:W-:-:S02]  /*6fb0*/  @P4 LEA.HI.X R77, R10, UR25, R5, 0x1, P2 ;  /* 0x000000190a4d4c11 */ /* 0x000fc400090f0c05 */
[----:B------:R-:W-:Y:S01]  /*6fc0*/  ISETP.LT.AND P2, PT, R14, UR4, !P6 ;  /* 0x000000040e007c0c */ /* 0x000fe2000f741270 */
[----:B------:R-:W5:Y:S01]  /*6fd0*/  @P1 LDG.E.U16 R10, desc[UR32][R78.64+0x4] ;  /* 0x000004204e0a1981 */ /* 0x000f62000c1e1500 */
[----:B------:R-:W-:Y:S01]  /*6fe0*/  P2R R8, PR, RZ, 0x8 ;  /* 0x00000008ff087803 */ /* 0x000fe20000000000 */
[----:B------:R-:W1:Y:S02]  /*6ff0*/  @P5 LDC R9, c[0x0][0x3e0] ;  /* 0x0000f800ff095b82 */ /* 0x000e640000000800 */
[----:B------:R-:W5:Y:S08]  /*7000*/  @P5 LDG.E.U16 R16, desc[UR32][R82.64] ;  /* 0x0000002052105981 */ /* 0x000f70000c1e1500 */
        /* <DEDUP_REMOVED lines=12> */
[----:B------:R-:W1:Y:S03]  /*70d0*/  @P3 LDC R4, c[0x0][0x3e0] ;  /* 0x0000f800ff043b82 */ /* 0x000e660000000800 */
[----:B------:R0:W5:Y:S04]  /*70e0*/  @P3 LDG.E.U16 R27, desc[UR32][R58.64] ;  /* 0x000000203a1b3981 */ /* 0x000168000c1e1500 */
[----:B------:R-:W5:Y:S01]  /*70f0*/  @P2 LDG.E.U16 R32, desc[UR32][R80.64] ;  /* 0x0000002050202981 */ /* 0x000f62000c1e1500 */
[----:B------:R-:W-:-:S02]  /*7100*/  MOV R73, UR28 ;  /* 0x0000001c00497c02 */ /* 0x000fc40008000f00 */
[----:B------:R-:W-:Y:S02]  /*7110*/  MOV R75, UR28 ;  /* 0x0000001c004b7c02 */ /* 0x000fe40008000f00 */
[----:B0-----:R-:W-:Y:S01]  /*7120*/  MOV R59, UR28 ;  /* 0x0000001c003b7c02 */ /* 0x001fe20008000f00 */
[----:B--2---:R-:W-:Y:S02]  /*7130*/  @P0 HADD2.F32 R29, -RZ, R29.H0_H0 ;  /* 0x2000001dff1d0230 */ /* 0x004fe40000004100 */
[----:B----4-:R-:W-:Y:S02]  /*7140*/  @P0 HADD2.F32 R28, -RZ, R28.H0_H0 ;  /* 0x2000001cff1c0230 */ /* 0x010fe40000004100 */
[----:B---3--:R-:W-:Y:S02]  /*7150*/  @P5 HADD2.F32 R26, -RZ, R26.H0_H0 ;  /* 0x2000001aff1a5230 */ /* 0x008fe40000004100 */
[----:B-----5:R-:W-:Y:S02]  /*7160*/  @P1 HADD2.F32 R10, -RZ, R10.H0_H0 ;  /* 0x2000000aff0a1230 */ /* 0x020fe40000004100 */
[----:B------:R-:W-:-:S02]  /*7170*/  @P5 HADD2.F32 R16, -RZ, R16.H0_H0 ;  /* 0x20000010ff105230 */ /* 0x000fc40000004100 */
[----:B------:R-:W-:Y:S02]  /*7180*/  @P2 HADD2.F32 R45, -RZ, R45.H0_H0 ;  /* 0x2000002dff2d2230 */ /* 0x000fe40000004100 */
[----:B------:R-:W-:Y:S02]  /*7190*/  @P3 HADD2.F32 R43, -RZ, R43.H0_H0 ;  /* 0x2000002bff2b3230 */ /* 0x000fe40000004100 */
[----:B------:R-:W-:-:S05]  /*71a0*/  @P3 HADD2.F32 R27, -RZ, R27.H0_H0 ;  /* 0x2000001bff1b3230 */ /* 0x000fca0000004100 */
[----:B-1----:R-:W-:Y:S02]  /*71b0*/  @P3 FFMA R73, R43, R27, R4 ;  /* 0x0000001b2b493223 */ /* 0x002fe40000000004 */
[----:B------:R-:W0:Y:S01]  /*71c0*/  @P4 LDC R4, c[0x0][0x3e0] ;  /* 0x0000f800ff044b82 */ /* 0x000e220000000800 */
[----:B------:R-:W-:Y:S01]  /*71d0*/  ISETP.LT.AND P3, PT, R30, UR4, !P6 ;  /* 0x000000041e007c0c */ /* 0x000fe2000f761270 */
[----:B------:R-:W-:Y:S01]  /*71e0*/  @P1 HADD2.F32 R8, -RZ, R8.H0_H0 ;  /* 0x20000008ff081230 */ /* 0x000fe20000004100 */
[----:B------:R-:W-:Y:S01]  /*71f0*/  MOV R27, UR28 ;  /* 0x0000001c001b7c02 */ /* 0x000fe20008000f00 */
[----:B------:R-:W-:Y:S01]  /*7200*/  @P0 FFMA R27, R28, R29, R11 ;  /* 0x0000001d1c1b0223 */ /* 0x000fe2000000000b */
[----:B------:R-:W-:Y:S02]  /*7210*/  ISETP.LT.AND P0, PT, R3, UR4, !P6 ;  /* 0x0000000403007c0c */ /* 0x000fe4000f701270 */
[----:B------:R-:W-:Y:S01]  /*7220*/  MOV R43, UR28 ;  /* 0x0000001c002b7c02 */ /* 0x000fe20008000f00 */
[----:B------:R-:W-:Y:S01]  /*7230*/  @P1 FFMA R59, R10, R8, R7 ;  /* 0x000000080a3b1223 */ /* 0x000fe20000000007 */
[----:B------:R-:W-:Y:S01]  /*7240*/  @P5 FFMA R43, R26, R16, R9 ;  /* 0x000000101a2b5223 */ /* 0x000fe20000000009 */
[----:B------:R-:W-:Y:S01]  /*7250*/  ISETP.LT.AND P1, PT, R0, UR4, !P6 ;  /* 0x0000000400007c0c */ /* 0x000fe2000f721270 */
[----:B------:R-:W-:Y:S01]  /*7260*/  @P4 HADD2.F32 R7, -RZ, R6.H0_H0 ;  /* 0x20000006ff074230 */ /* 0x000fe20000004100 */
[----:B------:R-:W-:Y:S01]  /*7270*/  ISETP.GE.AND P5, PT, R112, UR5, PT ;  /* 0x0000000570007c0c */ /* 0x000fe2000bfa6270 */
[----:B------:R-:W-:Y:S01]  /*7280*/  @P4 HADD2.F32 R5, -RZ, R5.H0_H0 ;  /* 0x20000005ff054230 */ /* 0x000fe20000004100 */
[----:B------:R-:W1:Y:S02]  /*7290*/  @P3 LDC.64 R28, c[0x0][0x3b0] ;  /* 0x0000ec00ff1c3b82 */ /* 0x000e640000000a00 */
[----:B------:R-:W-:-:S06]  /*72a0*/  ISETP.LT.AND P6, PT, R14, UR4, !P5 ;  /* 0x000000040e007c0c */ /* 0x000fcc000efc1270 */
[----:B------:R-:W2:Y:S08]  /*72b0*/  @P2 LDC R16, c[0x0][0x3e0] ;  /* 0x0000f800ff102b82 */ /* 0x000eb00000000800 */
[----:B------:R-:W3:Y:S01]  /*72c0*/  @P0 LDC.64 R10, c[0x0][0x3b0] ;  /* 0x0000ec00ff0a0b82 */ /* 0x000ee20000000a00 */
[----:B0-----:R-:W-:Y:S01]  /*72d0*/  @P4 FFMA R75, R7, R5, R4 ;  /* 0x00000005074b4223 */ /* 0x001fe20000000004 */
[----:B------:R-:W-:Y:S01]  /*72e0*/  ISETP.LT.AND P4, PT, R30, UR4, !P5 ;  /* 0x000000041e007c0c */ /* 0x000fe2000ef81270 */
[----:B------:R-:W-:Y:S01]  /*72f0*/  @P2 HADD2.F32 R32, -RZ, R32.H0_H0 ;  /* 0x20000020ff202230 */ /* 0x000fe20000004100 */
[----:B------:R-:W-:Y:S01]  /*7300*/  MOV R26, UR28 ;  /* 0x0000001c001a7c02 */ /* 0x000fe20008000f00 */
[----:B------:R-:W4:Y:S03]  /*7310*/  @P1 LDG.E.U16 R48, desc[UR32][R78.64+0x6] ;  /* 0x000006204e301981 */ /* 0x000f26000c1e1500 */
[----:B------:R-:W0:Y:S08]  /*7320*/  @P1 LDC.64 R8, c[0x0][0x3b0] ;  /* 0x0000ec00ff081b82 */ /* 0x000e300000000a00 */
[----:B------:R-:W5:Y:S01]  /*7330*/  @P6 LDC.64 R6, c[0x0][0x3b0] ;  /* 0x0000ec00ff066b82 */ /* 0x000f620000000a00 */
[----:B-1----:R-:W-:-:S07]  /*7340*/  @P3 IMAD.WIDE.U32 R60, R12, R28, RZ ;  /* 0x0000001c0c3c3225 */ /* 0x002fce00078e00ff */
[----:B------:R-:W1:Y:S01]  /*7350*/  @P4 LDC.64 R4, c[0x0][0x3b0] ;  /* 0x0000ec00ff044b82 */ /* 0x000e620000000a00 */
[----:B--2---:R-:W-:Y:S01]  /*7360*/  @P2 FFMA R26, R45, R32, R16 ;  /* 0x000000202d1a2223 */ /* 0x004fe20000000010 */
[----:B------:R-:W-:Y:S01]  /*7370*/  @P3 IMAD R29, R12, R29, R61 ;  /* 0x0000001d0c1d3224 */ /* 0x000fe200078e023d */
[----:B------:R-:W-:Y:S01]  /*7380*/  @P3 LEA R82, P2, R60, UR26, 0x1 ;  /* 0x0000001a3c523c11 */ /* 0x000fe2000f8408ff */
[----:B---3--:R-:W-:-:S03]  /*7390*/  @P0 IMAD.WIDE.U32 R44, R12, R10, RZ ;  /* 0x0000000a0c2c0225 */ /* 0x008fc600078e00ff */
[----:B------:R-:W-:Y:S01]  /*73a0*/  @P3 LEA.HI.X R83, R60, UR25, R29, 0x1, P2 ;  /* 0x000000193c533c11 */ /* 0x000fe200090f0c1d */
[----:B------:R-:W-:Y:S01]  /*73b0*/  @P0 IMAD R11, R12, R11, R45 ;  /* 0x0000000b0c0b0224 */ /* 0x000fe200078e022d */
[----:B------:R-:W-:Y:S01]  /*73c0*/  @P0 LEA R80, P2, R44, UR26, 0x1 ;  /* 0x0000001a2c500c11 */ /* 0x000fe2000f8408ff */
[----:B0-----:R-:W-:-:S03]  /*73d0*/  @P1 IMAD.WIDE.U32 R28, R12, R8, RZ ;  /* 0x000000080c1c1225 */ /* 0x001fc600078e00ff */
[----:B------:R-:W-:Y:S01]  /*73e0*/  @P0 LEA.HI.X R81, R44, UR25, R11, 0x1, P2 ;  /* 0x000000192c510c11 */ /* 0x000fe200090f0c0b */
[----:B------:R-:W-:Y:S01]  /*73f0*/  @P1 IMAD R9, R12, R9, R29 ;  /* 0x000000090c091224 */ /* 0x000fe200078e021d */
[----:B------:R-:W-:Y:S01]  /*7400*/  @P1 LEA R88, P2, R28, UR26, 0x1 ;  /* 0x0000001a1c581c11 */ /* 0x000fe2000f8408ff */
[----:B-----5:R-:W-:Y:S01]  /*7410*/  @P6 IMAD.WIDE.U32 R44, R112, R6, RZ ;  /* 0x00000006702c6225 */ /* 0x020fe200078e00ff */
[----:B------:R-:W-:Y:S01]  /*7420*/  P2R R10, PR, RZ, 0x8 ;  /* 0x00000008ff0a7803 */ /* 0x000fe20000000000 */
[----:B------:R-:W2:Y:S01]  /*7430*/  @P0 LDG.E.U16 R11, desc[UR32][R78.64+0x4] ;  /* 0x000004204e0b0981 */ /* 0x000ea2000c1e1500 */
[----:B------:R-:W-:Y:S01]  /*7440*/  @P1 LEA.HI.X R89, R28, UR25, R9, 0x1, P2 ;  /* 0x000000191c591c11 */ /* 0x000fe200090f0c09 */
[----:B------:R-:W-:Y:S01]  /*7450*/  @P6 IMAD R7, R112, R7, R45 ;  /* 0x0000000770076224 */ /* 0x000fe200078e022d */
[----:B------:R-:W-:Y:S01]  /*7460*/  @P6 LEA R84, P2, R44, UR26, 0x1 ;  /* 0x0000001a2c546c11 */ /* 0x000fe2000f8408ff */
[----:B------:R-:W3:Y:S01]  /*7470*/  @P4 LDG.E.U16 R29, desc[UR32][R78.64+0x2] ;  /* 0x000002204e1d4981 */ /* 0x000ee2000c1e1500 */
[----:B------:R-:W0:Y:S01]  /*7480*/  @P1 LDC R45, c[0x0][0x3e0] ;  /* 0x0000f800ff2d1b82 */ /* 0x000e220000000800 */
[----:B-1----:R-:W-:Y:S01]  /*7490*/  @P4 IMAD.WIDE.U32 R8, R112, R4, RZ ;  /* 0x0000000470084225 */ /* 0x002fe200078e00ff */
[----:B------:R-:W-:Y:S01]  /*74a0*/  @P6 LEA.HI.X R85, R44, UR25, R7, 0x1, P2 ;  /* 0x000000192c556c11 */ /* 0x000fe200090f0c07 */
[----:B------:R-:W5:Y:S02]  /*74b0*/  @P1 LDG.E.U16 R46, desc[UR32][R88.64] ;  /* 0x00000020582e1981 */ /* 0x000f64000c1e1500 */
[----:B------:R-:W-:Y:S01]  /*74c0*/  @P4 IMAD R5, R112, R5, R9 ;  /* 0x0000000570054224 */ /* 0x000fe200078e0209 */
[C---:B------:R-:W-:Y:S01]  /*74d0*/  @P4 LEA R86, P2, R8.reuse, UR26, 0x1 ;  /* 0x0000001a08564c11 */ /* 0x040fe2000f8408ff */
[----:B------:R-:W3:Y:S03]  /*74e0*/  @P6 LDG.E.U16 R44, desc[UR32][R78.64] ;  /* 0x000000204e2c6981 */ /* 0x000ee6000c1e1500 */
[----:B------:R-:W-:Y:S01]  /*74f0*/  @P4 LEA.HI.X R87, R8, UR25, R5, 0x1, P2 ;  /* 0x0000001908574c11 */ /* 0x000fe200090f0c05 */
[----:B------:R-:W3:Y:S01]  /*7500*/  @P6 LDG.E.U16 R60, desc[UR32][R84.64] ;  /* 0x00000020543c6981 */ /* 0x000ee2000c1e1500 */
[----:B------:R-:W-:-:S03]  /*7510*/  ISETP.LT.AND P2, PT, R3, UR4, !P5 ;  /* 0x0000000403007c0c */ /* 0x000fc6000ef41270 */
[----:B------:R-:W3:Y:S10]  /*7520*/  @P4 LDG.E.U16 R16, desc[UR32][R86.64] ;  /* 0x0000002056104981 */ /* 0x000ef4000c1e1500 */
[----:B------:R-:W1:Y:S02]  /*7530*/  @P2 LDC.64 R4, c[0x0][0x3b0] ;  /* 0x0000ec00ff042b82 */ /* 0x000e640000000a00 */
[----:B-1----:R-:W-:-:S06]  /*7540*/  @P2 IMAD.WIDE.U32 R6, R112, R4, RZ ;  /* 0x0000000470062225 */ /* 0x002fcc00078e00ff */
[----:B------:R-:W1:Y:S01]  /*7550*/  @P0 LDC R4, c[0x0][0x3e0] ;  /* 0x0000f800ff040b82 */ /* 0x000e620000000800 */
[----:B------:R-:W-:Y:S01]  /*7560*/  @P2 IMAD R5, R112, R5, R7 ;  /* 0x0000000570052224 */ /* 0x000fe200078e0207 */
[C---:B------:R-:W-:Y:S01]  /*7570*/  @P2 LEA R8, P3, R6.reuse, UR26, 0x1 ;  /* 0x0000001a06082c11 */ /* 0x040fe2000f8608ff */
[----:B------:R-:W3:Y:S03]  /*7580*/  @P0 LDG.E.U16 R7, desc[UR32][R80.64] ;  /* 0x0000002050070981 */ /* 0x000ee6000c1e1500 */
[----:B------:R-:W-:Y:S02]  /*7590*/  @P2 LEA.HI.X R9, R6, UR25, R5, 0x1, P3 ;  /* 0x0000001906092c11 */ /* 0x000fe400098f0c05 */
[----:B------:R-:W-:Y:S01]  /*75a0*/  ISETP.NE.AND P3, PT, R10, RZ, PT ;  /* 0x000000ff0a00720c */ /* 0x000fe20003f65270 */
[----:B------:R-:W1:Y:S01]  /*75b0*/  @P6 LDC R5, c[0x0][0x3e0] ;  /* 0x0000f800ff056b82 */ /* 0x000e620000000800 */
[----:B------:R-:W3:Y:S04]  /*75c0*/  @P2 LDG.E.U16 R10, desc[UR32][R78.64+0x4] ;  /* 0x000004204e0a2981 */ /* 0x000ee8000c1e1500 */
[----:B------:R0:W3:Y:S07]  /*75d0*/  @P2 LDG.E.U16 R9, desc[UR32][R8.64] ;  /* 0x0000002008092981 */ /* 0x0000ee000c1e1500 */
[----:B------:R-:W3:Y:S01]  /*75e0*/  @P3 LDG.E.U16 R77, desc[UR32][R78.64+0x2] ;  /* 0x000002204e4d3981 */ /* 0x000ee2000c1e1500 */
[----:B------:R-:W1:Y:S03]  /*75f0*/  @P3 LDC R6, c[0x0][0x3e0] ;  /* 0x0000f800ff063b82 */ /* 0x000e660000000800 */
[----:B------:R-:W3:Y:S01]  /*7600*/  @P3 LDG.E.U16 R61, desc[UR32][R82.64] ;  /* 0x00000020523d3981 */ /* 0x000ee2000c1e1500 */
[----:B------:R-:W-:-:S02]  /*7610*/  ISETP.LT.AND P5, PT, R0, UR4, !P5 ;  /* 0x0000000400007c0c */ /* 0x000fc4000efa1270 */
[----:B------:R-:W-:Y:S02]  /*7620*/  IADD3 R12, PT, PT, R2, 0xe, RZ ;  /* 0x0000000e020c7810 */ /* 0x000fe40007ffe0ff */
[----:B------:R-:W-:Y:S02]  /*7630*/  MOV R42, UR28 ;  /* 0x0000001c002a7c02 */ /* 0x000fe40008000f00 */
[----:B------:R-:W-:Y:S01]  /*7640*/  MOV R58, UR28 ;  /* 0x0000001c003a7c02 */ /* 0x000fe20008000f00 */
[----:B0-----:R-:W0:Y:S01]  /*7650*/  @P2 LDC R8, c[0x0][0x3e0] ;  /* 0x0000f800ff082b82 */ /* 0x001e220000000800 */
[----:B------:R-:W-:Y:S02]  /*7660*/  MOV R74, UR28 ;  /* 0x0000001c004a7c02 */ /* 0x000fe40008000f00 */
[----:B------:R-:W-:Y:S01]  /*7670*/  MOV R28, UR28 ;  /* 0x0000001c001c7c02 */ /* 0x000fe20008000f00 */
[----:B----4-:R-:W-:Y:S02]  /*7680*/  @P1 HADD2.F32 R48, -RZ, R48.H0_H0 ;  /* 0x20000030ff301230 */ /* 0x010fe40000004100 */
[----:B--2---:R-:W-:-:S02]  /*7690*/  @P0 HADD2.F32 R11, -RZ, R11.H0_H0 ;  /* 0x2000000bff0b0230 */ /* 0x004fc40000004100 */
[----:B-----5:R-:W-:Y:S02]  /*76a0*/  @P1 HADD2.F32 R46, -RZ, R46.H0_H0 ;  /* 0x2000002eff2e1230 */ /* 0x020fe40000004100 */
[----:B---3--:R-:W-:Y:S02]  /*76b0*/  @P6 HADD2.F32 R44, -RZ, R44.H0_H0 ;  /* 0x2000002cff2c6230 */ /* 0x008fe40000004100 */
[----:B------:R-:W-:Y:S02]  /*76c0*/  @P6 HADD2.F32 R60, -RZ, R60.H0_H0 ;  /* 0x2000003cff3c6230 */ /* 0x000fe40000004100 */
[----:B------:R-:W-:-:S03]  /*76d0*/  @P1 FFMA R74, R48, R46, R45 ;  /* 0x0000002e304a1223 */ /* 0x000fc6000000002d */
[----:B-1----:R-:W-:Y:S01]  /*76e0*/  @P6 FFMA R28, R44, R60, R5 ;  /* 0x0000003c2c1c6223 */ /* 0x002fe20000000005 */
[----:B------:R-:W-:Y:S02]  /*76f0*/  @P4 HADD2.F32 R46, -RZ, R29.H0_H0 ;  /* 0x2000001dff2e4230 */ /* 0x000fe40000004100 */
[----:B------:R-:W-:Y:S01]  /*7700*/  @P4 HADD2.F32 R16, -RZ, R16.H0_H0 ;  /* 0x20000010ff104230 */ /* 0x000fe20000004100 */
[----:B------:R-:W-:Y:S01]  /*7710*/  MOV R44, UR28 ;  /* 0x0000001c002c7c02 */ /* 0x000fe20008000f00 */
[----:B------:R-:W-:Y:S02]  /*7720*/  IMAD.U32 R60, RZ, RZ, UR28 ;  /* 0x0000001cff3c7e24 */ /* 0x000fe4000f8e00ff */
[----:B------:R-:W-:-:S05]  /*7730*/  @P0 HADD2.F32 R7, -RZ, R7.H0_H0 ;  /* 0x20000007ff070230 */ /* 0x000fca0000004100 */
[----:B------:R-:W-:Y:S02]  /*7740*/  @P0 FFMA R58, R11, R7, R4 ;  /* 0x000000070b3a0223 */ /* 0x000fe40000000004 */
[----:B------:R-:W1:Y:S01]  /*7750*/  @P4 LDC R11, c[0x0][0x3e0] ;  /* 0x0000f800ff0b4b82 */ /* 0x000e620000000800 */
[----:B------:R-:W-:Y:S02]  /*7760*/  @P3 HADD2.F32 R77, -RZ, R77.H0_H0 ;  /* 0x2000004dff4d3230 */ /* 0x000fe40000004100 */
[----:B------:R-:W-:-:S05]  /*7770*/  @P3 HADD2.F32 R61, -RZ, R61.H0_H0 ;  /* 0x2000003dff3d3230 */ /* 0x000fca0000004100 */
[----:B------:R-:W-:Y:S01]  /*7780*/  @P3 FFMA R42, R77, R61, R6 ;  /* 0x0000003d4d2a3223 */ /* 0x000fe20000000006 */
[----:B------:R-:W-:Y:S01]  /*7790*/  ISETP.GE.AND P3, PT, R12, UR5, PT ;  /* 0x000000050c007c0c */ /* 0x000fe2000bf66270 */
[----:B------:R-:W2:Y:S03]  /*77a0*/  @P5 LDC.64 R6, c[0x0][0x3b0] ;  /* 0x0000ec00ff065b82 */ /* 0x000ea60000000a00 */
[----:B------:R-:W-:Y:S02]  /*77b0*/  ISETP.LT.AND P0, PT, R14, UR4, !P3 ;  /* 0x000000040e007c0c */ /* 0x000fe4000df01270 */
[----:B------:R-:W-:-:S04]  /*77c0*/  IADD3 R4, PT, PT, R2, 0x1, RZ ;  /* 0x0000000102047810 */ /* 0x000fc80007ffe0ff */
[----:B------:R-:W-:-:S07]  /*77d0*/  ISETP.GE.AND P1, PT, R4, UR5, PT ;  /* 0x0000000504007c0c */ /* 0x000fce000bf26270 */
[----:B------:R-:W3:Y:S01]  /*77e0*/  @P0 LDC.64 R4, c[0x0][0x3b0] ;  /* 0x0000ec00ff040b82 */ /* 0x000ee20000000a00 */
[----:B------:R-:W-:Y:S01]  /*77f0*/  ISETP.LT.AND P6, PT, R14, UR4, !P1 ;  /* 0x000000040e007c0c */ /* 0x000fe2000cfc1270 */
[----:B------:R-:W-:Y:S02]  /*7800*/  @P2 HADD2.F32 R29, -RZ, R10.H0_H0 ;  /* 0x2000000aff1d2230 */ /* 0x000fe40000004100 */
[----:B------:R-:W-:Y:S02]  /*7810*/  @P2 HADD2.F32 R9, -RZ, R9.H0_H0 ;  /* 0x20000009ff092230 */ /* 0x000fe40000004100 */
[----:B-1----:R-:W-:Y:S01]  /*7820*/  @P4 FFMA R44, R46, R16, R11 ;  /* 0x000000102e2c4223 */ /* 0x002fe2000000000b */
[----:B------:R-:W-:Y:S01]  /*7830*/  ISETP.LT.AND P4, PT, R30, UR4, !P1 ;  /* 0x000000041e007c0c */ /* 0x000fe2000cf81270 */
[----:B------:R-:W4:Y:S01]  /*7840*/  @P0 LDG.E.U16 R45, desc[UR32][R78.64] ;  /* 0x000000204e2d0981 */ /* 0x000f22000c1e1500 */
[----:B--2---:R-:W-:-:S04]  /*7850*/  @P5 IMAD.WIDE.U32 R76, R112, R6, RZ ;  /* 0x00000006704c5225 */ /* 0x004fc800078e00ff */
[----:B0-----:R-:W-:Y:S01]  /*7860*/  @P2 FFMA R60, R29, R9, R8 ;  /* 0x000000091d3c2223 */ /* 0x001fe20000000008 */
[----:B------:R-:W-:Y:S01]  /*7870*/  @P5 IMAD R7, R112, R7, R77 ;  /* 0x0000000770075224 */ /* 0x000fe200078e024d */
[C---:B------:R-:W-:Y:S01]  /*7880*/  @P5 LEA R90, P2, R76.reuse, UR26, 0x1 ;  /* 0x0000001a4c5a5c11 */ /* 0x040fe2000f8408ff */
[----:B------:R-:W2:Y:S01]  /*7890*/  @P5 LDG.E.U16 R77, desc[UR32][R78.64+0x6] ;  /* 0x000006204e4d5981 */ /* 0x000ea2000c1e1500 */
[----:B------:R-:W-:Y:S01]  /*78a0*/  P2R R32, PR, RZ, 0x8 ;  /* 0x00000008ff207803 */ /* 0x000fe20000000000 */
[----:B------:R-:W0:Y:S01]  /*78b0*/  @P6 LDC R48, c[0x0][0x3e0] ;  /* 0x0000f800ff306b82 */ /* 0x000e220000000800 */
[----:B------:R-:W-:Y:S01]  /*78c0*/  @P5 LEA.HI.X R91, R76, UR25, R7, 0x1, P2 ;  /* 0x000000194c5b5c11 */ /* 0x000fe200090f0c07 */
[----:B------:R-:W5:Y:S01]  /*78d0*/  @P6 LDG.E.U16 R81, desc[UR32][R78.64] ;  /* 0x000000204e516981 */ /* 0x000f62000c1e1500 */
[----:B------:R-:W-:-:S03]  /*78e0*/  @P6 IADD3 R88, P2, PT, R114, UR26, RZ ;  /* 0x0000001a72586c10 */ /* 0x000fc6000ff5e0ff */
[----:B------:R-:W4:Y:S01]  /*78f0*/  @P5 LDG.E.U16 R61, desc[UR32][R90.64] ;  /* 0x000000205a3d5981 */ /* 0x000f22000c1e1500 */
[C---:B------:R-:W-:Y:S01]  /*7900*/  @P6 IADD3.X R89, PT, PT, R113.reuse, UR25, RZ, P2, !PT ;  /* 0x0000001971596c10 */ /* 0x040fe200097fe4ff */
[----:B---3--:R-:W-:Y:S01]  /*7910*/  @P0 IMAD.WIDE.U32 R6, R12, R4, RZ ;  /* 0x000000040c060225 */ /* 0x008fe200078e00ff */
[----:B------:R-:W-:Y:S01]  /*7920*/  @P4 IADD3 R86, P2, PT, R114, UR26, RZ ;  /* 0x0000001a72564c10 */ /* 0x000fe2000ff5e0ff */
[----:B------:R-:W3:Y:S01]  /*7930*/  @P4 LDG.E.U16 R29, desc[UR32][R78.64+0x2] ;  /* 0x000002204e1d4981 */ /* 0x000ee2000c1e1500 */
[----:B------:R-:W1:Y:S01]  /*7940*/  @P4 LDC R10, c[0x0][0x3e0] ;  /* 0x0000f800ff0a4b82 */ /* 0x000e620000000800 */
[----:B------:R-:W-:Y:S01]  /*7950*/  @P0 IMAD R5, R12, R5, R7 ;  /* 0x000000050c050224 */ /* 0x000fe200078e0207 */
[----:B------:R-:W-:Y:S01]  /*7960*/  @P4 IADD3.X R87, PT, PT, R113, UR25, RZ, P2, !PT ;  /* 0x0000001971574c10 */ /* 0x000fe200097fe4ff */
[----:B------:R-:W3:Y:S01]  /*7970*/  @P6 LDG.E.U16 R62, desc[UR32][R88.64] ;  /* 0x00000020583e6981 */ /* 0x000ee2000c1e1500 */
[----:B------:R-:W-:-:S03]  /*7980*/  @P0 LEA R82, P2, R6, UR26, 0x1 ;  /* 0x0000001a06520c11 */ /* 0x000fc6000f8408ff */
[----:B------:R-:W3:Y:S01]  /*7990*/  @P4 LDG.E.U16 R11, desc[UR32][R86.64] ;  /* 0x00000020560b4981 */ /* 0x000ee2000c1e1500 */
[----:B------:R-:W-:Y:S02]  /*79a0*/  @P0 LEA.HI.X R83, R6, UR25, R5, 0x1, P2 ;  /* 0x0000001906530c11 */ /* 0x000fe400090f0c05 */
[----:B------:R-:W-:Y:S02]  /*79b0*/  ISETP.LT.AND P2, PT, R3, UR4, !P1 ;  /* 0x0000000403007c0c */ /* 0x000fe4000cf41270 */
[----:B------:R-:W-:Y:S01]  /*79c0*/  ISETP.LT.AND P1, PT, R0, UR4, !P1 ;  /* 0x0000000400007c0c */ /* 0x000fe2000cf21270 */
[----:B------:R-:W3:Y:S10]  /*79d0*/  @P0 LDG.E.U16 R46, desc[UR32][R82.64] ;  /* 0x00000020522e0981 */ /* 0x000ef4000c1e1500 */
[C---:B------:R-:W-:Y:S01]  /*79e0*/  @P2 IADD3 R84, P3, PT, R114.reuse, UR26, RZ ;  /* 0x0000001a72542c10 */ /* 0x040fe2000ff7e0ff */
[----:B------:R-:W3:Y:S01]  /*79f0*/  @P2 LDG.E.U16 R9, desc[UR32][R78.64+0x4] ;  /* 0x000004204e092981 */ /* 0x000ee2000c1e1500 */
[----:B------:R-:W1:Y:S02]  /*7a00*/  @P2 LDC R7, c[0x0][0x3e0] ;  /* 0x0000f800ff072b82 */ /* 0x000e640000000800 */
[----:B------:R-:W-:Y:S01]  /*7a10*/  @P2 IADD3.X R85, PT, PT, R113, UR25, RZ, P3, !PT ;  /* 0x0000001971552c10 */ /* 0x000fe20009ffe4ff */
[----:B------:R-:W3:Y:S01]  /*7a20*/  @P1 LDG.E.U16 R6, desc[UR32][R78.64+0x6] ;  /* 0x000006204e061981 */ /* 0x000ee2000c1e1500 */
[----:B------:R-:W-:-:S03]  /*7a30*/  @P1 IADD3 R4, P3, PT, R114, UR26, RZ ;  /* 0x0000001a72041c10 */ /* 0x000fc6000ff7e0ff */
[----:B------:R-:W3:Y:S01]  /*7a40*/  @P2 LDG.E.U16 R8, desc[UR32][R84.64] ;  /* 0x0000002054082981 */ /* 0x000ee2000c1e1500 */
[----:B------:R-:W-:-:S06]  /*7a50*/  @P1 IADD3.X R5, PT, PT, R113, UR25, RZ, P3, !PT ;  /* 0x0000001971051c10 */ /* 0x000fcc0009ffe4ff */
[----:B------:R0:W3:Y:S01]  /*7a60*/  @P1 LDG.E.U16 R5, desc[UR32][R4.64] ;  /* 0x0000002004051981 */ /* 0x0000e2000c1e1500 */
[----:B------:R-:W-:Y:S02]  /*7a70*/  ISETP.NE.AND P3, PT, R32, RZ, PT ;  /* 0x000000ff2000720c */ /* 0x000fe40003f65270 */
[----:B------:R-:W1:Y:S01]  /*7a80*/  @P5 LDC R32, c[0x0][0x3e0] ;  /* 0x0000f800ff205b82 */ /* 0x000e620000000800 */
[----:B------:R-:W-:Y:S02]  /*7a90*/  MOV R76, UR28 ;  /* 0x0000001c004c7c02 */ /* 0x000fe40008000f00 */
[----:B------:R-:W-:-:S05]  /*7aa0*/  MOV R16, UR28 ;  /* 0x0000001c00107c02 */ /* 0x000fca0008000f00 */
[----:B0-----:R-:W0:Y:S01]  /*7ab0*/  @P1 LDC R4, c[0x0][0x3e0] ;  /* 0x0000f800ff041b82 */ /* 0x001e220000000800 */
[----:B--2---:R-:W-:Y:S02]  /*7ac0*/  @P5 HADD2.F32 R77, -RZ, R77.H0_H0 ;  /* 0x2000004dff4d5230 */ /* 0x004fe40000004100 */
[----:B-----5:R-:W-:Y:S02]  /*7ad0*/  @P6 HADD2.F32 R81, -RZ, R81.H0_H0 ;  /* 0x20000051ff516230 */ /* 0x020fe40000004100 */
[----:B----4-:R-:W-:Y:S02]  /*7ae0*/  @P5 HADD2.F32 R61, -RZ, R61.H0_H0 ;  /* 0x2000003dff3d5230 */ /* 0x010fe40000004100 */
[----:B---3--:R-:W-:-:S03]  /*7af0*/  @P4 HADD2.F32 R29, -RZ, R29.H0_H0 ;  /* 0x2000001dff1d4230 */ /* 0x008fc60000004100 */
[----:B-1----:R-:W-:Y:S01]  /*7b00*/  @P5 FFMA R76, R77, R61, R32 ;  /* 0x0000003d4d4c5223 */ /* 0x002fe20000000020 */
[----:B------:R-:W-:Y:S01]  /*7b10*/  @P6 HADD2.F32 R62, -RZ, R62.H0_H0 ;  /* 0x2000003eff3e6230 */ /* 0x000fe20000004100 */
[----:B------:R-:W-:Y:S01]  /*7b20*/  ISETP.LT.AND P5, PT, R30, UR4, !P3 ;  /* 0x000000041e007c0c */ /* 0x000fe2000dfa1270 */
[----:B------:R-:W-:-:S03]  /*7b30*/  @P4 HADD2.F32 R11, -RZ, R11.H0_H0 ;  /* 0x2000000bff0b4230 */ /* 0x000fc60000004100 */
[----:B------:R-:W-:Y:S01]  /*7b40*/  @P6 FFMA R16, R81, R62, R48 ;  /* 0x0000003e51106223 */ /* 0x000fe20000000030 */
[----:B------:R-:W-:Y:S02]  /*7b50*/  IADD3 R61, PT, PT, R2, 0xf, RZ ;  /* 0x0000000f023d7810 */ /* 0x000fe40007ffe0ff */
[----:B------:R-:W-:Y:S01]  /*7b60*/  MOV R32, UR28 ;  /* 0x0000001c00207c02 */ /* 0x000fe20008000f00 */
[----:B------:R-:W-:Y:S01]  /*7b70*/  @P4 FFMA R32, R29, R11, R10 ;  /* 0x0000000b1d204223 */ /* 0x000fe2000000000a */
[----:B------:R-:W-:Y:S02]  /*7b80*/  ISETP.LT.AND P4, PT, R3, UR4, !P3 ;  /* 0x0000000403007c0c */ /* 0x000fe4000df81270 */
[----:B------:R-:W-:Y:S02]  /*7b90*/  ISETP.GE.AND P6, PT, R61, UR5, PT ;  /* 0x000000053d007c0c */ /* 0x000fe4000bfc6270 */
[----:B------:R-:W-:Y:S01]  /*7ba0*/  MOV R48, UR28 ;  /* 0x0000001c00307c02 */ /* 0x000fe20008000f00 */
[----:B------:R-:W1:Y:S01]  /*7bb0*/  @P5 LDC.64 R10, c[0x0][0x3b0] ;  /* 0x0000ec00ff0a5b82 */ /* 0x000e620000000a00 */
[----:B------:R-:W-:-:S07]  /*7bc0*/  @P2 HADD2.F32 R62, -RZ, R9.H0_H0 ;  /* 0x20000009ff3e2230 */ /* 0x000fce0000004100 */
[----:B------:R-:W2:Y:S01]  /*7bd0*/  @P0 LDC R61, c[0x0][0x3e0] ;  /* 0x0000f800ff3d0b82 */ /* 0x000ea20000000800 */
[----:B------:R-:W-:Y:S02]  /*7be0*/  @P2 HADD2.F32 R8, -RZ, R8.H0_H0 ;  /* 0x20000008ff082230 */ /* 0x000fe40000004100 */
[----:B------:R-:W-:-:S03]  /*7bf0*/  @P1 HADD2.F32 R5, -RZ, R5.H0_H0 ;  /* 0x20000005ff051230 */ /* 0x000fc60000004100 */
[----:B------:R-:W-:Y:S01]  /*7c00*/  @P2 FFMA R48, R62, R8, R7 ;  /* 0x000000083e302223 */ /* 0x000fe20000000007 */
[----:B------:R-:W-:Y:S01]  /*7c10*/  @P1 HADD2.F32 R7, -RZ, R6.H0_H0 ;  /* 0x20000006ff071230 */ /* 0x000fe20000004100 */
[----:B------:R-:W-:Y:S01]  /*7c20*/  ISETP.LT.AND P2, PT, R14, UR4, !P6 ;  /* 0x000000040e007c0c */ /* 0x000fe2000f741270 */
[----:B------:R-:W3:Y:S01]  /*7c30*/  @P4 LDC.64 R8, c[0x0][0x3b0] ;  /* 0x0000ec00ff084b82 */ /* 0x000ee20000000a00 */
[----:B------:R-:W-:Y:S01]  /*7c40*/  @P0 HADD2.F32 R46, -RZ, R46.H0_H0 ;  /* 0x2000002eff2e0230 */ /* 0x000fe20000004100 */
[----:B------:R-:W-:Y:S01]  /*7c50*/  MOV R29, UR28 ;  /* 0x0000001c001d7c02 */ /* 0x000fe20008000f00 */
[----:B0-----:R-:W-:Y:S01]  /*7c60*/  @P1 FFMA R64, R7, R5, R4 ;  /* 0x0000000507401223 */ /* 0x001fe20000000004 */
[----:B------:R-:W-:Y:S01]  /*7c70*/  ISETP.LT.AND P1, PT, R30, UR4, !P6 ;  /* 0x000000041e007c0c */ /* 0x000fe2000f721270 */
[----:B------:R-:W4:Y:S07]  /*7c80*/  @P4 LDG.E.U16 R89, desc[UR32][R78.64+0x4] ;  /* 0x000004204e594981 */ /* 0x000f2e000c1e1500 */
[----:B------:R-:W0:Y:S01]  /*7c90*/  @P2 LDC.64 R6, c[0x0][0x3b0] ;  /* 0x0000ec00ff062b82 */ /* 0x000e220000000a00 */
[----:B-1----:R-:W-:Y:S01]  /*7ca0*/  @P5 IMAD.WIDE.U32 R80, R12, R10, RZ ;  /* 0x0000000a0c505225 */ /* 0x002fe200078e00ff */
[----:B------:R-:W-:Y:S01]  /*7cb0*/  ISETP.LT.AND P3, PT, R0, UR4, !P3 ;  /* 0x0000000400007c0c */ /* 0x000fe2000df61270 */
[----:B------:R-:W5:Y:S05]  /*7cc0*/  @P2 LDG.E.U16 R85, desc[UR32][R78.64] ;  /* 0x000000204e552981 */ /* 0x000f6a000c1e1500 */
[----:B------:R-:W1:Y:S01]  /*7cd0*/  @P1 LDC.64 R4, c[0x0][0x3b0] ;  /* 0x0000ec00ff041b82 */ /* 0x000e620000000a00 */
[----:B------:R-:W-:-:S02]  /*7ce0*/  @P0 HADD2.F32 R30, -RZ, R45.H0_H0 ;  /* 0x2000002dff1e0230 */ /* 0x000fc40000004100 */
[----:B------:R-:W-:Y:S01]  /*7cf0*/  @P5 IMAD R10, R12, R11, R81 ;  /* 0x0000000b0c0a5224 */ /* 0x000fe200078e0251 */
[----:B------:R-:W-:Y:S01]  /*7d00*/  IADD3 R11, PT, PT, R2, 0xf, RZ ;  /* 0x0000000f020b7810 */ /* 0x000fe20007ffe0ff */
[----:B---3--:R-:W-:-:S04]  /*7d10*/  @P4 IMAD.WIDE.U32 R82, R12, R8, RZ ;  /* 0x000000080c524225 */ /* 0x008fc800078e00ff */
[----:B--2---:R-:W-:Y:S01]  /*7d20*/  @P0 FFMA R29, R30, R46, R61 ;  /* 0x0000002e1e1d0223 */ /* 0x004fe2000000003d */
[----:B------:R-:W-:Y:S01]  /*7d30*/  @P5 LEA R92, P0, R80, UR26, 0x1 ;  /* 0x0000001a505c5c11 */ /* 0x000fe2000f8008ff */
[----:B------:R-:W-:-:S03]  /*7d40*/  @P4 IMAD R9, R12, R9, R83 ;  /* 0x000000090c094224 */ /* 0x000fc600078e0253 */
[----:B------:R-:W-:Y:S02]  /*7d50*/  @P5 LEA.HI.X R93, R80, UR25, R10, 0x1, P0 ;  /* 0x00000019505d5c11 */ /* 0x000fe400080f0c0a */
[C---:B------:R-:W-:Y:S01]  /*7d60*/  @P4 LEA R86, P0, R82.reuse, UR26, 0x1 ;  /* 0x0000001a52564c11 */ /* 0x040fe2000f8008ff */
[----:B------:R-:W2:Y:S01]  /*7d70*/  @P1 LDC R10, c[0x0][0x3e0] ;  /* 0x0000f800ff0a1b82 */ /* 0x000ea20000000800 */
[C---:B0-----:R-:W-:Y:S02]  /*7d80*/  @P2 IMAD.WIDE.U32 R80, R11.reuse, R6, RZ ;  /* 0x000000060b502225 */ /* 0x041fe400078e00ff */
[----:B------:R-:W-:Y:S02]  /*7d90*/  @P4 LEA.HI.X R87, R82, UR25, R9, 0x1, P0 ;  /* 0x0000001952574c11 */ /* 0x000fe400080f0c09 */
[C---:B------:R-:W-:Y:S01]  /*7da0*/  @P2 IMAD R7, R11.reuse, R7, R81 ;  /* 0x000000070b072224 */ /* 0x040fe200078e0251 */
[C---:B------:R-:W-:Y:S02]  /*7db0*/  @P2 LEA R100, P0, R80.reuse, UR26, 0x1 ;  /* 0x0000001a50642c11 */ /* 0x040fe4000f8008ff */
[----:B------:R-:W-:Y:S01]  /*7dc0*/  P2R R8, PR, RZ, 0x20 ;  /* 0x00000020ff087803 */ /* 0x000fe20000000000 */
[C---:B-1----:R-:W-:Y:S01]  /*7dd0*/  @P1 IMAD.WIDE.U32 R82, R11.reuse, R4, RZ ;  /* 0x000000040b521225 */ /* 0x042fe200078e00ff */
[----:B------:R-:W-:Y:S01]  /*7de0*/  @P2 LEA.HI.X R101, R80, UR25, R7, 0x1, P0 ;  /* 0x0000001950652c11 */ /* 0x000fe200080f0c07 */
[----:B------:R-:W3:Y:S01]  /*7df0*/  @P4 LDG.E.U16 R87, desc[UR32][R86.64] ;  /* 0x0000002056574981 */ /* 0x000ee2000c1e1500 */
[----:B------:R-:W-:Y:S01]  /*7e00*/  MOV R45, UR28 ;  /* 0x0000001c002d7c02 */ /* 0x000fe20008000f00 */
[----:B------:R-:W-:Y:S01]  /*7e10*/  @P1 IMAD R5, R11, R5, R83 ;  /* 0x000000050b051224 */ /* 0x000fe200078e0253 */
[C---:B------:R-:W-:Y:S01]  /*7e20*/  @P1 LEA R90, P0, R82.reuse, UR26, 0x1 ;  /* 0x0000001a525a1c11 */ /* 0x040fe2000f8008ff */
[----:B------:R-:W2:Y:S01]  /*7e30*/  @P1 LDG.E.U16 R83, desc[UR32][R78.64+0x2] ;  /* 0x000002204e531981 */ /* 0x000ea2000c1e1500 */
[----:B------:R-:W0:Y:S02]  /*7e40*/  @P2 LDC R80, c[0x0][0x3e0] ;  /* 0x0000f800ff502b82 */ /* 0x000e240000000800 */
[----:B------:R-:W-:Y:S01]  /*7e50*/  @P1 LEA.HI.X R91, R82, UR25, R5, 0x1, P0 ;  /* 0x00000019525b1c11 */ /* 0x000fe200080f0c05 */
[----:B------:R-:W2:Y:S01]  /*7e60*/  @P2 LDG.E.U16 R84, desc[UR32][R100.64] ;  /* 0x0000002064542981 */ /* 0x000ea2000c1e1500 */
[----:B------:R-:W-:-:S03]  /*7e70*/  ISETP.LT.AND P0, PT, R3, UR4, !P6 ;  /* 0x0000000403007c0c */ /* 0x000fc6000f701270 */
[----:B------:R-:W2:Y:S01]  /*7e80*/  @P1 LDG.E.U16 R81, desc[UR32][R90.64] ;  /* 0x000000205a511981 */ /* 0x000ea2000c1e1500 */
[----:B------:R-:W1:Y:S09]  /*7e90*/  @P4 LDC R82, c[0x0][0x3e0] ;  /* 0x0000f800ff524b82 */ /* 0x000e720000000800 */
[----:B------:R-:W0:Y:S01]  /*7ea0*/  @P0 LDC.64 R4, c[0x0][0x3b0] ;  /* 0x0000ec00ff040b82 */ /* 0x000e220000000a00 */
[----:B------:R-:W-:Y:S01]  /*7eb0*/  ISETP.LT.AND P6, PT, R0, UR4, !P6 ;  /* 0x0000000400007c0c */ /* 0x000fe2000f7c1270 */
[----:B------:R-:W2:Y:S01]  /*7ec0*/  @P0 LDG.E.U16 R77, desc[UR32][R78.64+0x4] ;  /* 0x000004204e4d0981 */ /* 0x000ea2000c1e1500 */
[----:B0-----:R-:W-:-:S04]  /*7ed0*/  @P0 IMAD.WIDE.U32 R6, R11, R4, RZ ;  /* 0x000000040b060225 */ /* 0x001fc800078e00ff */
[----:B------:R-:W-:Y:S01]  /*7ee0*/  @P0 IMAD R5, R11, R5, R7 ;  /* 0x000000050b050224 */ /* 0x000fe200078e0207 */
[----:B------:R-:W-:-:S04]  /*7ef0*/  @P0 LEA R94, P5, R6, UR26, 0x1 ;  /* 0x0000001a065e0c11 */ /* 0x000fc8000f8a08ff */
[----:B------:R-:W-:Y:S02]  /*7f00*/  @P0 LEA.HI.X R95, R6, UR25, R5, 0x1, P5 ;  /* 0x00000019065f0c11 */ /* 0x000fe4000a8f0c05 */
[----:B------:R-:W0:Y:S03]  /*7f10*/  @P3 LDC.64 R4, c[0x0][0x3b0] ;  /* 0x0000ec00ff043b82 */ /* 0x000e260000000a00 */
[----:B------:R-:W2:Y:S01]  /*7f20*/  @P0 LDG.E.U16 R9, desc[UR32][R94.64] ;  /* 0x000000205e090981 */ /* 0x000ea2000c1e1500 */
[----:B0-----:R-:W-:-:S04]  /*7f30*/  @P3 IMAD.WIDE.U32 R6, R12, R4, RZ ;  /* 0x000000040c063225 */ /* 0x001fc800078e00ff */
[----:B------:R-:W-:Y:S01]  /*7f40*/  @P3 IMAD R5, R12, R5, R7 ;  /* 0x000000050c053224 */ /* 0x000fe200078e0207 */
[----:B------:R-:W-:-:S04]  /*7f50*/  @P3 LEA R96, P5, R6, UR26, 0x1 ;  /* 0x0000001a06603c11 */ /* 0x000fc8000f8a08ff */
[----:B------:R-:W-:Y:S02]  /*7f60*/  @P3 LEA.HI.X R97, R6, UR25, R5, 0x1, P5 ;  /* 0x0000001906613c11 */ /* 0x000fe4000a8f0c05 */
[----:B------:R-:W0:Y:S02]  /*7f70*/  @P6 LDC.64 R4, c[0x0][0x3b0] ;  /* 0x0000ec00ff046b82 */ /* 0x000e240000000a00 */
[C---:B0-----:R-:W-:Y:S02]  /*7f80*/  @P6 IMAD.WIDE.U32 R6, R11.reuse, R4, RZ ;  /* 0x000000040b066225 */ /* 0x041fe400078e00ff */
[----:B------:R-:W2:Y:S02]  /*7f90*/  @P6 LDG.E.U16 R4, desc[UR32][R78.64+0x6] ;  /* 0x000006204e046981 */ /* 0x000ea4000c1e1500 */
[----:B------:R-:W-:Y:S01]  /*7fa0*/  @P6 IMAD R5, R11, R5, R7 ;  /* 0x000000050b056224 */ /* 0x000fe200078e0207 */
[C---:B------:R-:W-:Y:S01]  /*7fb0*/  @P6 LEA R98, P5, R6.reuse, UR26, 0x1 ;  /* 0x0000001a06626c11 */ /* 0x040fe2000f8a08ff */
[----:B------:R-:W2:Y:S03]  /*7fc0*/  @P3 LDG.E.U16 R7, desc[UR32][R78.64+0x6] ;  /* 0x000006204e073981 */ /* 0x000ea6000c1e1500 */
[----:B------:R-:W-:-:S02]  /*7fd0*/  @P6 LEA.HI.X R99, R6, UR25, R5, 0x1, P5 ;  /* 0x0000001906636c11 */ /* 0x000fc4000a8f0c05 */
[----:B------:R-:W-:Y:S01]  /*7fe0*/  ISETP.NE.AND P5, PT, R8, RZ, PT ;  /* 0x000000ff0800720c */ /* 0x000fe20003fa5270 */
[----:B------:R-:W2:Y:S01]  /*7ff0*/  @P3 LDG.E.U16 R6, desc[UR32][R96.64] ;  /* 0x0000002060063981 */ /* 0x000ea2000c1e1500 */
[----:B------:R-:W0:Y:S03]  /*8000*/  @P0 LDC R8, c[0x0][0x3e0] ;  /* 0x0000f800ff080b82 */ /* 0x000e260000000800 */
[----:B------:R-:W2:Y:S08]  /*8010*/  @P6 LDG.E.U16 R3, desc[UR32][R98.64] ;  /* 0x0000002062036981 */ /* 0x000eb0000c1e1500 */
[----:B------:R1:W2:Y:S01]  /*8020*/  @P5 LDG.E.U16 R61, desc[UR32][R78.64+0x2] ;  /* 0x000002204e3d5981 */ /* 0x0002a2000c1e1500 */
[----:B------:R-:W0:Y:S03]  /*8030*/  @P5 LDC R0, c[0x0][0x3e0] ;  /* 0x0000f800ff005b82 */ /* 0x000e260000000800 */
[----:B------:R-:W2:Y:S01]  /*8040*/  @P5 LDG.E.U16 R5, desc[UR32][R92.64] ;  /* 0x000000205c055981 */ /* 0x000ea2000c1e1500 */
[----:B------:R-:W-:-:S02]  /*8050*/  MOV R62, UR28 ;  /* 0x0000001c003e7c02 */ /* 0x000fc40008000f00 */
[----:B------:R-:W-:Y:S02]  /*8060*/  MOV R46, UR28 ;  /* 0x0000001c002e7c02 */ /* 0x000fe40008000f00 */
[----:B------:R-:W-:Y:S01]  /*8070*/  MOV R30, UR28 ;  /* 0x0000001c001e7c02 */ /* 0x000fe20008000f00 */
[----:B------:R-:W-:Y:S01]  /*8080*/  UIADD3 UR11, UP0, UPT, UR26, 0x2, URZ ;  /* 0x000000021a0b7890 */ /* 0x000fe2000ff1e0ff */
[----:B------:R-:W-:-:S03]  /*8090*/  UMOV UR12, UR29 ;  /* 0x0000001d000c7c82 */ /* 0x000fc60008000000 */
[----:B------:R-:W-:Y:S01]  /*80a0*/  UIADD3.X UR10, UPT, UPT, URZ, UR25, URZ, UP0, !UPT ;  /* 0x00000019ff0a7290 */ /* 0x000fe200087fe4ff */
[----:B----4-:R-:W-:Y:S02]  /*80b0*/  @P4 HADD2.F32 R89, -RZ, R89.H0_H0 ;  /* 0x20000059ff594230 */ /* 0x010fe40000004100 */
[----:B-----5:R-:W-:Y:S02]  /*80c0*/  @P2 HADD2.F32 R85, -RZ, R85.H0_H0 ;  /* 0x20000055ff552230 */ /* 0x020fe40000004100 */
[----:B---3--:R-:W-:Y:S02]  /*80d0*/  @P4 HADD2.F32 R87, -RZ, R87.H0_H0 ;  /* 0x20000057ff574230 */ /* 0x008fe40000004100 */
[----:B--2---:R-:W-:Y:S02]  /*80e0*/  @P1 HADD2.F32 R83, -RZ, R83.H0_H0 ;  /* 0x20000053ff531230 */ /* 0x004fe40000004100 */
[----:B-1----:R-:W-:Y:S02]  /*80f0*/  @P2 HADD2.F32 R78, -RZ, R84.H0_H0 ;  /* 0x20000054ff4e2230 */ /* 0x002fe40000004100 */
[----:B------:R-:W-:-:S02]  /*8100*/  @P1 HADD2.F32 R81, -RZ, R81.H0_H0 ;  /* 0x20000051ff511230 */ /* 0x000fc40000004100 */
[----:B------:R-:W-:-:S03]  /*8110*/  @P0 HADD2.F32 R77, -RZ, R77.H0_H0 ;  /* 0x2000004dff4d0230 */ /* 0x000fc60000004100 */
[----:B------:R-:W-:Y:S01]  /*8120*/  @P1 FFMA R46, R83, R81, R10 ;  /* 0x00000051532e1223 */ /* 0x000fe2000000000a */
[----:B------:R-:W-:Y:S01]  /*8130*/  @P2 FFMA R30, R85, R78, R80 ;  /* 0x0000004e551e2223 */ /* 0x000fe20000000050 */
[----:B------:R-:W-:Y:S01]  /*8140*/  MOV R78, UR28 ;  /* 0x0000001c004e7c02 */ /* 0x000fe20008000f00 */
[----:B------:R-:W-:-:S05]  /*8150*/  @P0 HADD2.F32 R9, -RZ, R9.H0_H0 ;  /* 0x20000009ff090230 */ /* 0x000fca0000004100 */
[----:B0-----:R-:W-:Y:S01]  /*8160*/  @P0 FFMA R62, R77, R9, R8 ;  /* 0x000000094d3e0223 */ /* 0x001fe20000000008 */
[----:B------:R-:W-:Y:S01]  /*8170*/  MOV R77, UR28 ;  /* 0x0000001c004d7c02 */ /* 0x000fe20008000f00 */
[----:B------:R-:W-:Y:S02]  /*8180*/  @P5 HADD2.F32 R61, -RZ, R61.H0_H0 ;  /* 0x2000003dff3d5230 */ /* 0x000fe40000004100 */
[----:B------:R-:W-:-:S05]  /*8190*/  @P5 HADD2.F32 R5, -RZ, R5.H0_H0 ;  /* 0x20000005ff055230 */ /* 0x000fca0000004100 */
[----:B------:R-:W-:Y:S02]  /*81a0*/  @P5 FFMA R45, R61, R5, R0 ;  /* 0x000000053d2d5223 */ /* 0x000fe40000000000 */
[----:B------:R-:W0:Y:S08]  /*81b0*/  @P3 LDC R5, c[0x0][0x3e0] ;  /* 0x0000f800ff053b82 */ /* 0x000e300000000800 */
[----:B------:R-:W1:Y:S01]  /*81c0*/  @P6 LDC R0, c[0x0][0x3e0] ;  /* 0x0000f800ff006b82 */ /* 0x000e620000000800 */
[----:B------:R-:W-:Y:S01]  /*81d0*/  @P3 HADD2.F32 R9, -RZ, R6.H0_H0 ;  /* 0x20000006ff093230 */ /* 0x000fe20000004100 */
[----:B------:R-:W-:Y:S01]  /*81e0*/  LEA R6, R14, UR24, 0x1 ;  /* 0x000000180e067c11 */ /* 0x000fe2000f8e08ff */
[----:B------:R-:W-:Y:S01]  /*81f0*/  @P3 HADD2.F32 R8, -RZ, R7.H0_H0 ;  /* 0x20000007ff083230 */ /* 0x000fe20000004100 */
[----:B------:R-:W-:Y:S01]  /*8200*/  MOV R61, UR28 ;  /* 0x0000001c003d7c02 */ /* 0x000fe20008000f00 */
[----:B------:R-:W-:Y:S01]  /*8210*/  @P4 FFMA R61, R89, R87, R82 ;  /* 0x00000057593d4223 */ /* 0x000fe20000000052 */
[----:B------:R-:W-:Y:S01]  /*8220*/  @P6 HADD2.F32 R7, -RZ, R4.H0_H0 ;  /* 0x20000004ff076230 */ /* 0x000fe20000004100 */
[----:B------:R-:W-:Y:S01]  /*8230*/  IADD3 R89, P1, P0, R119, 0x4, R6 ;  /* 0x0000000477597810 */ /* 0x000fe2000783e006 */
[----:B------:R-:W-:-:S03]  /*8240*/  @P6 HADD2.F32 R3, -RZ, R3.H0_H0 ;  /* 0x20000003ff036230 */ /* 0x000fc60000004100 */
[----:B------:R-:W-:Y:S01]  /*8250*/  IADD3.X R88, PT, PT, R117, RZ, R79, P1, P0 ;  /* 0x000000ff75587210 */ /* 0x000fe20000fe044f */
[----:B0-----:R-:W-:Y:S01]  /*8260*/  @P3 FFMA R77, R8, R9, R5 ;  /* 0x00000009084d3223 */ /* 0x001fe20000000005 */
[----:B-1----:R-:W-:Y:S01]  /*8270*/  @P6 FFMA R78, R7, R3, R0 ;  /* 0x00000003074e6223 */ /* 0x002fe20000000000 */
[----:B------:R-:W-:Y:S06]  /*8280*/  BRA.U !UP5, `(.L_x_130) ;  /* 0x0000002d0d507547 */ /* 0x000fec000b800000 */
[----:B------:R-:W0:Y:S01]  /*8290*/  @P6 LDC.64 R4, c[0x0][0x3b0] ;  /* 0x0000ec00ff046b82 */ /* 0x000e220000000a00 */
[----:B------:R-:W-:Y:S01]  /*82a0*/  IADD3 R118, PT, PT, R2, 0xf, RZ ;  /* 0x0000000f02767810 */ /* 0x000fe20007ffe0ff */
[----:B------:R-:W-:Y:S01]  /*82b0*/  VIADD R10, R14, 0x1 ;  /* 0x000000010e0a7836 */ /* 0x000fe20000000000 */
[----:B------:R-:W-:Y:S01]  /*82c0*/  IADD3 R127, PT, PT, R2, 0x7, RZ ;  /* 0x00000007027f7810 */ /* 0x000fe20007ffe0ff */
[----:B------:R-:W-:Y:S01]  /*82d0*/  VIADD R9, R14, 0x2 ;  /* 0x000000020e097836 */ /* 0x000fe20000000000 */
[C---:B------:R-:W-:Y:S01]  /*82e0*/  IADD3 R126, PT, PT, R2.reuse, 0x4, RZ ;  /* 0x00000004027e7810 */ /* 0x040fe20007ffe0ff */
[C---:B------:R-:W-:Y:S01]  /*82f0*/  VIADD R125, R2.reuse, 0x1 ;  /* 0x00000001027d7836 */ /* 0x040fe20000000000 */
[C---:B------:R-:W-:Y:S01]  /*8300*/  IADD3 R8, PT, PT, R2.reuse, 0x8, RZ ;  /* 0x0000000802087810 */ /* 0x040fe20007ffe0ff */
[C---:B------:R-:W-:Y:S01]  /*8310*/  VIADD R7, R2.reuse, 0xc ;  /* 0x0000000c02077836 */ /* 0x040fe20000000000 */
[C---:B------:R-:W-:Y:S01]  /*8320*/  IADD3 R6, PT, PT, R2.reuse, 0x6, RZ ;  /* 0x0000000602067810 */ /* 0x040fe20007ffe0ff */
[C---:B------:R-:W-:Y:S01]  /*8330*/  VIADD R3, R2.reuse, 0xa ;  /* 0x0000000a02037836 */ /* 0x040fe20000000000 */
[C---:B------:R-:W-:Y:S01]  /*8340*/  IADD3 R124, PT, PT, R2.reuse, 0x9, RZ ;  /* 0x00000009027c7810 */ /* 0x040fe20007ffe0ff */
[C---:B------:R-:W-:Y:S01]  /*8350*/  VIADD R122, R2.reuse, 0xb ;  /* 0x0000000b027a7836 */ /* 0x040fe20000000000 */
[----:B------:R-:W-:-:S02]  /*8360*/  IADD3 R123, PT, PT, R2, 0x5, RZ ;  /* 0x00000005027b7810 */ /* 0x000fc40007ffe0ff */
[C---:B------:R-:W-:Y:S02]  /*8370*/  IADD3 R0, PT, PT, R2.reuse, 0x3, RZ ;  /* 0x0000000302007810 */ /* 0x040fe40007ffe0ff */
[C---:B------:R-:W-:Y:S02]  /*8380*/  IADD3 R121, PT, PT, R2.reuse, 0xd, RZ ;  /* 0x0000000d02797810 */ /* 0x040fe40007ffe0ff */
[----:B------:R-:W-:Y:S01]  /*8390*/  IADD3 R120, PT, PT, R2, 0xe, RZ ;  /* 0x0000000e02787810 */ /* 0x000fe20007ffe0ff */
[----:B0-----:R-:W-:-:S04]  /*83a0*/  @P6 IMAD.WIDE.U32 R132, R118, R4, RZ ;  /* 0x0000000476846225 */ /* 0x001fc800078e00ff */
[----:B------:R-:W-:Y:S02]  /*83b0*/  @P6 IMAD R129, R118, R5, R133 ;  /* 0x0000000576816224 */ /* 0x000fe400078e0285 */
[----:B------:R-:W-:Y:S02]  /*83c0*/  VIADD R5, R14, 0x3 ;  /* 0x000000030e057836 */ /* 0x000fe40000000000 */
[----:B------:R-:W-:-:S07]  /*83d0*/  VIADD R4, R2, 0x2 ;  /* 0x0000000202047836 */ /* 0x000fce0000000000 */
.L_x_131:
[----:B------:R-:W-:Y:S01]  /*83e0*/  ISETP.GE.AND P3, PT, R2, UR5, PT ;  /* 0x0000000502007c0c */ /* 0x000fe2000bf66270 */
[----:B------:R-:W-:Y:S01]  /*83f0*/  UIADD3 UR12, UPT, UPT, UR12, 0x1, URZ ;  /* 0x000000010c0c7890 */ /* 0x000fe2000fffe0ff */
[----:B------:R-:W-:Y:S02]  /*8400*/  IADD3 R90, P2, PT, R116, UR11, RZ ;  /* 0x0000000b745a7c10 */ /* 0x000fe4000ff5e0ff */
[----:B------:R-:W-:Y:S02]  /*8410*/  ISETP.LT.AND P0, PT, R14, UR4, !P3 ;  /* 0x000000040e007c0c */ /* 0x000fe4000df01270 */
[----:B------:R-:W-:Y:S02]  /*8420*/  ISETP.LT.AND P1, PT, R10, UR4, !P3 ;  /* 0x000000040a007c0c */ /* 0x000fe4000df21270 */
[----:B------:R-:W-:Y:S02]  /*8430*/  IADD3.X R91, PT, PT, R115, UR10, RZ, P2, !PT ;  /* 0x0000000a735b7c10 */ /* 0x000fe400097fe4ff */
[----:B------:R-:W-:Y:S02]  /*8440*/  MOV R86, R89 ;  /* 0x0000005900567202 */ /* 0x000fe40000000f00 */
[----:B------:R-:W-:Y:S02]  /*8450*/  MOV R87, R88 ;  /* 0x0000005800577202 */ /* 0x000fe40000000f00 */
[----:B------:R-:W-:Y:S02]  /*8460*/  ISETP.LT.AND P2, PT, R9, UR4, !P3 ;  /* 0x0000000409007c0c */ /* 0x000fe4000df41270 */
[----:B------:R-:W-:Y:S01]  /*8470*/  ISETP.LT.AND P3, PT, R5, UR4, !P3 ;  /* 0x0000000405007c0c */ /* 0x000fe2000df61270 */
[----:B------:R-:W2:Y:S01]  /*8480*/  @P0 LDG.E.U16 R80, desc[UR8][R86.64+-0x4] ;  /* 0xfffffc0856500981 */ /* 0x000ea2000c1e1500 */
[----:B------:R-:W-:Y:S02]  /*8490*/  ISETP.GE.AND P5, PT, R4, UR5, PT ;  /* 0x0000000504007c0c */ /* 0x000fe4000bfa6270 */
[----:B------:R-:W-:Y:S01]  /*84a0*/  P2R R106, PR, RZ, 0x40 ;  /* 0x00000040ff6a7803 */ /* 0x000fe20000000000 */
[----:B------:R-:W3:Y:S01]  /*84b0*/  @P0 LDG.E.U16 R79, desc[UR8][R90.64] ;  /* 0x000000085a4f0981 */ /* 0x000ee2000c1e1500 */
[----:B------:R-:W-:Y:S02]  /*84c0*/  ISETP.LT.AND P4, PT, R14, UR4, !P5 ;  /* 0x000000040e007c0c */ /* 0x000fe4000ef81270 */
[----:B------:R-:W-:Y:S01]  /*84d0*/  ISETP.GE.AND P6, PT, R125, UR5, PT ;  /* 0x000000057d007c0c */ /* 0x000fe2000bfc6270 */
[----:B------:R-:W4:Y:S04]  /*84e0*/  @P1 LDG.E.U16 R82, desc[UR8][R86.64+-0x2] ;  /* 0xfffffe0856521981 */ /* 0x000f28000c1e1500 */
[----:B------:R-:W5:Y:S04]  /*84f0*/  @P1 LDG.E.U16 R81, desc[UR8][R90.64] ;  /* 0x000000085a511981 */ /* 0x000f68000c1e1500 */
[----:B------:R-:W5:Y:S02]  /*8500*/  @P2 LDG.E.U16 R88, desc[UR8][R86.64] ;  /* 0x0000000856582981 */ /* 0x000f64000c1e1500 */
[----:B------:R-:W0:Y:S02]  /*8510*/  @P4 LDC.64 R108, c[0x0][0x3b0] ;  /* 0x0000ec00ff6c4b82 */ /* 0x000e240000000a00 */
[----:B------:R-:W5:Y:S04]  /*8520*/  @P2 LDG.E.U16 R85, desc[UR8][R90.64] ;  /* 0x000000085a552981 */ /* 0x000f68000c1e1500 */
[----:B------:R-:W5:Y:S04]  /*8530*/  @P3 LDG.E.U16 R84, desc[UR8][R86.64+0x2] ;  /* 0x0000020856543981 */ /* 0x000f68000c1e1500 */
[----:B------:R-:W5:Y:S01]  /*8540*/  @P3 LDG.E.U16 R83, desc[UR8][R90.64] ;  /* 0x000000085a533981 */ /* 0x000f62000c1e1500 */
[C---:B0-----:R-:W-:Y:S04]  /*8550*/  @P4 IMAD.WIDE.U32 R134, R4.reuse, R108, RZ ;  /* 0x0000006c04864225 */ /* 0x041fe800078e00ff */
[----:B------:R-:W-:Y:S02]  /*8560*/  @P4 IMAD R109, R4, R109, R135 ;  /* 0x0000006d046d4224 */ /* 0x000fe400078e0287 */
[----:B--2---:R-:W-:Y:S02]  /*8570*/  @P0 HADD2.F32 R80, -RZ, R80.H0_H0 ;  /* 0x20000050ff500230 */ /* 0x004fe40000004100 */
[----:B---3--:R-:W-:Y:S02]  /*8580*/  @P0 HADD2.F32 R79, -RZ, R79.H0_H0 ;  /* 0x2000004fff4f0230 */ /* 0x008fe40000004100 */
[----:B----4-:R-:W-:Y:S03]  /*8590*/  @P1 HADD2.F32 R82, -RZ, R82.H0_H0 ;  /* 0x20000052ff521230 */ /* 0x010fe60000004100 */
[----:B------:R-:W-:Y:S01]  /*85a0*/  @P0 FFMA R13, R80, R79, R13 ;  /* 0x0000004f500d0223 */ /* 0x000fe2000000000d */
[----:B------:R-:W-:Y:S01]  /*85b0*/  ISETP.LT.AND P0, PT, R14, UR4, !P6 ;  /* 0x000000040e007c0c */ /* 0x000fe2000f701270 */
[----:B-----5:R-:W-:Y:S02]  /*85c0*/  @P1 HADD2.F32 R81, -RZ, R81.H0_H0 ;  /* 0x20000051ff511230 */ /* 0x020fe40000004100 */
[----:B------:R-:W-:Y:S03]  /*85d0*/  @P2 HADD2.F32 R80, -RZ, R88.H0_H0 ;  /* 0x20000058ff502230 */ /* 0x000fe60000004100 */
[----:B------:R-:W-:Y:S01]  /*85e0*/  @P1 FFMA R31, R82, R81, R31 ;  /* 0x00000051521f1223 */ /* 0x000fe2000000001f */
[----:B------:R-:W-:Y:S01]  /*85f0*/  ISETP.LT.AND P1, PT, R10, UR4, !P6 ;  /* 0x000000040a007c0c */ /* 0x000fe2000f721270 */
[----:B------:R-:W-:Y:S02]  /*8600*/  @P2 HADD2.F32 R79, -RZ, R85.H0_H0 ;  /* 0x20000055ff4f2230 */ /* 0x000fe40000004100 */
[----:B------:R-:W-:Y:S03]  /*8610*/  @P3 HADD2.F32 R82, -RZ, R84.H0_H0 ;  /* 0x20000054ff523230 */ /* 0x000fe60000004100 */
[----:B------:R-:W-:Y:S01]  /*8620*/  @P2 FFMA R47, R80, R79, R47 ;  /* 0x0000004f502f2223 */ /* 0x000fe2000000002f */
[C---:B------:R-:W-:Y:S01]  /*8630*/  @P4 LEA R92, P2, R134.reuse, UR11, 0x1 ;  /* 0x0000000b865c4c11 */ /* 0x040fe2000f8408ff */
[----:B------:R-:W2:Y:S01]  /*8640*/  @P0 LDG.E.U16 R79, desc[UR8][R86.64+-0x4] ;  /* 0xfffffc08564f0981 */ /* 0x000ea2000c1e1500 */
[----:B------:R-:W-:Y:S02]  /*8650*/  @P3 HADD2.F32 R81, -RZ, R83.H0_H0 ;  /* 0x20000053ff513230 */ /* 0x000fe40000004100 */
[----:B------:R-:W-:Y:S02]  /*8660*/  @P4 LEA.HI.X R93, R134, UR10, R109, 0x1, P2 ;  /* 0x0000000a865d4c11 */ /* 0x000fe400090f0c6d */
[----:B------:R-:W3:Y:S01]  /*8670*/  @P1 LDG.E.U16 R90, desc[UR8][R86.64+-0x2] ;  /* 0xfffffe08565a1981 */ /* 0x000ee2000c1e1500 */
[----:B------:R-:W-:Y:S01]  /*8680*/  @P0 IADD3 R100, P2, PT, R114, UR11, RZ ;  /* 0x0000000b72640c10 */ /* 0x000fe2000ff5e0ff */
[----:B------:R-:W-:Y:S02]  /*8690*/  @P3 FFMA R63, R82, R81, R63 ;  /* 0x00000051523f3223 */ /* 0x000fe4000000003f */
[----:B------:R-:W4:Y:S01]  /*86a0*/  @P4 LDG.E.U16 R84, desc[UR8][R86.64+-0x4] ;  /* 0xfffffc0856544981 */ /* 0x000f22000c1e1500 */
[C---:B------:R-:W-:Y:S02]  /*86b0*/  @P0 IADD3.X R101, PT, PT, R113.reuse, UR10, RZ, P2, !PT ;  /* 0x0000000a71650c10 */ /* 0x040fe400097fe4ff */
[C---:B------:R-:W-:Y:S01]  /*86c0*/  @P1 IADD3 R98, P2, PT, R114.reuse, UR11, RZ ;  /* 0x0000000b72621c10 */ /* 0x040fe2000ff5e0ff */
[----:B------:R-:W5:Y:S03]  /*86d0*/  @P4 LDG.E.U16 R83, desc[UR8][R92.64] ;  /* 0x000000085c534981 */ /* 0x000f66000c1e1500 */
[----:B------:R-:W-:Y:S01]  /*86e0*/  @P1 IADD3.X R99, PT, PT, R113, UR10, RZ, P2, !PT ;  /* 0x0000000a71631c10 */ /* 0x000fe200097fe4ff */
[----:B------:R-:W3:Y:S01]  /*86f0*/  @P0 LDG.E.U16 R80, desc[UR8][R100.64] ;  /* 0x0000000864500981 */ /* 0x000ee2000c1e1500 */
[----:B------:R-:W-:Y:S03]  /*8700*/  ISETP.LT.AND P2, PT, R9, UR4, !P6 ;  /* 0x0000000409007c0c */ /* 0x000fe6000f741270 */
[----:B------:R-:W4:Y:S10]  /*8710*/  @P1 LDG.E.U16 R89, desc[UR8][R98.64] ;  /* 0x0000000862591981 */ /* 0x000f34000c1e1500 */
[C---:B------:R-:W-:Y:S01]  /*8720*/  @P2 IADD3 R96, P3, PT, R114.reuse, UR11, RZ ;  /* 0x0000000b72602c10 */ /* 0x040fe2000ff7e0ff */
[----:B------:R-:W5:Y:S03]  /*8730*/  @P2 LDG.E.U16 R81, desc[UR8][R86.64] ;  /* 0x0000000856512981 */ /* 0x000f66000c1e1500 */
[----:B------:R-:W-:Y:S02]  /*8740*/  @P2 IADD3.X R97, PT, PT, R113, UR10, RZ, P3, !PT ;  /* 0x0000000a71612c10 */ /* 0x000fe40009ffe4ff */
[----:B------:R-:W-:Y:S03]  /*8750*/  ISETP.LT.AND P3, PT, R5, UR4, !P6 ;  /* 0x0000000405007c0c */ /* 0x000fe6000f761270 */
[----:B------:R-:W5:Y:S10]  /*8760*/  @P2 LDG.E.U16 R82, desc[UR8][R96.64] ;  /* 0x0000000860522981 */ /* 0x000f74000c1e1500 */
[----:B------:R-:W-:Y:S01]  /*8770*/  @P3 IADD3 R94, P6, PT, R114, UR11, RZ ;  /* 0x0000000b725e3c10 */ /* 0x000fe2000ffde0ff */
[----:B------:R-:W5:Y:S03]  /*8780*/  @P3 LDG.E.U16 R88, desc[UR8][R86.64+0x2] ;  /* 0x0000020856583981 */ /* 0x000f66000c1e1500 */
[----:B------:R-:W-:Y:S05]  /*8790*/  @P3 IADD3.X R95, PT, PT, R113, UR10, RZ, P6, !PT ;  /* 0x0000000a715f3c10 */ /* 0x000fea000b7fe4ff */
[----:B------:R-:W5:Y:S01]  /*87a0*/  @P3 LDG.E.U16 R85, desc[UR8][R94.64] ;  /* 0x000000085e553981 */ /* 0x000f62000c1e1500 */
[----:B--2---:R-:W-:Y:S02]  /*87b0*/  @P0 HADD2.F32 R79, -RZ, R79.H0_H0 ;  /* 0x2000004fff4f0230 */ /* 0x004fe40000004100 */
[----:B---3--:R-:W-:Y:S05]  /*87c0*/  @P0 HADD2.F32 R80, -RZ, R80.H0_H0 ;  /* 0x20000050ff500230 */ /* 0x008fea0000004100 */
[----:B------:R-:W-:Y:S01]  /*87d0*/  @P0 FFMA R16, R79, R80, R16 ;  /* 0x000000504f100223 */ /* 0x000fe20000000010 */
[----:B------:R-:W-:Y:S01]  /*87e0*/  @P1 HADD2.F32 R79, -RZ, R90.H0_H0 ;  /* 0x2000005aff4f1230 */ /* 0x000fe20000004100 */
[----:B------:R-:W-:Y:S01]  /*87f0*/  ISETP.LT.AND P0, PT, R10, UR4, !P5 ;  /* 0x000000040a007c0c */ /* 0x000fe2000ef01270 */
[----:B----4-:R-:W-:Y:S05]  /*8800*/  @P1 HADD2.F32 R80, -RZ, R89.H0_H0 ;  /* 0x20000059ff501230 */ /* 0x010fea0000004100 */
[----:B------:R-:W-:Y:S01]  /*8810*/  @P1 FFMA R32, R79, R80, R32 ;  /* 0x000000504f201223 */ /* 0x000fe20000000020 */
[----:B------:R-:W-:Y:S01]  /*8820*/  ISETP.LT.AND P1, PT, R9, UR4, !P5 ;  /* 0x0000000409007c0c */ /* 0x000fe2000ef21270 */
[----:B-----5:R-:W-:Y:S05]  /*8830*/  @P2 HADD2.F32 R81, -RZ, R81.H0_H0 ;  /* 0x20000051ff512230 */ /* 0x020fea0000004100 */
[----:B------:R-:W0:Y:S01]  /*8840*/  @P0 LDC.64 R138, c[0x0][0x3b0] ;  /* 0x0000ec00ff8a0b82 */ /* 0x000e220000000a00 */
[----:B------:R-:W-:Y:S07]  /*8850*/  @P2 HADD2.F32 R82, -RZ, R82.H0_H0 ;  /* 0x20000052ff522230 */ /* 0x000fee0000004100 */
[----:B------:R-:W1:Y:S01]  /*8860*/  @P1 LDC.64 R136, c[0x0][0x3b0] ;  /* 0x0000ec00ff881b82 */ /* 0x000e620000000a00 */
[----:B------:R-:W-:Y:S01]  /*8870*/  @P2 FFMA R48, R81, R82, R48 ;  /* 0x0000005251302223 */ /* 0x000fe20000000030 */
[----:B------:R-:W-:Y:S01]  /*8880*/  ISETP.LT.AND P2, PT, R5, UR4, !P5 ;  /* 0x0000000405007c0c */ /* 0x000fe2000ef41270 */
[----:B------:R-:W2:Y:S01]  /*8890*/  @P1 LDG.E.U16 R82, desc[UR8][R86.64] ;  /* 0x0000000856521981 */ /* 0x000ea2000c1e1500 */
[----:B------:R-:W-:Y:S01]  /*88a0*/  ISETP.GE.AND P5, PT, R0, UR5, PT ;  /* 0x0000000500007c0c */ /* 0x000fe2000bfa6270 */
[----:B------:R-:W-:Y:S02]  /*88b0*/  @P3 HADD2.F32 R79, -RZ, R88.H0_H0 ;  /* 0x20000058ff4f3230 */ /* 0x000fe40000004100 */
[----:B------:R-:W-:Y:S08]  /*88c0*/  @P3 HADD2.F32 R80, -RZ, R85.H0_H0 ;  /* 0x20000055ff503230 */ /* 0x000ff00000004100 */
[----:B------:R-:W3:Y:S01]  /*88d0*/  @P2 LDC.64 R134, c[0x0][0x3b0] ;  /* 0x0000ec00ff862b82 */ /* 0x000ee20000000a00 */
[----:B0-----:R-:W-:Y:S01]  /*88e0*/  @P0 IMAD.WIDE.U32 R140, R4, R138, RZ ;  /* 0x0000008a048c0225 */ /* 0x001fe200078e00ff */
[----:B------:R-:W4:Y:S03]  /*88f0*/  @P2 LDG.E.U16 R90, desc[UR8][R86.64+0x2] ;  /* 0x00000208565a2981 */ /* 0x000f26000c1e1500 */
[----:B------:R-:W-:Y:S01]  /*8900*/  @P3 FFMA R64, R79, R80, R64 ;  /* 0x000000504f403223 */ /* 0x000fe20000000040 */
[----:B------:R-:W-:Y:S01]  /*8910*/  @P4 HADD2.F32 R80, -RZ, R84.H0_H0 ;  /* 0x20000054ff504230 */ /* 0x000fe20000004100 */
[----:B------:R-:W-:Y:S01]  /*8920*/  ISETP.LT.AND P3, PT, R14, UR4, !P5 ;  /* 0x000000040e007c0c */ /* 0x000fe2000ef61270 */
[----:B------:R-:W-:Y:S02]  /*8930*/  @P4 HADD2.F32 R79, -RZ, R83.H0_H0 ;  /* 0x20000053ff4f4230 */ /* 0x000fe40000004100 */
[C---:B------:R-:W-:Y:S02]  /*8940*/  @P0 IMAD R139, R4.reuse, R139, R141 ;  /* 0x0000008b048b0224 */ /* 0x040fe400078e028d */
[----:B-1----:R-:W-:Y:S04]  /*8950*/  @P1 IMAD.WIDE.U32 R142, R4, R136, RZ ;  /* 0x00000088048e1225 */ /* 0x002fe800078e00ff */
[----:B------:R-:W-:Y:S01]  /*8960*/  @P4 FFMA R17, R80, R79, R17 ;  /* 0x0000004f50114223 */ /* 0x000fe20000000011 */
[----:B------:R-:W-:Y:S01]  /*8970*/  @P0 LEA R100, P4, R140, UR11, 0x1 ;  /* 0x0000000b8c640c11 */ /* 0x000fe2000f8808ff */
[----:B------:R-:W-:Y:S01]  /*8980*/  @P1 IMAD R137, R4, R137, R143 ;  /* 0x0000008904891224 */ /* 0x000fe200078e028f */
[----:B------:R-:W5:Y:S02]  /*8990*/  @P0 LDG.E.U16 R80, desc[UR8][R86.64+-0x2] ;  /* 0xfffffe0856500981 */ /* 0x000f64000c1e1500 */
[----:B------:R-:W-:Y:S01]  /*89a0*/  @P0 LEA.HI.X R101, R140, UR10, R139, 0x1, P4 ;  /* 0x0000000a8c650c11 */ /* 0x000fe2000a0f0c8b */
[----:B------:R-:W0:Y:S01]  /*89b0*/  @P3 LDC.64 R108, c[0x0][0x3b0] ;  /* 0x0000ec00ff6c3b82 */ /* 0x000e220000000a00 */
[----:B------:R-:W4:Y:S01]  /*89c0*/  @P3 LDG.E.U16 R88, desc[UR8][R86.64+-0x4] ;  /* 0xfffffc0856583981 */ /* 0x000f22000c1e1500 */
[----:B------:R-:W-:Y:S01]  /*89d0*/  @P1 LEA R98, P4, R142, UR11, 0x1 ;  /* 0x0000000b8e621c11 */ /* 0x000fe2000f8808ff */
[----:B---3--:R-:W-:Y:S02]  /*89e0*/  @P2 IMAD.WIDE.U32 R138, R4, R134, RZ ;  /* 0x00000086048a2225 */ /* 0x008fe400078e00ff */
[----:B------:R-:W3:Y:S01]  /*89f0*/  @P0 LDG.E.U16 R79, desc[UR8][R100.64] ;  /* 0x00000008644f0981 */ /* 0x000ee2000c1e1500 */
[----:B------:R-:W-:Y:S01]  /*8a00*/  @P1 LEA.HI.X R99, R142, UR10, R137, 0x1, P4 ;  /* 0x0000000a8e631c11 */ /* 0x000fe2000a0f0c89 */
[----:B------:R-:W-:Y:S01]  /*8a10*/  @P2 IMAD R135, R4, R135, R139 ;  /* 0x0000008704872224 */ /* 0x000fe200078e028b */
[C---:B------:R-:W-:Y:S03]  /*8a20*/  @P2 LEA R96, P4, R138.reuse, UR11, 0x1 ;  /* 0x0000000b8a602c11 */ /* 0x040fe6000f8808ff */
[----:B------:R-:W4:Y:S01]  /*8a30*/  @P1 LDG.E.U16 R81, desc[UR8][R98.64] ;  /* 0x0000000862511981 */ /* 0x000f22000c1e1500 */
[----:B------:R-:W-:Y:S05]  /*8a40*/  @P2 LEA.HI.X R97, R138, UR10, R135, 0x1, P4 ;  /* 0x0000000a8a612c11 */ /* 0x000fea000a0f0c87 */
[----:B------:R-:W4:Y:S01]  /*8a50*/  @P2 LDG.E.U16 R89, desc[UR8][R96.64] ;  /* 0x0000000860592981 */ /* 0x000f22000c1e1500 */
[C---:B0-----:R-:W-:Y:S04]  /*8a60*/  @P3 IMAD.WIDE.U32 R136, R0.reuse, R108, RZ ;  /* 0x0000006c00883225 */ /* 0x041fe800078e00ff */
[----:B------:R-:W-:Y:S01]  /*8a70*/  @P3 IMAD R109, R0, R109, R137 ;  /* 0x0000006d006d3224 */ /* 0x000fe200078e0289 */
[C---:B------:R-:W-:Y:S04]  /*8a80*/  @P3 LEA R94, P4, R136.reuse, UR11, 0x1 ;  /* 0x0000000b885e3c11 */ /* 0x040fe8000f8808ff */
[----:B------:R-:W-:Y:S02]  /*8a90*/  @P3 LEA.HI.X R95, R136, UR10, R109, 0x1, P4 ;  /* 0x0000000a885f3c11 */ /* 0x000fe4000a0f0c6d */
[----:B------:R-:W-:Y:S03]  /*8aa0*/  ISETP.LT.AND P4, PT, R10, UR4, !P5 ;  /* 0x000000040a007c0c */ /* 0x000fe6000ef81270 */
[----:B------:R-:W4:Y:S10]  /*8ab0*/  @P3 LDG.E.U16 R85, desc[UR8][R94.64] ;  /* 0x000000085e553981 */ /* 0x000f34000c1e1500 */
[----:B------:R-:W0:Y:S01]  /*8ac0*/  @P4 LDC.64 R108, c[0x0][0x3b0] ;  /* 0x0000ec00ff6c4b82 */ /* 0x000e220000000a00 */
[----:B------:R-:W4:Y:S01]  /*8ad0*/  @P4 LDG.E.U16 R84, desc[UR8][R86.64+-0x2] ;  /* 0xfffffe0856544981 */ /* 0x000f22000c1e1500 */
[C---:B0-----:R-:W-:Y:S04]  /*8ae0*/  @P4 IMAD.WIDE.U32 R134, R0.reuse, R108, RZ ;  /* 0x0000006c00864225 */ /* 0x041fe800078e00ff */
[----:B------:R-:W-:Y:S01]  /*8af0*/  @P4 IMAD R109, R0, R109, R135 ;  /* 0x0000006d006d4224 */ /* 0x000fe200078e0287 */
[C---:B------:R-:W-:Y:S04]  /*8b00*/  @P4 LEA R92, P6, R134.reuse, UR11, 0x1 ;  /* 0x0000000b865c4c11 */ /* 0x040fe8000f8c08ff */
[----:B------:R-:W-:Y:S02]  /*8b10*/  @P4 LEA.HI.X R93, R134, UR10, R109, 0x1, P6 ;  /* 0x0000000a865d4c11 */ /* 0x000fe4000b0f0c6d */
[----:B------:R-:W-:Y:S03]  /*8b20*/  ISETP.GE.AND P6, PT, R126, UR5, PT ;  /* 0x000000057e007c0c */ /* 0x000fe6000bfc6270 */
[----:B------:R-:W4:Y:S01]  /*8b30*/  @P4 LDG.E.U16 R83, desc[UR8][R92.64] ;  /* 0x000000085c534981 */ /* 0x000f22000c1e1500 */
[----:B--2---:R-:W-:Y:S02]  /*8b40*/  @P1 HADD2.F32 R82, -RZ, R82.H0_H0 ;  /* 0x20000052ff521230 */ /* 0x004fe40000004100 */
[----:B-----5:R-:W-:Y:S02]  /*8b50*/  @P0 HADD2.F32 R80, -RZ, R80.H0_H0 ;  /* 0x20000050ff500230 */ /* 0x020fe40000004100 */
[----:B---3--:R-:W-:Y:S05]  /*8b60*/  @P0 HADD2.F32 R79, -RZ, R79.H0_H0 ;  /* 0x2000004fff4f0230 */ /* 0x008fea0000004100 */
[----:B------:R-:W-:Y:S01]  /*8b70*/  @P0 FFMA R33, R80, R79, R33 ;  /* 0x0000004f50210223 */ /* 0x000fe20000000021 */
[----:B----4-:R-:W-:Y:S01]  /*8b80*/  @P2 HADD2.F32 R80, -RZ, R90.H0_H0 ;  /* 0x2000005aff502230 */ /* 0x010fe20000004100 */
[----:B------:R-:W-:Y:S01]  /*8b90*/  ISETP.LT.AND P0, PT, R9, UR4, !P5 ;  /* 0x0000000409007c0c */ /* 0x000fe2000ef01270 */
[----:B------:R-:W-:Y:S02]  /*8ba0*/  @P1 HADD2.F32 R81, -RZ, R81.H0_H0 ;  /* 0x20000051ff511230 */ /* 0x000fe40000004100 */
[----:B------:R-:W-:Y:S03]  /*8bb0*/  @P2 HADD2.F32 R79, -RZ, R89.H0_H0 ;  /* 0x20000059ff4f2230 */ /* 0x000fe60000004100 */
[----:B------:R-:W-:Y:S01]  /*8bc0*/  @P1 FFMA R49, R82, R81, R49 ;  /* 0x0000005152311223 */ /* 0x000fe20000000031 */
[----:B------:R-:W-:Y:S01]  /*8bd0*/  ISETP.LT.AND P1, PT, R5, UR4, !P5 ;  /* 0x0000000405007c0c */ /* 0x000fe2000ef21270 */
[----:B------:R-:W-:Y:S01]  /*8be0*/  @P2 FFMA R65, R80, R79, R65 ;  /* 0x0000004f50412223 */ /* 0x000fe20000000041 */
[----:B------:R-:W-:Y:S04]  /*8bf0*/  @P3 HADD2.F32 R79, -RZ, R88.H0_H0 ;  /* 0x20000058ff4f3230 */ /* 0x000fe80000004100 */
[----:B------:R-:W0:Y:S01]  /*8c00*/  @P0 LDC.64 R138, c[0x0][0x3b0] ;  /* 0x0000ec00ff8a0b82 */ /* 0x000e220000000a00 */
[----:B------:R-:W-:Y:S07]  /*8c10*/  ISETP.LT.AND P2, PT, R14, UR4, !P6 ;  /* 0x000000040e007c0c */ /* 0x000fee000f741270 */
[----:B------:R-:W1:Y:S01]  /*8c20*/  @P1 LDC.64 R136, c[0x0][0x3b0] ;  /* 0x0000ec00ff881b82 */ /* 0x000e620000000a00 */
[----:B------:R-:W2:Y:S01]  /*8c30*/  @P1 LDG.E.U16 R81, desc[UR8][R86.64+0x2] ;  /* 0x0000020856511981 */ /* 0x000ea2000c1e1500 */
[----:B------:R-:W-:Y:S06]  /*8c40*/  @P3 HADD2.F32 R80, -RZ, R85.H0_H0 ;  /* 0x20000055ff503230 */ /* 0x000fec0000004100 */
[----:B------:R-:W3:Y:S01]  /*8c50*/  @P2 LDC.64 R134, c[0x0][0x3b0] ;  /* 0x0000ec00ff862b82 */ /* 0x000ee20000000a00 */
[----:B------:R-:W4:Y:S01]  /*8c60*/  @P2 LDG.E.U16 R92, desc[UR8][R86.64+-0x4] ;  /* 0xfffffc08565c2981 */ /* 0x000f22000c1e1500 */
[----:B------:R-:W-:Y:S01]  /*8c70*/  @P3 FFMA R18, R79, R80, R18 ;  /* 0x000000504f123223 */ /* 0x000fe20000000012 */
[----:B------:R-:W-:Y:S01]  /*8c80*/  ISETP.LT.AND P3, PT, R10, UR4, !P6 ;  /* 0x000000040a007c0c */ /* 0x000fe2000f761270 */
[----:B------:R-:W-:Y:S02]  /*8c90*/  @P4 HADD2.F32 R79, -RZ, R84.H0_H0 ;  /* 0x20000054ff4f4230 */ /* 0x000fe40000004100 */
[C---:B0-----:R-:W-:Y:S04]  /*8ca0*/  @P0 IMAD.WIDE.U32 R140, R0.reuse, R138, RZ ;  /* 0x0000008a008c0225 */ /* 0x041fe800078e00ff */
[C---:B------:R-:W-:Y:S06]  /*8cb0*/  @P0 IMAD R139, R0.reuse, R139, R141 ;  /* 0x0000008b008b0224 */ /* 0x040fec00078e028d */
[----:B------:R-:W0:Y:S01]  /*8cc0*/  @P3 LDC.64 R108, c[0x0][0x3b0] ;  /* 0x0000ec00ff6c3b82 */ /* 0x000e220000000a00 */
[C---:B-1----:R-:W-:Y:S01]  /*8cd0*/  @P1 IMAD.WIDE.U32 R142, R0.reuse, R136, RZ ;  /* 0x00000088008e1225 */ /* 0x042fe200078e00ff */
[----:B------:R-:W5:Y:S03]  /*8ce0*/  @P3 LDG.E.U16 R91, desc[UR8][R86.64+-0x2] ;  /* 0xfffffe08565b3981 */ /* 0x000f66000c1e1500 */
[----:B------:R-:W-:Y:S02]  /*8cf0*/  @P1 IMAD R137, R0, R137, R143 ;  /* 0x0000008900891224 */ /* 0x000fe400078e028f */
[----:B------:R-:W-:Y:S05]  /*8d00*/  @P4 HADD2.F32 R80, -RZ, R83.H0_H0 ;  /* 0x20000053ff504230 */ /* 0x000fea0000004100 */
[----:B------:R-:W-:Y:S01]  /*8d10*/  @P4 FFMA R34, R79, R80, R34 ;  /* 0x000000504f224223 */ /* 0x000fe20000000022 */
[C---:B------:R-:W-:Y:S01]  /*8d20*/  @P0 LEA R104, P4, R140.reuse, UR11, 0x1 ;  /* 0x0000000b8c680c11 */ /* 0x040fe2000f8808ff */
[----:B------:R-:W4:Y:S03]  /*8d30*/  @P0 LDG.E.U16 R79, desc[UR8][R86.64] ;  /* 0x00000008564f0981 */ /* 0x000f26000c1e1500 */
[----:B------:R-:W-:Y:S01]  /*8d40*/  @P0 LEA.HI.X R105, R140, UR10, R139, 0x1, P4 ;  /* 0x0000000a8c690c11 */ /* 0x000fe2000a0f0c8b */
[----:B---3--:R-:W-:Y:S01]  /*8d50*/  @P2 IMAD.WIDE.U32 R138, R126, R134, RZ ;  /* 0x000000867e8a2225 */ /* 0x008fe200078e00ff */
[----:B------:R-:W-:Y:S03]  /*8d60*/  @P1 LEA R102, P4, R142, UR11, 0x1 ;  /* 0x0000000b8e661c11 */ /* 0x000fe6000f8808ff */
[----:B------:R-:W-:Y:S01]  /*8d70*/  @P2 IMAD R135, R126, R135, R139 ;  /* 0x000000877e872224 */ /* 0x000fe200078e028b */
[----:B------:R-:W-:Y:S01]  /*8d80*/  @P1 LEA.HI.X R103, R142, UR10, R137, 0x1, P4 ;  /* 0x0000000a8e671c11 */ /* 0x000fe2000a0f0c89 */
[----:B0-----:R-:W-:Y:S01]  /*8d90*/  @P3 IMAD.WIDE.U32 R136, R126, R108, RZ ;  /* 0x0000006c7e883225 */ /* 0x001fe200078e00ff */
[----:B------:R-:W-:Y:S01]  /*8da0*/  @P2 LEA R100, P4, R138, UR11, 0x1 ;  /* 0x0000000b8a642c11 */ /* 0x000fe2000f8808ff */
[----:B------:R-:W3:Y:S02]  /*8db0*/  @P0 LDG.E.U16 R80, desc[UR8][R104.64] ;  /* 0x0000000868500981 */ /* 0x000ee4000c1e1500 */
[----:B------:R-:W-:Y:S01]  /*8dc0*/  @P3 IMAD R109, R126, R109, R137 ;  /* 0x0000006d7e6d3224 */ /* 0x000fe200078e0289 */
[----:B------:R-:W-:Y:S01]  /*8dd0*/  @P2 LEA.HI.X R101, R138, UR10, R135, 0x1, P4 ;  /* 0x0000000a8a652c11 */ /* 0x000fe2000a0f0c87 */
[----:B------:R-:W5:Y:S01]  /*8de0*/  @P1 LDG.E.U16 R82, desc[UR8][R102.64] ;  /* 0x0000000866521981 */ /* 0x000f62000c1e1500 */
[C---:B------:R-:W-:Y:S03]  /*8df0*/  @P3 LEA R98, P4, R136.reuse, UR11, 0x1 ;  /* 0x0000000b88623c11 */ /* 0x040fe6000f8808ff */
[----:B------:R-:W5:Y:S01]  /*8e00*/  @P2 LDG.E.U16 R90, desc[UR8][R100.64] ;  /* 0x00000008645a2981 */ /* 0x000f62000c1e1500 */
[----:B------:R-:W-:Y:S02]  /*8e10*/  @P3 LEA.HI.X R99, R136, UR10, R109, 0x1, P4 ;  /* 0x0000000a88633c11 */ /* 0x000fe4000a0f0c6d */
[----:B------:R-:W-:Y:S03]  /*8e20*/  ISETP.LT.AND P4, PT, R9, UR4, !P6 ;  /* 0x0000000409007c0c */ /* 0x000fe6000f781270 */
[----:B------:R-:W5:Y:S10]  /*8e30*/  @P3 LDG.E.U16 R89, desc[UR8][R98.64] ;  /* 0x0000000862593981 */ /* 0x000f74000c1e1500 */
[----:B------:R-:W0:Y:S01]  /*8e40*/  @P4 LDC.64 R108, c[0x0][0x3b0] ;  /* 0x0000ec00ff6c4b82 */ /* 0x000e220000000a00 */
[----:B------:R-:W5:Y:S01]  /*8e50*/  @P4 LDG.E.U16 R88, desc[UR8][R86.64] ;  /* 0x0000000856584981 */ /* 0x000f62000c1e1500 */
[C---:B0-----:R-:W-:Y:S04]  /*8e60*/  @P4 IMAD.WIDE.U32 R134, R126.reuse, R108, RZ ;  /* 0x0000006c7e864225 */ /* 0x041fe800078e00ff */
[----:B------:R-:W-:Y:S01]  /*8e70*/  @P4 IMAD R109, R126, R109, R135 ;  /* 0x0000006d7e6d4224 */ /* 0x000fe200078e0287 */
[C---:B------:R-:W-:Y:S04]  /*8e80*/  @P4 LEA R96, P5, R134.reuse, UR11, 0x1 ;  /* 0x0000000b86604c11 */ /* 0x040fe8000f8a08ff */
        /* <DEDUP_REMOVED lines=9> */
[----:B------:R-:W-:Y:S03]  /*8f20*/  ISETP.GE.AND P6, PT, R123, UR5, PT ;  /* 0x000000057b007c0c */ /* 0x000fe6000bfc6270 */
[----:B------:R0:W5:Y:S01]  /*8f30*/  @P5 LDG.E.U16 R83, desc[UR8][R94.64] ;  /* 0x000000085e535981 */ /* 0x000162000c1e1500 */
[----:B--2---:R-:W-:Y:S02]  /*8f40*/  @P1 HADD2.F32 R81, -RZ, R81.H0_H0 ;  /* 0x20000051ff511230 */ /* 0x004fe40000004100 */
[----:B----4-:R-:W-:Y:S02]  /*8f50*/  @P0 HADD2.F32 R79, -RZ, R79.H0_H0 ;  /* 0x2000004fff4f0230 */ /* 0x010fe40000004100 */
[----:B---3--:R-:W-:Y:S02]  /*8f60*/  @P0 HADD2.F32 R80, -RZ, R80.H0_H0 ;  /* 0x20000050ff500230 */ /* 0x008fe40000004100 */
[----:B-----5:R-:W-:Y:S03]  /*8f70*/  @P1 HADD2.F32 R82, -RZ, R82.H0_H0 ;  /* 0x20000052ff521230 */ /* 0x020fe60000004100 */
[----:B------:R-:W-:Y:S01]  /*8f80*/  @P0 FFMA R50, R79, R80, R50 ;  /* 0x000000504f320223 */ /* 0x000fe20000000032 */
[----:B------:R-:W-:Y:S01]  /*8f90*/  @P2 HADD2.F32 R80, -RZ, R92.H0_H0 ;  /* 0x2000005cff502230 */ /* 0x000fe20000004100 */
[----:B------:R-:W-:Y:S01]  /*8fa0*/  ISETP.LT.AND P0, PT, R14, UR4, !P6 ;  /* 0x000000040e007c0c */ /* 0x000fe2000f701270 */
[----:B------:R-:W-:Y:S02]  /*8fb0*/  @P2 HADD2.F32 R79, -RZ, R90.H0_H0 ;  /* 0x2000005aff4f2230 */ /* 0x000fe40000004100 */
[----:B------:R-:W-:Y:S01]  /*8fc0*/  @P1 FFMA R66, R81, R82, R66 ;  /* 0x0000005251421223 */ /* 0x000fe20000000042 */
[----:B------:R-:W-:Y:S01]  /*8fd0*/  @P3 HADD2.F32 R82, -RZ, R91.H0_H0 ;  /* 0x2000005bff523230 */ /* 0x000fe20000004100 */
[----:B------:R-:W-:Y:S01]  /*8fe0*/  ISETP.LT.AND P1, PT, R10, UR4, !P6 ;  /* 0x000000040a007c0c */ /* 0x000fe2000f721270 */
[----:B------:R-:W-:Y:S01]  /*8ff0*/  @P2 FFMA R19, R80, R79, R19 ;  /* 0x0000004f50132223 */ /* 0x000fe20000000013 */
[----:B------:R-:W-:Y:S01]  /*9000*/  @P3 HADD2.F32 R81, -RZ, R89.H0_H0 ;  /* 0x20000059ff513230 */ /* 0x000fe20000004100 */
[----:B------:R-:W-:Y:S04]  /*9010*/  ISETP.LT.AND P2, PT, R9, UR4, !P6 ;  /* 0x0000000409007c0c */ /* 0x000fe8000f741270 */
[----:B------:R-:W-:Y:S01]  /*9020*/  @P3 FFMA R35, R82, R81, R35 ;  /* 0x0000005152233223 */ /* 0x000fe20000000023 */
[----:B------:R-:W-:Y:S01]  /*9030*/  ISETP.LT.AND P3, PT, R5, UR4, !P6 ;  /* 0x0000000405007c0c */ /* 0x000fe2000f761270 */
[----:B------:R-:W1:Y:S04]  /*9040*/  @P0 LDC.64 R138, c[0x0][0x3b0] ;  /* 0x0000ec00ff8a0b82 */ /* 0x000e680000000a00 */
[----:B------:R-:W2:Y:S01]  /*9050*/  @P1 LDG.E.U16 R90, desc[UR8][R86.64+-0x2] ;  /* 0xfffffe08565a1981 */ /* 0x000ea2000c1e1500 */
[----:B------:R-:W-:Y:S03]  /*9060*/  @P4 HADD2.F32 R80, -RZ, R88.H0_H0 ;  /* 0x20000058ff504230 */ /* 0x000fe60000004100 */
[----:B------:R-:W3:Y:S01]  /*9070*/  @P1 LDC.64 R136, c[0x0][0x3b0] ;  /* 0x0000ec00ff881b82 */ /* 0x000ee20000000a00 */
[----:B------:R-:W4:Y:S07]  /*9080*/  @P2 LDG.E.U16 R81, desc[UR8][R86.64] ;  /* 0x0000000856512981 */ /* 0x000f2e000c1e1500 */
[----:B------:R-:W5:Y:S01]  /*9090*/  @P2 LDC.64 R134, c[0x0][0x3b0] ;  /* 0x0000ec00ff862b82 */ /* 0x000f620000000a00 */
[----:B------:R-:W2:Y:S07]  /*90a0*/  @P3 LDG.E.U16 R88, desc[UR8][R86.64+0x2] ;  /* 0x0000020856583981 */ /* 0x000eae000c1e1500 */
[----:B------:R-:W0:Y:S01]  /*90b0*/  @P3 LDC.64 R108, c[0x0][0x3b0] ;  /* 0x0000ec00ff6c3b82 */ /* 0x000e220000000a00 */
[C---:B-1----:R-:W-:Y:S04]  /*90c0*/  @P0 IMAD.WIDE.U32 R140, R123.reuse, R138, RZ ;  /* 0x0000008a7b8c0225 */ /* 0x042fe800078e00ff */
[C---:B------:R-:W-:Y:S02]  /*90d0*/  @P0 IMAD R139, R123.reuse, R139, R141 ;  /* 0x0000008b7b8b0224 */ /* 0x040fe400078e028d */
[C---:B---3--:R-:W-:Y:S04]  /*90e0*/  @P1 IMAD.WIDE.U32 R142, R123.reuse, R136, RZ ;  /* 0x000000887b8e1225 */ /* 0x048fe800078e00ff */
[C---:B------:R-:W-:Y:S02]  /*90f0*/  @P1 IMAD R137, R123.reuse, R137, R143 ;  /* 0x000000897b891224 */ /* 0x040fe400078e028f */
[C---:B-----5:R-:W-:Y:S04]  /*9100*/  @P2 IMAD.WIDE.U32 R144, R123.reuse, R134, RZ ;  /* 0x000000867b902225 */ /* 0x060fe800078e00ff */
[C---:B------:R-:W-:Y:S02]  /*9110*/  @P2 IMAD R135, R123.reuse, R135, R145 ;  /* 0x000000877b872224 */ /* 0x040fe400078e0291 */
[----:B------:R-:W-:Y:S05]  /*9120*/  @P4 HADD2.F32 R79, -RZ, R85.H0_H0 ;  /* 0x20000055ff4f4230 */ /* 0x000fea0000004100 */
[----:B------:R-:W-:Y:S01]  /*9130*/  @P4 FFMA R51, R80, R79, R51 ;  /* 0x0000004f50334223 */ /* 0x000fe20000000033 */
[C---:B------:R-:W-:Y:S01]  /*9140*/  @P0 LEA R100, P4, R140.reuse, UR11, 0x1 ;  /* 0x0000000b8c640c11 */ /* 0x040fe2000f8808ff */
[----:B------:R-:W-:Y:S03]  /*9150*/  @P5 HADD2.F32 R80, -RZ, R84.H0_H0 ;  /* 0x20000054ff505230 */ /* 0x000fe60000004100 */
[----:B------:R-:W-:Y:S01]  /*9160*/  @P0 LEA.HI.X R101, R140, UR10, R139, 0x1, P4 ;  /* 0x0000000a8c650c11 */ /* 0x000fe2000a0f0c8b */
[C---:B0-----:R-:W-:Y:S01]  /*9170*/  @P3 IMAD.WIDE.U32 R138, R123.reuse, R108, RZ ;  /* 0x0000006c7b8a3225 */ /* 0x041fe200078e00ff */
[C---:B------:R-:W-:Y:S03]  /*9180*/  @P2 LEA R96, P4, R144.reuse, UR11, 0x1 ;  /* 0x0000000b90602c11 */ /* 0x040fe6000f8808ff */
[----:B------:R-:W-:Y:S01]  /*9190*/  @P3 IMAD R109, R123, R109, R139 ;  /* 0x0000006d7b6d3224 */ /* 0x000fe200078e028b */
[----:B------:R-:W-:Y:S02]  /*91a0*/  @P2 LEA.HI.X R97, R144, UR10, R135, 0x1, P4 ;  /* 0x0000000a90612c11 */ /* 0x000fe4000a0f0c87 */
[C---:B------:R-:W-:Y:S03]  /*91b0*/  @P3 LEA R94, P4, R138.reuse, UR11, 0x1 ;  /* 0x0000000b8a5e3c11 */ /* 0x040fe6000f8808ff */
[----:B------:R-:W3:Y:S01]  /*91c0*/  @P2 LDG.E.U16 R82, desc[UR8][R96.64] ;  /* 0x0000000860522981 */ /* 0x000ee2000c1e1500 */
[----:B------:R-:W-:Y:S05]  /*91d0*/  @P3 LEA.HI.X R95, R138, UR10, R109, 0x1, P4 ;  /* 0x0000000a8a5f3c11 */ /* 0x000fea000a0f0c6d */
[----:B------:R-:W5:Y:S01]  /*91e0*/  @P3 LDG.E.U16 R85, desc[UR8][R94.64] ;  /* 0x000000085e553981 */ /* 0x000f62000c1e1500 */
[----:B------:R-:W-:Y:S05]  /*91f0*/  @P5 HADD2.F32 R79, -RZ, R83.H0_H0 ;  /* 0x20000053ff4f5230 */ /* 0x000fea0000004100 */
[----:B------:R-:W-:Y:S01]  /*9200*/  @P5 FFMA R67, R80, R79, R67 ;  /* 0x0000004f50435223 */ /* 0x000fe20000000043 */
[C---:B------:R-:W-:Y:S01]  /*9210*/  @P1 LEA R98, P5, R142.reuse, UR11, 0x1 ;  /* 0x0000000b8e621c11 */ /* 0x040fe2000f8a08ff */
[----:B------:R-:W2:Y:S03]  /*9220*/  @P0 LDG.E.U16 R79, desc[UR8][R86.64+-0x4] ;  /* 0xfffffc08564f0981 */ /* 0x000ea6000c1e1500 */
[----:B------:R-:W-:Y:S01]  /*9230*/  @P1 LEA.HI.X R99, R142, UR10, R137, 0x1, P5 ;  /* 0x0000000a8e631c11 */ /* 0x000fe2000a8f0c89 */
[----:B------:R-:W5:Y:S01]  /*9240*/  @P0 LDG.E.U16 R80, desc[UR8][R100.64] ;  /* 0x0000000864500981 */ /* 0x000f62000c1e1500 */
[----:B------:R-:W-:Y:S03]  /*9250*/  ISETP.GE.AND P5, PT, R6, UR5, PT ;  /* 0x0000000506007c0c */ /* 0x000fe6000bfa6270 */
[----:B------:R-:W5:Y:S01]  /*9260*/  @P1 LDG.E.U16 R89, desc[UR8][R98.64] ;  /* 0x0000000862591981 */ /* 0x000f62000c1e1500 */
[----:B------:R-:W-:Y:S11]  /*9270*/  ISETP.LT.AND P4, PT, R14, UR4, !P5 ;  /* 0x000000040e007c0c */ /* 0x000ff6000ef81270 */
[----:B------:R-:W-:Y:S02]  /*9280*/  @!UPT UIADD3 URZ, UPT, UPT, URZ, URZ, URZ ;  /* 0x000000fffffff290 */ /* 0x000fe4000fffe0ff */
[----:B------:R-:W0:Y:S01]  /*9290*/  @P4 LDC.64 R108, c[0x0][0x3b0] ;  /* 0x0000ec00ff6c4b82 */ /* 0x000e220000000a00 */
[----:B------:R-:W5:Y:S01]  /*92a0*/  @P4 LDG.E.U16 R84, desc[UR8][R86.64+-0x4] ;  /* 0xfffffc0856544981 */ /* 0x000f62000c1e1500 */
[C---:B0-----:R-:W-:Y:S04]  /*92b0*/  @P4 IMAD.WIDE.U32 R134, R6.reuse, R108, RZ ;  /* 0x0000006c06864225 */ /* 0x041fe800078e00ff */
[----:B------:R-:W-:Y:S01]  /*92c0*/  @P4 IMAD R109, R6, R109, R135 ;  /* 0x0000006d066d4224 */ /* 0x000fe200078e0287 */
[C---:B------:R-:W-:Y:S04]  /*92d0*/  @P4 LEA R92, P6, R134.reuse, UR11, 0x1 ;  /* 0x0000000b865c4c11 */ /* 0x040fe8000f8c08ff */
[----:B------:R-:W-:Y:S02]  /*92e0*/  @P4 LEA.HI.X R93, R134, UR10, R109, 0x1, P6 ;  /* 0x0000000a865d4c11 */ /* 0x000fe4000b0f0c6d */
[----:B------:R-:W-:Y:S03]  /*92f0*/  ISETP.GE.AND P6, PT, R127, UR5, PT ;  /* 0x000000057f007c0c */ /* 0x000fe6000bfc6270 */
[----:B------:R-:W5:Y:S01]  /*9300*/  @P4 LDG.E.U16 R83, desc[UR8][R92.64] ;  /* 0x000000085c534981 */ /* 0x000f62000c1e1500 */
[----:B----4-:R-:W-:Y:S02]  /*9310*/  @P2 HADD2.F32 R81, -RZ, R81.H0_H0 ;  /* 0x20000051ff512230 */ /* 0x010fe40000004100 */
[----:B---3--:R-:W-:Y:S02]  /*9320*/  @P2 HADD2.F32 R82, -RZ, R82.H0_H0 ;  /* 0x20000052ff522230 */ /* 0x008fe40000004100 */
[----:B--2---:R-:W-:Y:S02]  /*9330*/  @P0 HADD2.F32 R79, -RZ, R79.H0_H0 ;  /* 0x2000004fff4f0230 */ /* 0x004fe40000004100 */
[----:B-----5:R-:W-:Y:S05]  /*9340*/  @P0 HADD2.F32 R80, -RZ, R80.H0_H0 ;  /* 0x20000050ff500230 */ /* 0x020fea0000004100 */
[----:B------:R-:W-:Y:S01]  /*9350*/  @P0 FFMA R20, R79, R80, R20 ;  /* 0x000000504f140223 */ /* 0x000fe20000000014 */
[----:B------:R-:W-:Y:S01]  /*9360*/  @P1 HADD2.F32 R79, -RZ, R90.H0_H0 ;  /* 0x2000005aff4f1230 */ /* 0x000fe20000004100 */
[----:B------:R-:W-:Y:S01]  /*9370*/  ISETP.LT.AND P0, PT, R10, UR4, !P5 ;  /* 0x000000040a007c0c */ /* 0x000fe2000ef01270 */
[----:B------:R-:W-:Y:S05]  /*9380*/  @P1 HADD2.F32 R80, -RZ, R89.H0_H0 ;  /* 0x20000059ff501230 */ /* 0x000fea0000004100 */
[----:B------:R-:W-:Y:S01]  /*9390*/  @P1 FFMA R36, R79, R80, R36 ;  /* 0x000000504f241223 */ /* 0x000fe20000000024 */
[----:B------:R-:W-:Y:S01]  /*93a0*/  @P3 HADD2.F32 R79, -RZ, R88.H0_H0 ;  /* 0x20000058ff4f3230 */ /* 0x000fe20000004100 */
[----:B------:R-:W-:Y:S01]  /*93b0*/  ISETP.LT.AND P1, PT, R9, UR4, !P5 ;  /* 0x0000000409007c0c */ /* 0x000fe2000ef21270 */
[----:B------:R-:W-:Y:S02]  /*93c0*/  @P3 HADD2.F32 R80, -RZ, R85.H0_H0 ;  /* 0x20000055ff503230 */ /* 0x000fe40000004100 */
[----:B------:R-:W-:Y:S01]  /*93d0*/  @P2 FFMA R52, R81, R82, R52 ;  /* 0x0000005251342223 */ /* 0x000fe20000000034 */
[----:B------:R-:W-:Y:S01]  /*93e0*/  ISETP.LT.AND P2, PT, R5, UR4, !P5 ;  /* 0x0000000405007c0c */ /* 0x000fe2000ef41270 */
[----:B------:R-:W0:Y:S01]  /*93f0*/  @P0 LDC.64 R138, c[0x0][0x3b0] ;  /* 0x0000ec00ff8a0b82 */ /* 0x000e220000000a00 */
[----:B------:R-:W-:Y:S01]  /*9400*/  @P3 FFMA R68, R79, R80, R68 ;  /* 0x000000504f443223 */ /* 0x000fe20000000044 */
[----:B------:R-:W-:Y:S01]  /*9410*/  @P4 HADD2.F32 R80, -RZ, R84.H0_H0 ;  /* 0x20000054ff504230 */ /* 0x000fe20000004100 */
[----:B------:R-:W-:Y:S05]  /*9420*/  ISETP.LT.AND P3, PT, R14, UR4, !P6 ;  /* 0x000000040e007c0c */ /* 0x000fea000f761270 */
[----:B------:R-:W1:Y:S01]  /*9430*/  @P1 LDC.64 R136, c[0x0][0x3b0] ;  /* 0x0000ec00ff881b82 */ /* 0x000e620000000a00 */
[----:B------:R-:W2:Y:S04]  /*9440*/  @P1 LDG.E.U16 R82, desc[UR8][R86.64] ;  /* 0x0000000856521981 */ /* 0x000ea8000c1e1500 */
[----:B------:R-:W3:Y:S03]  /*9450*/  @P2 LDG.E.U16 R90, desc[UR8][R86.64+0x2] ;  /* 0x00000208565a2981 */ /* 0x000ee6000c1e1500 */
[----:B------:R-:W4:Y:S01]  /*9460*/  @P2 LDC.64 R134, c[0x0][0x3b0] ;  /* 0x0000ec00ff862b82 */ /* 0x000f220000000a00 */
[----:B------:R-:W5:Y:S07]  /*9470*/  @P3 LDG.E.U16 R88, desc[UR8][R86.64+-0x4] ;  /* 0xfffffc0856583981 */ /* 0x000f6e000c1e1500 */
[----:B------:R-:W4:Y:S01]  /*9480*/  @P3 LDC.64 R108, c[0x0][0x3b0] ;  /* 0x0000ec00ff6c3b82 */ /* 0x000f220000000a00 */
[C---:B0-----:R-:W-:Y:S04]  /*9490*/  @P0 IMAD.WIDE.U32 R140, R6.reuse, R138, RZ ;  /* 0x0000008a068c0225 */ /* 0x041fe800078e00ff */
[C---:B------:R-:W-:Y:S02]  /*94a0*/  @P0 IMAD R139, R6.reuse, R139, R141 ;  /* 0x0000008b068b0224 */ /* 0x040fe400078e028d */
[C---:B-1----:R-:W-:Y:S04]  /*94b0*/  @P1 IMAD.WIDE.U32 R142, R6.reuse, R136, RZ ;  /* 0x00000088068e1225 */ /* 0x042fe800078e00ff */
[----:B------:R-:W-:Y:S02]  /*94c0*/  @P4 HADD2.F32 R79, -RZ, R83.H0_H0 ;  /* 0x20000053ff4f4230 */ /* 0x000fe40000004100 */
[----:B------:R-:W-:Y:S03]  /*94d0*/  @P1 IMAD R137, R6, R137, R143 ;  /* 0x0000008906891224 */ /* 0x000fe600078e028f */
[----:B------:R-:W-:Y:S01]  /*94e0*/  @P4 FFMA R21, R80, R79, R21 ;  /* 0x0000004f50154223 */ /* 0x000fe20000000015 */
[C---:B------:R-:W-:Y:S01]  /*94f0*/  @P0 LEA R100, P4, R140.reuse, UR11, 0x1 ;  /* 0x0000000b8c640c11 */ /* 0x040fe2000f8808ff */
[----:B------:R-:W3:Y:S03]  /*9500*/  @P0 LDG.E.U16 R80, desc[UR8][R86.64+-0x2] ;  /* 0xfffffe0856500981 */ /* 0x000ee6000c1e1500 */
[----:B------:R-:W-:Y:S01]  /*9510*/  @P0 LEA.HI.X R101, R140, UR10, R139, 0x1, P4 ;  /* 0x0000000a8c650c11 */ /* 0x000fe2000a0f0c8b */
[----:B----4-:R-:W-:Y:S01]  /*9520*/  @P2 IMAD.WIDE.U32 R138, R6, R134, RZ ;  /* 0x00000086068a2225 */ /* 0x010fe200078e00ff */
[----:B------:R-:W-:Y:S03]  /*9530*/  @P1 LEA R98, P4, R142, UR11, 0x1 ;  /* 0x0000000b8e621c11 */ /* 0x000fe6000f8808ff */
[----:B------:R-:W-:Y:S01]  /*9540*/  @P2 IMAD R135, R6, R135, R139 ;  /* 0x0000008706872224 */ /* 0x000fe200078e028b */
[----:B------:R-:W-:Y:S01]  /*9550*/  @P1 LEA.HI.X R99, R142, UR10, R137, 0x1, P4 ;  /* 0x0000000a8e631c11 */ /* 0x000fe2000a0f0c89 */
[C---:B------:R-:W-:Y:S01]  /*9560*/  @P3 IMAD.WIDE.U32 R136, R127.reuse, R108, RZ ;  /* 0x0000006c7f883225 */ /* 0x040fe200078e00ff */
[C---:B------:R-:W-:Y:S01]  /*9570*/  @P2 LEA R96, P4, R138.reuse, UR11, 0x1 ;  /* 0x0000000b8a602c11 */ /* 0x040fe2000f8808ff */
[----:B------:R-:W4:Y:S02]  /*9580*/  @P0 LDG.E.U16 R79, desc[UR8][R100.64] ;  /* 0x00000008644f0981 */ /* 0x000f24000c1e1500 */
[C---:B------:R-:W-:Y:S01]  /*9590*/  @P3 IMAD R109, R127.reuse, R109, R137 ;  /* 0x0000006d7f6d3224 */ /* 0x040fe200078e0289 */
        /* <DEDUP_REMOVED lines=15> */
[----:B--2---:R-:W-:Y:S02]  /*9690*/  @P1 HADD2.F32 R82, -RZ, R82.H0_H0 ;  /* 0x20000052ff521230 */ /* 0x004fe40000004100 */
[----:B---3--:R-:W-:Y:S02]  /*96a0*/  @P0 HADD2.F32 R80, -RZ, R80.H0_H0 ;  /* 0x20000050ff500230 */ /* 0x008fe40000004100 */
[----:B----4-:R-:W-:Y:S02]  /*96b0*/  @P0 HADD2.F32 R79, -RZ, R79.H0_H0 ;  /* 0x2000004fff4f0230 */ /* 0x010fe40000004100 */
[----:B-----5:R-:W-:Y:S03]  /*96c0*/  @P1 HADD2.F32 R81, -RZ, R81.H0_H0 ;  /* 0x20000051ff511230 */ /* 0x020fe60000004100 */
[----:B------:R-:W-:Y:S01]  /*96d0*/  @P0 FFMA R37, R80, R79, R37 ;  /* 0x0000004f50250223 */ /* 0x000fe20000000025 */
[----:B------:R-:W-:Y:S01]  /*96e0*/  @P2 HADD2.F32 R80, -RZ, R90.H0_H0 ;  /* 0x2000005aff502230 */ /* 0x000fe20000004100 */
[----:B------:R-:W-:Y:S01]  /*96f0*/  ISETP.LT.AND P0, PT, R9, UR4, !P6 ;  /* 0x0000000409007c0c */ /* 0x000fe2000f701270 */
[----:B------:R-:W-:Y:S02]  /*9700*/  @P2 HADD2.F32 R79, -RZ, R89.H0_H0 ;  /* 0x20000059ff4f2230 */ /* 0x000fe40000004100 */
[----:B------:R-:W-:Y:S01]  /*9710*/  @P1 FFMA R53, R82, R81, R53 ;  /* 0x0000005152351223 */ /* 0x000fe20000000035 */
[----:B------:R-:W-:Y:S02]  /*9720*/  ISETP.LT.AND P1, PT, R5, UR4, !P6 ;  /* 0x0000000405007c0c */ /* 0x000fe4000f721270 */
[----:B------:R-:W-:Y:S01]  /*9730*/  @P2 FFMA R69, R80, R79, R69 ;  /* 0x0000004f50452223 */ /* 0x000fe20000000045 */
[----:B------:R-:W-:Y:S01]  /*9740*/  @P3 HADD2.F32 R79, -RZ, R88.H0_H0 ;  /* 0x20000058ff4f3230 */ /* 0x000fe20000004100 */
[----:B------:R-:W-:Y:S01]  /*9750*/  ISETP.LT.AND P2, PT, R14, UR4, !P5 ;  /* 0x000000040e007c0c */ /* 0x000fe2000ef41270 */
[----:B------:R-:W-:Y:S04]  /*9760*/  @P3 HADD2.F32 R80, -RZ, R85.H0_H0 ;  /* 0x20000055ff503230 */ /* 0x000fe80000004100 */
[----:B------:R-:W0:Y:S01]  /*9770*/  @P0 LDC.64 R138, c[0x0][0x3b0] ;  /* 0x0000ec00ff8a0b82 */ /* 0x000e220000000a00 */
[----:B------:R-:W-:Y:S01]  /*9780*/  @P3 FFMA R22, R79, R80, R22 ;  /* 0x000000504f163223 */ /* 0x000fe20000000016 */
[----:B------:R-:W-:Y:S02]  /*9790*/  ISETP.LT.AND P3, PT, R10, UR4, !P5 ;  /* 0x000000040a007c0c */ /* 0x000fe4000ef61270 */
[----:B------:R-:W2:Y:S01]  /*97a0*/  @P1 LDG.E.U16 R81, desc[UR8][R86.64+0x2] ;  /* 0x0000020856511981 */ /* 0x000ea2000c1e1500 */
[----:B------:R-:W-:Y:S03]  /*97b0*/  @P4 HADD2.F32 R79, -RZ, R84.H0_H0 ;  /* 0x20000054ff4f4230 */ /* 0x000fe60000004100 */
[----:B------:R-:W1:Y:S01]  /*97c0*/  @P1 LDC.64 R136, c[0x0][0x3b0] ;  /* 0x0000ec00ff881b82 */ /* 0x000e620000000a00 */
[----:B------:R-:W3:Y:S07]  /*97d0*/  @P2 LDG.E.U16 R92, desc[UR8][R86.64+-0x4] ;  /* 0xfffffc08565c2981 */ /* 0x000eee000c1e1500 */
[----:B------:R-:W4:Y:S01]  /*97e0*/  @P2 LDC.64 R134, c[0x0][0x3b0] ;  /* 0x0000ec00ff862b82 */ /* 0x000f220000000a00 */
[----:B------:R-:W5:Y:S07]  /*97f0*/  @P3 LDG.E.U16 R91, desc[UR8][R86.64+-0x2] ;  /* 0xfffffe08565b3981 */ /* 0x000f6e000c1e1500 */
[----:B------:R-:W4:Y:S01]  /*9800*/  @P3 LDC.64 R108, c[0x0][0x3b0] ;  /* 0x0000ec00ff6c3b82 */ /* 0x000f220000000a00 */
[C---:B0-----:R-:W-:Y:S04]  /*9810*/  @P0 IMAD.WIDE.U32 R140, R127.reuse, R138, RZ ;  /* 0x0000008a7f8c0225 */ /* 0x041fe800078e00ff */
[C---:B------:R-:W-:Y:S02]  /*9820*/  @P0 IMAD R139, R127.reuse, R139, R141 ;  /* 0x0000008b7f8b0224 */ /* 0x040fe400078e028d */
[C---:B-1----:R-:W-:Y:S04]  /*9830*/  @P1 IMAD.WIDE.U32 R142, R127.reuse, R136, RZ ;  /* 0x000000887f8e1225 */ /* 0x042fe800078e00ff */
[----:B------:R-:W-:Y:S02]  /*9840*/  @P1 IMAD R137, R127, R137, R143 ;  /* 0x000000897f891224 */ /* 0x000fe400078e028f */
[----:B------:R-:W-:Y:S05]  /*9850*/  @P4 HADD2.F32 R80, -RZ, R83.H0_H0 ;  /* 0x20000053ff504230 */ /* 0x000fea0000004100 */
        /* <DEDUP_REMOVED lines=8> */
[----:B------:R-:W-:Y:S01]  /*98e0*/  @P3 IMAD.WIDE.U32 R136, R8, R108, RZ ;  /* 0x0000006c08883225 */ /* 0x000fe200078e00ff */
[----:B------:R-:W-:Y:S01]  /*98f0*/  @P2 LEA R100, P4, R138, UR11, 0x1 ;  /* 0x0000000b8a642c11 */ /* 0x000fe2000f8808ff */
[----:B------:R-:W4:Y:S02]  /*9900*/  @P0 LDG.E.U16 R80, desc[UR8][R104.64] ;  /* 0x0000000868500981 */ /* 0x000f24000c1e1500 */
[----:B------:R-:W-:Y:S01]  /*9910*/  @P3 IMAD R109, R8, R109, R137 ;  /* 0x0000006d086d3224 */ /* 0x000fe200078e0289 */
[----:B------:R-:W-:Y:S01]  /*9920*/  @P2 LEA.HI.X R101, R138, UR10, R135, 0x1, P4 ;  /* 0x0000000a8a652c11 */ /* 0x000fe2000a0f0c87 */
[----:B------:R-:W5:Y:S01]  /*9930*/  @P1 LDG.E.U16 R82, desc[UR8][R102.64] ;  /* 0x0000000866521981 */ /* 0x000f62000c1e1500 */
[C---:B------:R-:W-:Y:S03]  /*9940*/  @P3 LEA R98, P4, R136.reuse, UR11, 0x1 ;  /* 0x0000000b88623c11 */ /* 0x040fe6000f8808ff */
[----:B------:R-:W5:Y:S01]  /*9950*/  @P2 LDG.E.U16 R90, desc[UR8][R100.64] ;  /* 0x00000008645a2981 */ /* 0x000f62000c1e1500 */
[----:B------:R-:W-:Y:S02]  /*9960*/  @P3 LEA.HI.X R99, R136, UR10, R109, 0x1, P4 ;  /* 0x0000000a88633c11 */ /* 0x000fe4000a0f0c6d */
[----:B------:R-:W-:Y:S02]  /*9970*/  ISETP.LT.AND P4, PT, R9, UR4, !P5 ;  /* 0x0000000409007c0c */ /* 0x000fe4000ef81270 */
[----:B------:R-:W-:Y:S01]  /*9980*/  ISETP.LT.AND P5, PT, R5, UR4, !P5 ;  /* 0x0000000405007c0c */ /* 0x000fe2000efa1270 */
[----:B------:R-:W5:Y:S10]  /*9990*/  @P3 LDG.E.U16 R89, desc[UR8][R98.64] ;  /* 0x0000000862593981 */ /* 0x000f74000c1e1500 */
[----:B------:R-:W0:Y:S01]  /*99a0*/  @P4 LDC.64 R108, c[0x0][0x3b0] ;  /* 0x0000ec00ff6c4b82 */ /* 0x000e220000000a00 */
[----:B------:R-:W5:Y:S04]  /*99b0*/  @P4 LDG.E.U16 R88, desc[UR8][R86.64] ;  /* 0x0000000856584981 */ /* 0x000f68000c1e1500 */
[----:B------:R-:W5:Y:S01]  /*99c0*/  @P5 LDG.E.U16 R84, desc[UR8][R86.64+0x2] ;  /* 0x0000020856545981 */ /* 0x000f62000c1e1500 */
[C---:B0-----:R-:W-:Y:S04]  /*99d0*/  @P4 IMAD.WIDE.U32 R134, R8.reuse, R108, RZ ;  /* 0x0000006c08864225 */ /* 0x041fe800078e00ff */
[----:B------:R-:W-:Y:S01]  /*99e0*/  @P4 IMAD R109, R8, R109, R135 ;  /* 0x0000006d086d4224 */ /* 0x000fe200078e0287 */
[C---:B------:R-:W-:Y:S04]  /*99f0*/  @P4 LEA R96, P6, R134.reuse, UR11, 0x1 ;  /* 0x0000000b86604c11 */ /* 0x040fe8000f8c08ff */
[----:B------:R-:W-:Y:S02]  /*9a00*/  @P4 LEA.HI.X R97, R134, UR10, R109, 0x1, P6 ;  /* 0x0000000a86614c11 */ /* 0x000fe4000b0f0c6d */
[----:B------:R-:W0:Y:S03]  /*9a10*/  @P5 LDC.64 R108, c[0x0][0x3b0] ;  /* 0x0000ec00ff6c5b82 */ /* 0x000e260000000a00 */
        /* <DEDUP_REMOVED lines=36> */
[----:B------:R-:W-:Y:S02]  /*9c60*/  @P2 IMAD R135, R124, R135, R145 ;  /* 0x000000877c872224 */ /* 0x000fe400078e0291 */
[----:B------:R-:W-:Y:S05]  /*9c70*/  @P4 HADD2.F32 R79, -RZ, R85.H0_H0 ;  /* 0x20000055ff4f4230 */ /* 0x000fea0000004100 */
[----:B------:R-:W-:Y:S01]  /*9c80*/  @P4 FFMA R55, R80, R79, R55 ;  /* 0x0000004f50374223 */ /* 0x000fe20000000037 */
[----:B------:R-:W-:Y:S01]  /*9c90*/  @P5 HADD2.F32 R80, -RZ, R84.H0_H0 ;  /* 0x20000054ff505230 */ /* 0x000fe20000004100 */
[C---:B------:R-:W-:Y:S04]  /*9ca0*/  @P0 LEA R100, P4, R140.reuse, UR11, 0x1 ;  /* 0x0000000b8c640c11 */ /* 0x040fe8000f8808ff */
[----:B------:R-:W-:Y:S01]  /*9cb0*/  @P0 LEA.HI.X R101, R140, UR10, R139, 0x1, P4 ;  /* 0x0000000a8c650c11 */ /* 0x000fe2000a0f0c8b */
[----:B0-----:R-:W-:Y:S01]  /*9cc0*/  @P3 IMAD.WIDE.U32 R138, R124, R108, RZ ;  /* 0x0000006c7c8a3225 */ /* 0x001fe200078e00ff */
[----:B------:R-:W-:Y:S03]  /*9cd0*/  @P2 LEA R96, P4, R144, UR11, 0x1 ;  /* 0x0000000b90602c11 */ /* 0x000fe6000f8808ff */
        /* <DEDUP_REMOVED lines=12> */
[C---:B------:R-:W-:Y:S03]  /*9da0*/  ISETP.GE.AND P5, PT, R3.reuse, UR5, PT ;  /* 0x0000000503007c0c */ /* 0x040fe6000bfa6270 */
        /* <DEDUP_REMOVED lines=39> */
[C---:B------:R-:W-:Y:S03]  /*a020*/  @P1 IMAD R137, R3.reuse, R137, R143 ;  /* 0x0000008903891224 */ /* 0x040fe600078e028f */
[----:B------:R-:W-:Y:S01]  /*a030*/  @P4 FFMA R25, R80, R79, R25 ;  /* 0x0000004f50194223 */ /* 0x000fe20000000019 */
[C---:B------:R-:W-:Y:S01]  /*a040*/  @P0 LEA R100, P4, R140.reuse, UR11, 0x1 ;  /* 0x0000000b8c640c11 */ /* 0x040fe2000f8808ff */
[----:B------:R-:W3:Y:S03]  /*a050*/  @P0 LDG.E.U16 R80, desc[UR8][R86.64+-0x2] ;  /* 0xfffffe0856500981 */ /* 0x000ee6000c1e1500 */
[----:B------:R-:W-:Y:S01]  /*a060*/  @P0 LEA.HI.X R101, R140, UR10, R139, 0x1, P4 ;  /* 0x0000000a8c650c11 */ /* 0x000fe2000a0f0c8b */
[C---:B----4-:R-:W-:Y:S01]  /*a070*/  @P2 IMAD.WIDE.U32 R138, R3.reuse, R134, RZ ;  /* 0x00000086038a2225 */ /* 0x050fe200078e00ff */
[C---:B------:R-:W-:Y:S03]  /*a080*/  @P1 LEA R98, P4, R142.reuse, UR11, 0x1 ;  /* 0x0000000b8e621c11 */ /* 0x040fe6000f8808ff */
        /* <DEDUP_REMOVED lines=54> */
[C---:B----4-:R-:W-:Y:S01]  /*a3f0*/  @P2 IMAD.WIDE.U32 R138, R7.reuse, R134, RZ ;  /* 0x00000086078a2225 */ /* 0x050fe200078e00ff */
[C---:B------:R-:W-:Y:S03]  /*a400*/  @P1 LEA R102, P4, R142.reuse, UR11, 0x1 ;  /* 0x0000000b8e661c11 */ /* 0x040fe6000f8808ff */
[C---:B------:R-:W-:Y:S01]  /*a410*/  @P2 IMAD R135, R7.reuse, R135, R139 ;  /* 0x0000008707872224 */ /* 0x040fe200078e028b */
[----:B------:R-:W-:Y:S01]  /*a420*/  @P1 LEA.HI.X R103, R142, UR10, R137, 0x1, P4 ;  /* 0x0000000a8e671c11 */ /* 0x000fe2000a0f0c89 */
[C---:B------:R-:W-:Y:S01]  /*a430*/  @P3 IMAD.WIDE.U32 R136, R7.reuse, R108, RZ ;  /* 0x0000006c07883225 */ /* 0x040fe200078e00ff */
[C---:B------:R-:W-:Y:S01]  /*a440*/  @P2 LEA R100, P4, R138.reuse, UR11, 0x1 ;  /* 0x0000000b8a642c11 */ /* 0x040fe2000f8808ff */
        /* <DEDUP_REMOVED lines=14> */
[C---:B------:R-:W-:Y:S01]  /*a530*/  @P4 IMAD R109, R7.reuse, R109, R135 ;  /* 0x0000006d076d4224 */ /* 0x040fe200078e0287 */
        /* <DEDUP_REMOVED lines=42> */
[----:B------:R-:W-:Y:S01]  /*a7e0*/  @P5 HADD2.F32 R80, -RZ, R84.H0_H0 ;  /* 0x20000054ff505230 */ /* 0x000fe20000004100 */
[C---:B------:R-:W-:Y:S04]  /*a7f0*/  @P0 LEA R100, P4, R140.reuse, UR11, 0x1 ;  /* 0x0000000b8c640c11 */ /* 0x040fe8000f8808ff */
        /* <DEDUP_REMOVED lines=25> */
[----:B------:R-:W-:Y:S03]  /*a990*/  ISETP.NE.AND P6, PT, R106, RZ, PT ;  /* 0x000000ff6a00720c */ /* 0x000fe60003fc5270 */
        /* <DEDUP_REMOVED lines=8> */
[----:B------:R-:W-:Y:S03]  /*aa20*/  @P1 HADD2.F32 R80, -RZ, R89.H0_H0 ;  /* 0x20000059ff501230 */ /* 0x000fe60000004100 */
[----:B------:R-:W-:Y:S02]  /*aa30*/  P2R R130, PR, RZ, 0x1 ;  /* 0x00000001ff827803 */ /* 0x000fe40000000000 */
[----:B------:R-:W-:Y:S01]  /*aa40*/  @P1 FFMA R44, R79, R80, R44 ;  /* 0x000000504f2c1223 */ /* 0x000fe2000000002c */
[----:B------:R-:W-:Y:S01]  /*aa50*/  @P3 HADD2.F32 R79, -RZ, R88.H0_H0 ;  /* 0x20000058ff4f3230 */ /* 0x000fe20000004100 */
[----:B------:R-:W-:Y:S01]  /*aa60*/  ISETP.LT.AND P1, PT, R9, UR4, !P5 ;  /* 0x0000000409007c0c */ /* 0x000fe2000ef21270 */
[----:B------:R-:W-:Y:S02]  /*aa70*/  @P3 HADD2.F32 R80, -RZ, R85.H0_H0 ;  /* 0x20000055ff503230 */ /* 0x000fe40000004100 */
[----:B------:R-:W-:Y:S01]  /*aa80*/  @P2 FFMA R60, R81, R82, R60 ;  /* 0x00000052513c2223 */ /* 0x000fe2000000003c */
[----:B------:R-:W-:Y:S01]  /*aa90*/  ISETP.LT.AND P2, PT, R5, UR4, !P5 ;  /* 0x0000000405007c0c */ /* 0x000fe2000ef41270 */
[----:B------:R-:W2:Y:S01]  /*aaa0*/  @P6 LDG.E.U16 R85, desc[UR8][R86.64+0x2] ;  /* 0x0000020856556981 */ /* 0x000ea2000c1e1500 */
[----:B------:R-:W-:Y:S01]  /*aab0*/  ISETP.GE.AND P5, PT, R11, UR5, PT ;  /* 0x000000050b007c0c */ /* 0x000fe2000bfa6270 */
[----:B------:R-:W0:Y:S01]  /*aac0*/  @P0 LDC.64 R136, c[0x0][0x3b0] ;  /* 0x0000ec00ff880b82 */ /* 0x000e220000000a00 */
[----:B------:R-:W-:Y:S01]  /*aad0*/  @P3 FFMA R76, R79, R80, R76 ;  /* 0x000000504f4c3223 */ /* 0x000fe2000000004c */
[----:B------:R-:W-:Y:S01]  /*aae0*/  @P4 HADD2.F32 R80, -RZ, R84.H0_H0 ;  /* 0x20000054ff504230 */ /* 0x000fe20000004100 */
[----:B------:R-:W-:Y:S05]  /*aaf0*/  ISETP.LT.AND P3, PT, R14, UR4, !P5 ;  /* 0x000000040e007c0c */ /* 0x000fea000ef61270 */
[----:B------:R-:W1:Y:S01]  /*ab00*/  @P1 LDC.64 R108, c[0x0][0x3b0] ;  /* 0x0000ec00ff6c1b82 */ /* 0x000e620000000a00 */
[----:B------:R-:W3:Y:S04]  /*ab10*/  @P1 LDG.E.U16 R82, desc[UR8][R86.64] ;  /* 0x0000000856521981 */ /* 0x000ee8000c1e1500 */
[----:B------:R-:W4:Y:S03]  /*ab20*/  @P2 LDG.E.U16 R84, desc[UR8][R86.64+0x2] ;  /* 0x0000020856542981 */ /* 0x000f26000c1e1500 */
[----:B------:R-:W5:Y:S01]  /*ab30*/  @P2 LDC.64 R106, c[0x0][0x3b0] ;  /* 0x0000ec00ff6a2b82 */ /* 0x000f620000000a00 */
[----:B------:R-:W4:Y:S07]  /*ab40*/  @P3 LDG.E.U16 R96, desc[UR8][R86.64+-0x4] ;  /* 0xfffffc0856603981 */ /* 0x000f2e000c1e1500 */
[----:B------:R-:W5:Y:S01]  /*ab50*/  @P3 LDC.64 R134, c[0x0][0x3b0] ;  /* 0x0000ec00ff863b82 */ /* 0x000f620000000a00 */
[C---:B0-----:R-:W-:Y:S04]  /*ab60*/  @P0 IMAD.WIDE.U32 R138, R120.reuse, R136, RZ ;  /* 0x00000088788a0225 */ /* 0x041fe800078e00ff */
[C---:B------:R-:W-:Y:S02]  /*ab70*/  @P0 IMAD R137, R120.reuse, R137, R139 ;  /* 0x0000008978890224 */ /* 0x040fe400078e028b */
[C---:B-1----:R-:W-:Y:S04]  /*ab80*/  @P1 IMAD.WIDE.U32 R140, R120.reuse, R108, RZ ;  /* 0x0000006c788c1225 */ /* 0x042fe800078e00ff */
[----:B------:R-:W-:Y:S02]  /*ab90*/  @P4 HADD2.F32 R79, -RZ, R83.H0_H0 ;  /* 0x20000053ff4f4230 */ /* 0x000fe40000004100 */
[----:B------:R-:W-:Y:S03]  /*aba0*/  @P1 IMAD R109, R120, R109, R141 ;  /* 0x0000006d786d1224 */ /* 0x000fe600078e028d */
[----:B------:R-:W-:Y:S01]  /*abb0*/  @P4 FFMA R29, R80, R79, R29 ;  /* 0x0000004f501d4223 */ /* 0x000fe2000000001d */
[C---:B------:R-:W-:Y:S04]  /*abc0*/  @P0 LEA R90, P4, R138.reuse, UR11, 0x1 ;  /* 0x0000000b8a5a0c11 */ /* 0x040fe8000f8808ff */
[----:B------:R-:W-:Y:S01]  /*abd0*/  @P0 LEA.HI.X R91, R138, UR10, R137, 0x1, P4 ;  /* 0x0000000a8a5b0c11 */ /* 0x000fe2000a0f0c89 */
[----:B-----5:R-:W-:Y:S01]  /*abe0*/  @P2 IMAD.WIDE.U32 R136, R120, R106, RZ ;  /* 0x0000006a78882225 */ /* 0x020fe200078e00ff */
[----:B------:R-:W-:Y:S03]  /*abf0*/  @P1 LEA R108, P4, R140, UR11, 0x1 ;  /* 0x0000000b8c6c1c11 */ /* 0x000fe6000f8808ff */
[----:B------:R-:W-:Y:S01]  /*ac00*/  @P2 IMAD R107, R120, R107, R137 ;  /* 0x0000006b786b2224 */ /* 0x000fe200078e0289 */
[----:B------:R-:W-:Y:S01]  /*ac10*/  @P1 LEA.HI.X R109, R140, UR10, R109, 0x1, P4 ;  /* 0x0000000a8c6d1c11 */ /* 0x000fe2000a0f0c6d */
[----:B------:R-:W-:Y:S01]  /*ac20*/  @P3 IMAD.WIDE.U32 R138, R118, R134, RZ ;  /* 0x00000086768a3225 */ /* 0x000fe200078e00ff */
[----:B------:R-:W-:Y:S03]  /*ac30*/  @P2 LEA R106, P4, R136, UR11, 0x1 ;  /* 0x0000000b886a2c11 */ /* 0x000fe6000f8808ff */
[----:B------:R-:W-:Y:S01]  /*ac40*/  @P3 IMAD R135, R118, R135, R139 ;  /* 0x0000008776873224 */ /* 0x000fe200078e028b */
[----:B------:R-:W5:Y:S01]  /*ac50*/  @P1 LDG.E.U16 R81, desc[UR8][R108.64] ;  /* 0x000000086c511981 */ /* 0x000f62000c1e1500 */
[----:B------:R-:W-:Y:S02]  /*ac60*/  @P2 LEA.HI.X R107, R136, UR10, R107, 0x1, P4 ;  /* 0x0000000a886b2c11 */ /* 0x000fe4000a0f0c6b */
        /* <DEDUP_REMOVED lines=19> */
[C---:B------:R-:W-:Y:S01]  /*ada0*/  @P6 LEA R98, P0, R132.reuse, UR11, 0x1 ;  /* 0x0000000b84626c11 */ /* 0x040fe2000f8008ff */
[----:B------:R-:W-:Y:S03]  /*adb0*/  UIADD3 UR11, UP0, UPT, UR11, 0x2, URZ ;  /* 0x000000020b0b7890 */ /* 0x000fe6000ff1e0ff */
[----:B------:R-:W-:Y:S01]  /*adc0*/  @P6 LEA.HI.X R99, R132, UR10, R129, 0x1, P0 ;  /* 0x0000000a84636c11 */ /* 0x000fe200080f0c81 */
[----:B------:R-:W-:Y:S01]  /*add0*/  UIADD3.X UR10, UPT, UPT, URZ, UR10, URZ, UP0, !UPT ;  /* 0x0000000aff0a7290 */ /* 0x000fe200087fe4ff */
[----:B------:R-:W-:Y:S01]  /*ade0*/  IADD3 R89, P0, PT, R86, R119, RZ ;  /* 0x0000007756597210 */ /* 0x000fe20007f1e0ff */
[----:B------:R-:W-:Y:S03]  /*adf0*/  UISETP.NE.AND UP0, UPT, UR12, URZ, UPT ;  /* 0x000000ff0c00728c */ /* 0x000fe6000bf05270 */
[----:B------:R-:W-:Y:S02]  /*ae00*/  IADD3.X R88, PT, PT, R87, R117, RZ, P0, !PT ;  /* 0x0000007557587210 */ /* 0x000fe400007fe4ff */
[----:B------:R-:W-:Y:S11]  /*ae10*/  ISETP.NE.AND P0, PT, R130, RZ, PT ;  /* 0x000000ff8200720c */ /* 0x000ff60003f05270 */
[----:B------:R-:W-:Y:S02]  /*ae20*/  @!UPT UIADD3 URZ, UPT, UPT, URZ, URZ, URZ ;  /* 0x000000fffffff290 */ /* 0x000fe4000fffe0ff */
[----:B------:R-:W5:Y:S04]  /*ae30*/  @P0 LDG.E.U16 R79, desc[UR8][R90.64] ;  /* 0x000000085a4f0981 */ /* 0x000f68000c1e1500 */
[----:B------:R-:W5:Y:S04]  /*ae40*/  @P0 LDG.E.U16 R80, desc[UR8][R86.64+-0x2] ;  /* 0xfffffe0856500981 */ /* 0x000f68000c1e1500 */
[----:B------:R-:W5:Y:S04]  /*ae50*/  @P5 LDG.E.U16 R91, desc[UR8][R100.64] ;  /* 0x00000008645b5981 */ /* 0x000f68000c1e1500 */
[----:B------:R-:W5:Y:S01]  /*ae60*/  @P6 LDG.E.U16 R90, desc[UR8][R98.64] ;  /* 0x00000008625a6981 */ /* 0x000f62000c1e1500 */
[----:B--2---:R-:W-:Y:S02]  /*ae70*/  @P6 HADD2.F32 R85, -RZ, R85.H0_H0 ;  /* 0x20000055ff556230 */ /* 0x004fe40000004100 */
[----:B---3--:R-:W-:Y:S02]  /*ae80*/  @P1 HADD2.F32 R82, -RZ, R82.H0_H0 ;  /* 0x20000052ff521230 */ /* 0x008fe40000004100 */
[----:B----4-:R-:W-:Y:S02]  /*ae90*/  @P2 HADD2.F32 R84, -RZ, R84.H0_H0 ;  /* 0x20000054ff542230 */ /* 0x010fe40000004100 */
[----:B-----5:R-:W-:Y:S02]  /*aea0*/  @P1 HADD2.F32 R81, -RZ, R81.H0_H0 ;  /* 0x20000051ff511230 */ /* 0x020fe40000004100 */
[----:B------:R-:W-:Y:S02]  /*aeb0*/  @P2 HADD2.F32 R83, -RZ, R83.H0_H0 ;  /* 0x20000053ff532230 */ /* 0x000fe40000004100 */
[----:B------:R-:W-:Y:S02]  /*aec0*/  @P0 HADD2.F32 R79, -RZ, R79.H0_H0 ;  /* 0x2000004fff4f0230 */ /* 0x000fe40000004100 */
[----:B------:R-:W-:Y:S05]  /*aed0*/  @P0 HADD2.F32 R80, -RZ, R80.H0_H0 ;  /* 0x20000050ff500230 */ /* 0x000fea0000004100 */
[----:B------:R-:W-:Y:S01]  /*aee0*/  @P0 FFMA R45, R80, R79, R45 ;  /* 0x0000004f502d0223 */ /* 0x000fe2000000002d */
[----:B------:R-:W-:Y:S02]  /*aef0*/  @P3 HADD2.F32 R79, -RZ, R96.H0_H0 ;  /* 0x20000060ff4f3230 */ /* 0x000fe40000004100 */
[----:B------:R-:W-:Y:S01]  /*af00*/  @P1 FFMA R61, R82, R81, R61 ;  /* 0x00000051523d1223 */ /* 0x000fe2000000003d */
[----:B------:R-:W-:Y:S02]  /*af10*/  @P3 HADD2.F32 R80, -RZ, R94.H0_H0 ;  /* 0x2000005eff503230 */ /* 0x000fe40000004100 */
[----:B------:R-:W-:Y:S01]  /*af20*/  @P2 FFMA R77, R84, R83, R77 ;  /* 0x00000053544d2223 */ /* 0x000fe2000000004d */
[----:B------:R-:W-:Y:S02]  /*af30*/  @P4 HADD2.F32 R81, -RZ, R93.H0_H0 ;  /* 0x2000005dff514230 */ /* 0x000fe40000004100 */
[----:B------:R-:W-:Y:S02]  /*af40*/  @P4 HADD2.F32 R82, -RZ, R92.H0_H0 ;  /* 0x2000005cff524230 */ /* 0x000fe40000004100 */
[----:B------:R-:W-:Y:S01]  /*af50*/  @P3 FFMA R30, R79, R80, R30 ;  /* 0x000000504f1e3223 */ /* 0x000fe2000000001e */
[----:B------:R-:W-:Y:S02]  /*af60*/  @P5 HADD2.F32 R83, -RZ, R95.H0_H0 ;  /* 0x2000005fff535230 */ /* 0x000fe40000004100 */
[----:B------:R-:W-:Y:S01]  /*af70*/  @P4 FFMA R46, R81, R82, R46 ;  /* 0x00000052512e4223 */ /* 0x000fe2000000002e */
[----:B------:R-:W-:Y:S02]  /*af80*/  @P5 HADD2.F32 R84, -RZ, R91.H0_H0 ;  /* 0x2000005bff545230 */ /* 0x000fe40000004100 */
[----:B------:R-:W-:Y:S03]  /*af90*/  @P6 HADD2.F32 R86, -RZ, R90.H0_H0 ;  /* 0x2000005aff566230 */ /* 0x000fe60000004100 */
[----:B------:R-:W-:Y:S02]  /*afa0*/  @P5 FFMA R62, R83, R84, R62 ;  /* 0x00000054533e5223 */ /* 0x000fe4000000003e */
[----:B------:R-:W-:Y:S01]  /*afb0*/  @P6 FFMA R78, R85, R86, R78 ;  /* 0x00000056554e6223 */ /* 0x000fe2000000004e */
[----:B------:R-:W-:Y:S09]  /*afc0*/  BRA.U UP0, `(.L_x_131) ;  /* 0xffffffd500047547 */ /* 0x000ff2000b83ffff */
.L_x_130:
[----:B------:R-:W0:Y:S01]  /*afd0*/  LDCU.64 UR10, c[0x0][0x3d8] ;  /* 0x00007b00ff0a77ac */ /* 0x000e220008000a00 */
[----:B------:R-:W-:Y:S01]  /*afe0*/  ISETP.GE.AND P1, PT, R2, UR5, PT ;  /* 0x0000000502007c0c */ /* 0x000fe2000bf26270 */
[----:B------:R-:W-:Y:S01]  /*aff0*/  IMAD R3, R131, UR27, R128 ;  /* 0x0000001b83037c24 */ /* 0x000fe2000f8e0280 */
[--C-:B------:R-:W-:Y:S01]  /*b000*/  SHF.R.S32.HI R5, RZ, 0x1f, R14.reuse ;  /* 0x0000001fff057819 */ /* 0x100fe2000001140e */
[----:B------:R-:W-:Y:S01]  /*b010*/  IMAD.MOV.U32 R4, RZ, RZ, R14 ;  /* 0x000000ffff047224 */ /* 0x000fe200078e000e */
[----:B------:R-:W-:Y:S01]  /*b020*/  ISETP.LT.AND P0, PT, R14, UR4, !P1 ;  /* 0x000000040e007c0c */ /* 0x000fe2000cf01270 */
[----:B------:R-:W-:Y:S01]  /*b030*/  IMAD.SHL.U32 R3, R3, 0x10, RZ ;  /* 0x0000001003037824 */ /* 0x000fe200078e00ff */
[----:B------:R-:W-:Y:S01]  /*b040*/  MOV R10, R14 ;  /* 0x0000000e000a7202 */ /* 0x000fe20000000f00 */
[--C-:B------:R-:W-:Y:S01]  /*b050*/  IMAD.MOV.U32 R11, RZ, RZ, R5.reuse ;  /* 0x000000ffff0b7224 */ /* 0x100fe200078e0005 */
[----:B------:R-:W-:Y:S01]  /*b060*/  BSSY.RECONVERGENT B0, `(.L_x_132) ;  /* 0x0000015000007945 */ /* 0x000fe20003800200 */
[----:B------:R-:W-:-:S04]  /*b070*/  IMAD.WIDE.U32 R6, R3, R110, R4 ;  /* 0x0000006e03067225 */ /* 0x000fc800078e0004 */
[----:B------:R-:W-:Y:S01]  /*b080*/  IMAD R0, R3, R111, R7 ;  /* 0x0000006f03007224 */ /* 0x000fe200078e0207 */
[----:B------:R-:W-:Y:S01]  /*b090*/  LEA R80, P2, R6, UR19, 0x1 ;  /* 0x0000001306507c11 */ /* 0x000fe2000f8408ff */
[----:B0-----:R-:W-:-:S03]  /*b0a0*/  IMAD.WIDE.U32 R10, R2, UR10, R10 ;  /* 0x0000000a020a7c25 */ /* 0x001fc6000f8e000a */
[----:B------:R-:W-:Y:S01]  /*b0b0*/  LEA.HI.X R81, R6, UR18, R0, 0x1, P2 ;  /* 0x0000001206517c11 */ /* 0x000fe200090f0c00 */
[----:B------:R-:W-:Y:S01]  /*b0c0*/  IMAD R8, R2, UR11, R11 ;  /* 0x0000000b02087c24 */ /* 0x000fe2000f8e020b */
[----:B------:R-:W-:-:S04]  /*b0d0*/  LEA R82, P3, R10, UR21, 0x1 ;  /* 0x000000150a527c11 */ /* 0x000fc8000f8608ff */
[----:B------:R-:W-:Y:S01]  /*b0e0*/  LEA.HI.X R83, R10, UR20, R8, 0x1, P3 ;  /* 0x000000140a537c11 */ /* 0x000fe200098f0c08 */
[----:B------:R-:W-:Y:S08]  /*b0f0*/  @!P0 BRA `(.L_x_133) ;  /* 0x00000000002c8947 */ /* 0x000ff00003800000 */
[----:B------:R-:W0:Y:S01]  /*b100*/  LDCU UR10, c[0x0][0x38c] ;  /* 0x00007180ff0a77ac */ /* 0x000e220008000800 */
[----:B------:R-:W-:-:S04]  /*b110*/  UISETP.NE.U32.AND UP0, UPT, UR7, URZ, UPT ;  /* 0x000000ff0700728c */ /* 0x000fc8000bf05070 */
[----:B------:R-:W-:Y:S01]  /*b120*/  UISETP.NE.AND.EX UP0, UPT, UR6, URZ, UPT, UP0 ;  /* 0x000000ff0600728c */ /* 0x000fe2000bf05300 */
[----:B0-----:R-:W-:-:S08]  /*b130*/  FMUL R13, R13, UR10 ;  /* 0x0000000a0d0d7c20 */ /* 0x001fd00008400000 */
[----:B------:R-:W-:Y:S05]  /*b140*/  BRA.U !UP0, `(.L_x_134) ;  /* 0x0000000108107547 */ /* 0x000fea000b800000 */
[----:B------:R-:W2:Y:S01]  /*b150*/  LDG.E.U16 R0, desc[UR30][R80.64] ;  /* 0x0000001e50007981 */ /* 0x000ea2000c1e1500 */
[----:B------:R-:W0:Y:S01]  /*b160*/  LDCU UR10, c[0x0][0x3bc] ;  /* 0x00007780ff0a77ac */ /* 0x000e220008000800 */
[----:B--2---:R-:W-:-:S05]  /*b170*/  HADD2.F32 R0, -RZ, R0.H0_H0 ;  /* 0x20000000ff007230 */ /* 0x004fca0000004100 */
[----:B0-----:R-:W-:-:S07]  /*b180*/  FFMA R13, R0, UR10, R13 ;  /* 0x0000000a000d7c23 */ /* 0x001fce000800000d */
.L_x_134:
[----:B------:R-:W-:-:S05]  /*b190*/  F2FP.F16.F32.PACK_AB R0, RZ, R13 ;  /* 0x0000000dff00723e */ /* 0x000fca00000000ff */
[----:B------:R0:W-:Y:S02]  /*b1a0*/  STG.E.U16 desc[UR30][R82.64], R0 ;  /* 0x0000000052007986 */ /* 0x0001e4000c10151e */
.L_x_133:
[----:B------:R-:W-:Y:S05]  /*b1b0*/  BSYNC.RECONVERGENT B0 ;  /* 0x0000000000007941 */ /* 0x000fea0003800200 */
.L_x_132:
[----:B------:R-:W-:Y:S01]  /*b1c0*/  IADD3 R3, PT, PT, R14, 0x1, RZ ;  /* 0x000000010e037810 */ /* 0x000fe20007ffe0ff */
[----:B------:R-:W-:Y:S03]  /*b1d0*/  BSSY.RECONVERGENT B0, `(.L_x_135) ;  /* 0x000000e000007945 */ /* 0x000fe60003800200 */
[----:B------:R-:W-:-:S13]  /*b1e0*/  ISETP.LT.AND P0, PT, R3, UR4, !P1 ;  /* 0x0000000403007c0c */ /* 0x000fda000cf01270 */
[----:B------:R-:W-:Y:S05]  /*b1f0*/  @!P0 BRA `(.L_x_136) ;  /* 0x00000000002c8947 */ /* 0x000fea0003800000 */
[----:B------:R-:W1:Y:S01]  /*b200*/  LDCU UR10, c[0x0][0x38c] ;  /* 0x00007180ff0a77ac */ /* 0x000e620008000800 */
[----:B------:R-:W-:-:S04]  /*b210*/  UISETP.NE.U32.AND UP0, UPT, UR7, URZ, UPT ;  /* 0x000000ff0700728c */ /* 0x000fc8000bf05070 */
[----:B------:R-:W-:Y:S01]  /*b220*/  UISETP.NE.AND.EX UP0, UPT, UR6, URZ, UPT, UP0 ;  /* 0x000000ff0600728c */ /* 0x000fe2000bf05300 */
[----:B-1----:R-:W-:-:S08]  /*b230*/  FMUL R31, R31, UR10 ;  /* 0x0000000a1f1f7c20 */ /* 0x002fd00008400000 */
[----:B------:R-:W-:Y:S05]  /*b240*/  BRA.U !UP0, `(.L_x_137) ;  /* 0x0000000108107547 */ /* 0x000fea000b800000 */
[----:B0-----:R-:W2:Y:S01]  /*b250*/  LDG.E.U16 R0, desc[UR30][R80.64+0x2] ;  /* 0x0000021e50007981 */ /* 0x001ea2000c1e1500 */
[----:B------:R-:W0:Y:S01]  /*b260*/  LDCU UR10, c[0x0][0x3bc] ;  /* 0x00007780ff0a77ac */ /* 0x000e220008000800 */
[----:B--2---:R-:W-:-:S05]  /*b270*/  HADD2.F32 R0, -RZ, R0.H0_H0 ;  /* 0x20000000ff007230 */ /* 0x004fca0000004100 */
[----:B0-----:R-:W-:-:S07]  /*b280*/  FFMA R31, R0, UR10, R31 ;  /* 0x0000000a001f7c23 */ /* 0x001fce000800001f */
.L_x_137:
[----:B0-----:R-:W-:-:S05]  /*b290*/  F2FP.F16.F32.PACK_AB R0, RZ, R31 ;  /* 0x0000001fff00723e */ /* 0x001fca00000000ff */
[----:B------:R1:W-:Y:S02]  /*b2a0*/  STG.E.U16 desc[UR30][R82.64+0x2], R0 ;  /* 0x0000020052007986 */ /* 0x0003e4000c10151e */
.L_x_136:
[----:B------:R-:W-:Y:S05]  /*b2b0*/  BSYNC.RECONVERGENT B0 ;  /* 0x0000000000007941 */ /* 0x000fea0003800200 */
.L_x_135:
[----:B------:R-:W-:Y:S01]  /*b2c0*/  IADD3 R6, PT, PT, R14, 0x2, RZ ;  /* 0x000000020e067810 */ /* 0x000fe20007ffe0ff */
[----:B------:R-:W-:Y:S03]  /*b2d0*/  BSSY.RECONVERGENT B0, `(.L_x_138) ;  /* 0x000000e000007945 */ /* 0x000fe60003800200 */
[----:B------:R-:W-:-:S13]  /*b2e0*/  ISETP.LT.AND P0, PT, R6, UR4, !P1 ;  /* 0x0000000406007c0c */ /* 0x000fda000cf01270 */
[----:B------:R-:W-:Y:S05]  /*b2f0*/  @!P0 BRA `(.L_x_139) ;  /* 0x00000000002c8947 */ /* 0x000fea0003800000 */
[----:B------:R-:W2:Y:S01]  /*b300*/  LDCU UR10, c[0x0][0x38c] ;  /* 0x00007180ff0a77ac */ /* 0x000ea20008000800 */
[----:B------:R-:W-:-:S04]  /*b310*/  UISETP.NE.U32.AND UP0, UPT, UR7, URZ, UPT ;  /* 0x000000ff0700728c */ /* 0x000fc8000bf05070 */
[----:B------:R-:W-:Y:S01]  /*b320*/  UISETP.NE.AND.EX UP0, UPT, UR6, URZ, UPT, UP0 ;  /* 0x000000ff0600728c */ /* 0x000fe2000bf05300 */
[----:B--2---:R-:W-:-:S08]  /*b330*/  FMUL R47, R47, UR10 ;  /* 0x0000000a2f2f7c20 */ /* 0x004fd00008400000 */
[----:B------:R-:W-:Y:S05]  /*b340*/  BRA.U !UP0, `(.L_x_140) ;  /* 0x0000000108107547 */ /* 0x000fea000b800000 */
[----:B01----:R-:W2:Y:S01]  /*b350*/  LDG.E.U16 R0, desc[UR30][R80.64+0x4] ;  /* 0x0000041e50007981 */ /* 0x003ea2000c1e1500 */
[----:B------:R-:W0:Y:S01]  /*b360*/  LDCU UR10, c[0x0][0x3bc] ;  /* 0x00007780ff0a77ac */ /* 0x000e220008000800 */
[----:B--2---:R-:W-:-:S05]  /*b370*/  HADD2.F32 R0, -RZ, R0.H0_H0 ;  /* 0x20000000ff007230 */ /* 0x004fca0000004100 */
[----:B0-----:R-:W-:-:S07]  /*b380*/  FFMA R47, R0, UR10, R47 ;  /* 0x0000000a002f7c23 */ /* 0x001fce000800002f */
.L_x_140:
[----:B01----:R-:W-:-:S05]  /*b390*/  F2FP.F16.F32.PACK_AB R0, RZ, R47 ;  /* 0x0000002fff00723e */ /* 0x003fca00000000ff */
[----:B------:R2:W-:Y:S02]  /*b3a0*/  STG.E.U16 desc[UR30][R82.64+0x4], R0 ;  /* 0x0000040052007986 */ /* 0x0005e4000c10151e */
.L_x_139:
[----:B------:R-:W-:Y:S05]  /*b3b0*/  BSYNC.RECONVERGENT B0 ;  /* 0x0000000000007941 */ /* 0x000fea0003800200 */
.L_x_138:
[----:B------:R-:W-:Y:S01]  /*b3c0*/  IADD3 R7, PT, PT, R14, 0x3, RZ ;  /* 0x000000030e077810 */ /* 0x000fe20007ffe0ff */
[----:B------:R-:W-:Y:S03]  /*b3d0*/  BSSY.RECONVERGENT B0, `(.L_x_141) ;  /* 0x000000e000007945 */ /* 0x000fe60003800200 */
[----:B------:R-:W-:-:S13]  /*b3e0*/  ISETP.LT.AND P1, PT, R7, UR4, !P1 ;  /* 0x0000000407007c0c */ /* 0x000fda000cf21270 */
[----:B------:R-:W-:Y:S05]  /*b3f0*/  @!P1 BRA `(.L_x_142) ;  /* 0x00000000002c9947 */ /* 0x000fea0003800000 */
[----:B------:R-:W3:Y:S01]  /*b400*/  LDCU UR10, c[0x0][0x38c] ;  /* 0x00007180ff0a77ac */ /* 0x000ee20008000800 */
[----:B------:R-:W-:-:S04]  /*b410*/  UISETP.NE.U32.AND UP0, UPT, UR7, URZ, UPT ;  /* 0x000000ff0700728c */ /* 0x000fc8000bf05070 */
[----:B------:R-:W-:Y:S01]  /*b420*/  UISETP.NE.AND.EX UP0, UPT, UR6, URZ, UPT, UP0 ;  /* 0x000000ff0600728c */ /* 0x000fe2000bf05300 */
[----:B---3--:R-:W-:-:S08]  /*b430*/  FMUL R63, R63, UR10 ;  /* 0x0000000a3f3f7c20 */ /* 0x008fd00008400000 */
[----:B------:R-:W-:Y:S05]  /*b440*/  BRA.U !UP0, `(.L_x_143) ;  /* 0x0000000108107547 */ /* 0x000fea000b800000 */
[----:B012---:R-:W2:Y:S01]  /*b450*/  LDG.E.U16 R0, desc[UR30][R80.64+0x6] ;  /* 0x0000061e50007981 */ /* 0x007ea2000c1e1500 */
[----:B------:R-:W0:Y:S01]  /*b460*/  LDCU UR10, c[0x0][0x3bc] ;  /* 0x00007780ff0a77ac */ /* 0x000e220008000800 */
[----:B--2---:R-:W-:-:S05]  /*b470*/  HADD2.F32 R0, -RZ, R0.H0_H0 ;  /* 0x20000000ff007230 */ /* 0x004fca0000004100 */
[----:B0-----:R-:W-:-:S07]  /*b480*/  FFMA R63, R0, UR10, R63 ;  /* 0x0000000a003f7c23 */ /* 0x001fce000800003f */
.L_x_143:
[----:B012---:R-:W-:-:S05]  /*b490*/  F2FP.F16.F32.PACK_AB R0, RZ, R63 ;  /* 0x0000003fff00723e */ /* 0x007fca00000000ff */
[----:B------:R3:W-:Y:S02]  /*b4a0*/  STG.E.U16 desc[UR30][R82.64+0x6], R0 ;  /* 0x0000060052007986 */ /* 0x0007e4000c10151e */
.L_x_142:
[----:B------:R-:W-:Y:S05]  /*b4b0*/  BSYNC.RECONVERGENT B0 ;  /* 0x0000000000007941 */ /* 0x000fea0003800200 */
.L_x_141:
[----:B------:R-:W4:Y:S01]  /*b4c0*/  LDCU.64 UR10, c[0x0][0x3d8] ;  /* 0x00007b00ff0a77ac */ /* 0x000f220008000a00 */
[----:B0123--:R-:W-:Y:S01]  /*b4d0*/  VIADD R0, R2, 0x1 ;  /* 0x0000000102007836 */ /* 0x00ffe20000000000 */
[----:B------:R-:W-:Y:S01]  /*b4e0*/  LEA R12, P3, R110, R80, 0x1 ;  /* 0x000000506e0c7211 */ /* 0x000fe200078608ff */
[----:B------:R-:W-:Y:S03]  /*b4f0*/  BSSY.RECONVERGENT B0, `(.L_x_144) ;  /* 0x0000014000007945 */ /* 0x000fe60003800200 */
[----:B------:R-:W-:Y:S02]  /*b500*/  ISETP.GE.AND P1, PT, R0, UR5, PT ;  /* 0x0000000500007c0c */ /* 0x000fe4000bf26270 */
[----:B------:R-:W-:Y:S02]  /*b510*/  LEA.HI.X R13, R110, R81, R111, 0x1, P3 ;  /* 0x000000516e0d7211 */ /* 0x000fe400018f0c6f */
[----:B----4-:R-:W-:-:S04]  /*b520*/  IADD3 R10, P0, PT, R10, UR10, RZ ;  /* 0x0000000a0a0a7c10 */ /* 0x010fc8000ff1e0ff */
[----:B------:R-:W-:Y:S02]  /*b530*/  IADD3.X R9, PT, PT, R8, UR11, RZ, P0, !PT ;  /* 0x0000000b08097c10 */ /* 0x000fe400087fe4ff */
[----:B------:R-:W-:Y:S02]  /*b540*/  ISETP.LT.AND P0, PT, R14, UR4, !P1 ;  /* 0x000000040e007c0c */ /* 0x000fe4000cf01270 */
[----:B------:R-:W-:-:S04]  /*b550*/  LEA R8, P2, R10, UR21, 0x1 ;  /* 0x000000150a087c11 */ /* 0x000fc8000f8408ff */
[----:B------:R-:W-:-:S07]  /*b560*/  LEA.HI.X R9, R10, UR20, R9, 0x1, P2 ;  /* 0x000000140a097c11 */ /* 0x000fce00090f0c09 */
[----:B------:R-:W-:Y:S05]  /*b570*/  @!P0 BRA `(.L_x_145) ;  /* 0x00000000002c8947 */ /* 0x000fea0003800000 */
        /* <DEDUP_REMOVED lines=9> */
.L_x_146:
[----:B------:R-:W-:-:S05]  /*b610*/  F2FP.F16.F32.PACK_AB R0, RZ, R11 ;  /* 0x0000000bff00723e */ /* 0x000fca00000000ff */
[----:B------:R0:W-:Y:S02]  /*b620*/  STG.E.U16 desc[UR30][R8.64], R0 ;  /* 0x0000000008007986 */ /* 0x0001e4000c10151e */
.L_x_145:
[----:B------:R-:W-:Y:S05]  /*b630*/  BSYNC.RECONVERGENT B0 ;  /* 0x0000000000007941 */ /* 0x000fea0003800200 */
.L_x_144:
[----:B------:R-:W-:Y:S01]  /*b640*/  ISETP.LT.AND P0, PT, R3, UR4, !P1 ;  /* 0x0000000403007c0c */ /* 0x000fe2000cf01270 */
[----:B------:R-:W-:-:S12]  /*b650*/  BSSY.RECONVERGENT B0, `(.L_x_147) ;  /* 0x000000d000007945 */ /* 0x000fd80003800200 */
        /* <DEDUP_REMOVED lines=10> */
.L_x_149:
[----:B0-----:R-:W-:-:S05]  /*b700*/  F2FP.F16.F32.PACK_AB R0, RZ, R11 ;  /* 0x0000000bff00723e */ /* 0x001fca00000000ff */
[----:B------:R1:W-:Y:S02]  /*b710*/  STG.E.U16 desc[UR30][R8.64+0x2], R0 ;  /* 0x0000020008007986 */ /* 0x0003e4000c10151e */
.L_x_148:
[----:B------:R-:W-:Y:S05]  /*b720*/  BSYNC.RECONVERGENT B0 ;  /* 0x0000000000007941 */ /* 0x000fea0003800200 */
.L_x_147:
[----:B------:R-:W-:Y:S01]  /*b730*/  ISETP.LT.AND P0, PT, R6, UR4, !P1 ;  /* 0x0000000406007c0c */ /* 0x000fe2000cf01270 */
[----:B------:R-:W-:-:S12]  /*b740*/  BSSY.RECONVERGENT B0, `(.L_x_150) ;  /* 0x000000d000007945 */ /* 0x000fd80003800200 */
        /* <DEDUP_REMOVED lines=10> */
.L_x_152:
[----:B01----:R-:W-:-:S05]  /*b7f0*/  F2FP.F16.F32.PACK_AB R0, RZ, R11 ;  /* 0x0000000bff00723e */ /* 0x003fca00000000ff */
[----:B------:R2:W-:Y:S02]  /*b800*/  STG.E.U16 desc[UR30][R8.64+0x4], R0 ;  /* 0x0000040008007986 */ /* 0x0005e4000c10151e */
.L_x_151:
[----:B------:R-:W-:Y:S05]  /*b810*/  BSYNC.RECONVERGENT B0 ;  /* 0x0000000000007941 */ /* 0x000fea0003800200 */
.L_x_150:
[----:B------:R-:W-:Y:S01]  /*b820*/  ISETP.LT.AND P1, PT, R7, UR4, !P1 ;  /* 0x0000000407007c0c */ /* 0x000fe2000cf21270 */
[----:B------:R-:W-:-:S12]  /*b830*/  BSSY.RECONVERGENT B0, `(.L_x_153) ;  /* 0x000000d000007945 */ /* 0x000fd80003800200 */
[----:B------:R-:W-:Y:S05]  /*b840*/  @!P1 BRA `(.L_x_154) ;  /* 0x00000000002c9947 */ /* 0x000fea0003800000 */
[----:B------:R-:W0:Y:S01]  /*b850*/  LDCU UR12, c[0x0][0x38c] ;  /* 0x00007180ff0c77ac */ /* 0x000e220008000800 */
[----:B------:R-:W-:-:S04]  /*b860*/  UISETP.NE.U32.AND UP0, UPT, UR7, URZ, UPT ;  /* 0x000000ff0700728c */ /* 0x000fc8000bf05070 */
[----:B------:R-:W-:Y:S01]  /*b870*/  UISETP.NE.AND.EX UP0, UPT, UR6, URZ, UPT, UP0 ;  /* 0x000000ff0600728c */ /* 0x000fe2000bf05300 */
[----:B012---:R-:W-:-:S08]  /*b880*/  FMUL R0, R64, UR12 ;  /* 0x0000000c40007c20 */ /* 0x007fd00008400000 */
[----:B------:R-:W-:Y:S05]  /*b890*/  BRA.U !UP0, `(.L_x_155) ;  /* 0x0000000108107547 */ /* 0x000fea000b800000 */
[----:B------:R-:W2:Y:S01]  /*b8a0*/  LDG.E.U16 R11, desc[UR30][R12.64+0x6] ;  /* 0x0000061e0c0b7981 */ /* 0x000ea2000c1e1500 */
[----:B------:R-:W0:Y:S01]  /*b8b0*/  LDCU UR12, c[0x0][0x3bc] ;  /* 0x00007780ff0c77ac */ /* 0x000e220008000800 */
[----:B--2---:R-:W-:-:S05]  /*b8c0*/  HADD2.F32 R11, -RZ, R11.H0_H0 ;  /* 0x2000000bff0b7230 */ /* 0x004fca0000004100 */
[----:B0-----:R-:W-:-:S07]  /*b8d0*/  FFMA R0, R11, UR12, R0 ;  /* 0x0000000c0b007c23 */ /* 0x001fce0008000000 */
.L_x_155:
[----:B------:R-:W-:-:S05]  /*b8e0*/  F2FP.F16.F32.PACK_AB R0, RZ, R0 ;  /* 0x00000000ff00723e */ /* 0x000fca00000000ff */
[----:B------:R3:W-:Y:S02]  /*b8f0*/  STG.E.U16 desc[UR30][R8.64+0x6], R0 ;  /* 0x0000060008007986 */ /* 0x0007e4000c10151e */
.L_x_154:
[----:B------:R-:W-:Y:S05]  /*b900*/  BSYNC.RECONVERGENT B0 ;  /* 0x0000000000007941 */ /* 0x000fea0003800200 */
.L_x_153:
[----:B------:R-:W-:Y:S01]  /*b910*/  VIADD R11, R2, 0x2 ;  /* 0x00000002020b7836 */ /* 0x000fe20000000000 */
[----:B------:R-:W-:Y:S03]  /*b920*/  BSSY.RECONVERGENT B0, `(.L_x_156) ;  /* 0x0000017000007945 */ /* 0x000fe60003800200 */
[C---:B------:R-:W-:Y:S01]  /*b930*/  IMAD.WIDE.U32 R80, R11.reuse, UR10, R4 ;  /* 0x0000000a0b507c25 */ /* 0x040fe2000f8e0004 */
[----:B------:R-:W-:-:S03]  /*b940*/  ISETP.GE.AND P1, PT, R11, UR5, PT ;  /* 0x000000050b007c0c */ /* 0x000fc6000bf26270 */
[C---:B------:R-:W-:Y:S01]  /*b950*/  IMAD.WIDE.U32 R12, R11.reuse, R110, R4 ;  /* 0x0000006e0b0c7225 */ /* 0x040fe200078e0004 */
[----:B------:R-:W-:Y:S02]  /*b960*/  ISETP.LT.AND P0, PT, R14, UR4, !P1 ;  /* 0x000000040e007c0c */ /* 0x000fe4000cf01270 */
[----:B0123--:R-:W-:Y:S01]  /*b970*/  LEA R8, P3, R80, UR21, 0x1 ;  /* 0x0000001550087c11 */ /* 0x00ffe2000f8608ff */
[C---:B------:R-:W-:Y:S01]  /*b980*/  IMAD R0, R11.reuse, UR11, R81 ;  /* 0x0000000b0b007c24 */ /* 0x040fe2000f8e0251 */
[----:B------:R-:W-:Y:S01]  /*b990*/  LEA R10, P2, R12, UR19, 0x1 ;  /* 0x000000130c0a7c11 */ /* 0x000fe2000f8408ff */
[----:B------:R-:W-:-:S03]  /*b9a0*/  IMAD R11, R11, R111, R13 ;  /* 0x0000006f0b0b7224 */ /* 0x000fc600078e020d */
[----:B------:R-:W-:Y:S02]  /*b9b0*/  LEA.HI.X R9, R80, UR20, R0, 0x1, P3 ;  /* 0x0000001450097c11 */ /* 0x000fe400098f0c00 */
[----:B------:R-:W-:-:S03]  /*b9c0*/  LEA.HI.X R11, R12, UR18, R11, 0x1, P2 ;  /* 0x000000120c0b7c11 */ /* 0x000fc600090f0c0b */
        /* <DEDUP_REMOVED lines=10> */
.L_x_158:
[----:B------:R-:W-:-:S05]  /*ba70*/  F2FP.F16.F32.PACK_AB R0, RZ, R17 ;  /* 0x00000011ff00723e */ /* 0x000fca00000000ff */
[----:B------:R0:W-:Y:S02]  /*ba80*/  STG.E.U16 desc[UR30][R8.64], R0 ;  /* 0x0000000008007986 */ /* 0x0001e4000c10151e */
.L_x_157:
[----:B------:R-:W-:Y:S05]  /*ba90*/  BSYNC.RECONVERGENT B0 ;  /* 0x0000000000007941 */ /* 0x000fea0003800200 */
.L_x_156:
        /* <DEDUP_REMOVED lines=12> */
.L_x_161:
[----:B0-----:R-:W-:-:S05]  /*bb60*/  F2FP.F16.F32.PACK_AB R0, RZ, R33 ;  /* 0x00000021ff00723e */ /* 0x001fca00000000ff */
[----:B------:R1:W-:Y:S02]  /*bb70*/  STG.E.U16 desc[UR30][R8.64+0x2], R0 ;  /* 0x0000020008007986 */ /* 0x0003e4000c10151e */
.L_x_160:
[----:B------:R-:W-:Y:S05]  /*bb80*/  BSYNC.RECONVERGENT B0 ;  /* 0x0000000000007941 */ /* 0x000fea0003800200 */
.L_x_159:
        /* <DEDUP_REMOVED lines=12> */
.L_x_164:
[----:B01----:R-:W-:-:S05]  /*bc50*/  F2FP.F16.F32.PACK_AB R0, RZ, R49 ;  /* 0x00000031ff00723e */ /* 0x003fca00000000ff */
[----:B------:R2:W-:Y:S02]  /*bc60*/  STG.E.U16 desc[UR30][R8.64+0x4], R0 ;  /* 0x0000040008007986 */ /* 0x0005e4000c10151e */
.L_x_163:
[----:B------:R-:W-:Y:S05]  /*bc70*/  BSYNC.RECONVERGENT B0 ;  /* 0x0000000000007941 */ /* 0x000fea0003800200 */
.L_x_162:
        /* <DEDUP_REMOVED lines=12> */
.L_x_167:
[----:B------:R-:W-:-:S05]  /*bd40*/  F2FP.F16.F32.PACK_AB R0, RZ, R0 ;  /* 0x00000000ff00723e */ /* 0x000fca00000000ff */
[----:B------:R3:W-:Y:S02]  /*bd50*/  STG.E.U16 desc[UR30][R8.64+0x6], R0 ;  /* 0x0000060008007986 */ /* 0x0007e4000c10151e */
.L_x_166:
[----:B------:R-:W-:Y:S05]  /*bd60*/  BSYNC.RECONVERGENT B0 ;  /* 0x0000000000007941 */ /* 0x000fea0003800200 */
.L_x_165:
        /* <DEDUP_REMOVED lines=22> */
.L_x_170:
[----:B------:R-:W-:-:S05]  /*bed0*/  F2FP.F16.F32.PACK_AB R0, RZ, R13 ;  /* 0x0000000dff00723e */ /* 0x000fca00000000ff */
[----:B------:R0:W-:Y:S02]  /*bee0*/  STG.E.U16 desc[UR30][R8.64], R0 ;  /* 0x0000000008007986 */ /* 0x0001e4000c10151e */
.L_x_169:
[----:B------:R-:W-:Y:S05]  /*bef0*/  BSYNC.RECONVERGENT B0 ;  /* 0x0000000000007941 */ /* 0x000fea0003800200 */
.L_x_168:
        /* <DEDUP_REMOVED lines=12> */
.L_x_173:
[----:B0-----:R-:W-:-:S05]  /*bfc0*/  F2FP.F16.F32.PACK_AB R0, RZ, R13 ;  /* 0x0000000dff00723e */ /* 0x001fca00000000ff */
[----:B------:R1:W-:Y:S02]  /*bfd0*/  STG.E.U16 desc[UR30][R8.64+0x2], R0 ;  /* 0x0000020008007986 */ /* 0x0003e4000c10151e */
.L_x_172:
[----:B------:R-:W-:Y:S05]  /*bfe0*/  BSYNC.RECONVERGENT B0 ;  /* 0x0000000000007941 */ /* 0x000fea0003800200 */
.L_x_171:
        /* <DEDUP_REMOVED lines=12> */
.L_x_176:
[----:B01----:R-:W-:-:S05]  /*c0b0*/  F2FP.F16.F32.PACK_AB R0, RZ, R13 ;  /* 0x0000000dff00723e */ /* 0x003fca00000000ff */
[----:B------:R2:W-:Y:S02]  /*c0c0*/  STG.E.U16 desc[UR30][R8.64+0x4], R0 ;  /* 0x0000040008007986 */ /* 0x0005e4000c10151e */
.L_x_175:
[----:B------:R-:W-:Y:S05]  /*c0d0*/  BSYNC.RECONVERGENT B0 ;  /* 0x0000000000007941 */ /* 0x000fea0003800200 */
.L_x_174:
        /* <DEDUP_REMOVED lines=12> */
.L_x_179:
[----:B------:R-:W-:-:S05]  /*c1a0*/  F2FP.F16.F32.PACK_AB R0, RZ, R0 ;  /* 0x00000000ff00723e */ /* 0x000fca00000000ff */
[----:B------:R3:W-:Y:S02]  /*c1b0*/  STG.E.U16 desc[UR30][R8.64+0x6], R0 ;  /* 0x0000060008007986 */ /* 0x0007e4000c10151e */
.L_x_178:
[----:B------:R-:W-:Y:S05]  /*c1c0*/  BSYNC.RECONVERGENT B0 ;  /* 0x0000000000007941 */ /* 0x000fea0003800200 */
.L_x_177:
        /* <DEDUP_REMOVED lines=22> */
.L_x_182:
[----:B------:R-:W-:-:S05]  /*c330*/  F2FP.F16.F32.PACK_AB R0, RZ, R19 ;  /* 0x00000013ff00723e */ /* 0x000fca00000000ff */
[----:B------:R0:W-:Y:S02]  /*c340*/  STG.E.U16 desc[UR30][R8.64], R0 ;  /* 0x0000000008007986 */ /* 0x0001e4000c10151e */
.L_x_181:
[----:B------:R-:W-:Y:S05]  /*c350*/  BSYNC.RECONVERGENT B0 ;  /* 0x0000000000007941 */ /* 0x000fea0003800200 */
.L_x_180:
        /* <DEDUP_REMOVED lines=12> */
.L_x_185:
[----:B0-----:R-:W-:-:S05]  /*c420*/  F2FP.F16.F32.PACK_AB R0, RZ, R35 ;  /* 0x00000023ff00723e */ /* 0x001fca00000000ff */
[----:B------:R1:W-:Y:S02]  /*c430*/  STG.E.U16 desc[UR30][R8.64+0x2], R0 ;  /* 0x0000020008007986 */ /* 0x0003e4000c10151e */
.L_x_184:
[----:B------:R-:W-:Y:S05]  /*c440*/  BSYNC.RECONVERGENT B0 ;  /* 0x0000000000007941 */ /* 0x000fea0003800200 */
.L_x_183:
        /* <DEDUP_REMOVED lines=12> */
.L_x_188:
[----:B01----:R-:W-:-:S05]  /*c510*/  F2FP.F16.F32.PACK_AB R0, RZ, R51 ;  /* 0x00000033ff00723e */ /* 0x003fca00000000ff */
[----:B------:R2:W-:Y:S02]  /*c520*/  STG.E.U16 desc[UR30][R8.64+0x4], R0 ;  /* 0x0000040008007986 */ /* 0x0005e4000c10151e */
.L_x_187:
[----:B------:R-:W-:Y:S05]  /*c530*/  BSYNC.RECONVERGENT B0 ;  /* 0x0000000000007941 */ /* 0x000fea0003800200 */
.L_x_186:
        /* <DEDUP_REMOVED lines=12> */
.L_x_191:
[----:B------:R-:W-:-:S05]  /*c600*/  F2FP.F16.F32.PACK_AB R0, RZ, R0 ;  /* 0x00000000ff00723e */ /* 0x000fca00000000ff */
[----:B------:R3:W-:Y:S02]  /*c610*/  STG.E.U16 desc[UR30][R8.64+0x6], R0 ;  /* 0x0000060008007986 */ /* 0x0007e4000c10151e */
.L_x_190:
[----:B------:R-:W-:Y:S05]  /*c620*/  BSYNC.RECONVERGENT B0 ;  /* 0x0000000000007941 */ /* 0x000fea0003800200 */
.L_x_189:
        /* <DEDUP_REMOVED lines=22> */
.L_x_194:
[----:B------:R-:W-:-:S05]  /*c790*/  F2FP.F16.F32.PACK_AB R0, RZ, R13 ;  /* 0x0000000dff00723e */ /* 0x000fca00000000ff */
[----:B------:R0:W-:Y:S02]  /*c7a0*/  STG.E.U16 desc[UR30][R8.64], R0 ;  /* 0x0000000008007986 */ /* 0x0001e4000c10151e */
.L_x_193:
[----:B------:R-:W-:Y:S05]  /*c7b0*/  BSYNC.RECONVERGENT B0 ;  /* 0x0000000000007941 */ /* 0x000fea0003800200 */
.L_x_192:
        /* <DEDUP_REMOVED lines=12> */
.L_x_197:
[----:B0-----:R-:W-:-:S05]  /*c880*/  F2FP.F16.F32.PACK_AB R0, RZ, R13 ;  /* 0x0000000dff00723e */ /* 0x001fca00000000ff */
[----:B------:R1:W-:Y:S02]  /*c890*/  STG.E.U16 desc[UR30][R8.64+0x2], R0 ;  /* 0x0000020008007986 */ /* 0x0003e4000c10151e */
.L_x_196:
[----:B------:R-:W-:Y:S05]  /*c8a0*/  BSYNC.RECONVERGENT B0 ;  /* 0x0000000000007941 */ /* 0x000fea0003800200 */
.L_x_195:
        /* <DEDUP_REMOVED lines=12> */
.L_x_200:
[----:B01----:R-:W-:-:S05]  /*c970*/  F2FP.F16.F32.PACK_AB R0, RZ, R13 ;  /* 0x0000000dff00723e */ /* 0x003fca00000000ff */
[----:B------:R2:W-:Y:S02]  /*c980*/  STG.E.U16 desc[UR30][R8.64+0x4], R0 ;  /* 0x0000040008007986 */ /* 0x0005e4000c10151e */
.L_x_199:
[----:B------:R-:W-:Y:S05]  /*c990*/  BSYNC.RECONVERGENT B0 ;  /* 0x0000000000007941 */ /* 0x000fea0003800200 */
.L_x_198:
        /* <DEDUP_REMOVED lines=12> */
.L_x_203:
[----:B------:R-:W-:-:S05]  /*ca60*/  F2FP.F16.F32.PACK_AB R0, RZ, R0 ;  /* 0x00000000ff00723e */ /* 0x000fca00000000ff */
[----:B------:R3:W-:Y:S02]  /*ca70*/  STG.E.U16 desc[UR30][R8.64+0x6], R0 ;  /* 0x0000060008007986 */ /* 0x0007e4000c10151e */
.L_x_202:
[----:B------:R-:W-:Y:S05]  /*ca80*/  BSYNC.RECONVERGENT B0 ;  /* 0x0000000000007941 */ /* 0x000fea0003800200 */
.L_x_201:
        /* <DEDUP_REMOVED lines=22> */
.L_x_206:
[----:B------:R-:W-:-:S05]  /*cbf0*/  F2FP.F16.F32.PACK_AB R0, RZ, R21 ;  /* 0x00000015ff00723e */ /* 0x000fca00000000ff */
[----:B------:R0:W-:Y:S02]  /*cc00*/  STG.E.U16 desc[UR30][R8.64], R0 ;  /* 0x0000000008007986 */ /* 0x0001e4000c10151e */
.L_x_205:
[----:B------:R-:W-:Y:S05]  /*cc10*/  BSYNC.RECONVERGENT B0 ;  /* 0x0000000000007941 */ /* 0x000fea0003800200 */
.L_x_204:
        /* <DEDUP_REMOVED lines=12> */
.L_x_209:
[----:B0-----:R-:W-:-:S05]  /*cce0*/  F2FP.F16.F32.PACK_AB R0, RZ, R37 ;  /* 0x00000025ff00723e */ /* 0x001fca00000000ff */
[----:B------:R1:W-:Y:S02]  /*ccf0*/  STG.E.U16 desc[UR30][R8.64+0x2], R0 ;  /* 0x0000020008007986 */ /* 0x0003e4000c10151e */
.L_x_208:
[----:B------:R-:W-:Y:S05]  /*cd00*/  BSYNC.RECONVERGENT B0 ;  /* 0x0000000000007941 */ /* 0x000fea0003800200 */
.L_x_207:
        /* <DEDUP_REMOVED lines=12> */
.L_x_212:
[----:B01----:R-:W-:-:S05]  /*cdd0*/  F2FP.F16.F32.PACK_AB R0, RZ, R53 ;  /* 0x00000035ff00723e */ /* 0x003fca00000000ff */
[----:B------:R2:W-:Y:S02]  /*cde0*/  STG.E.U16 desc[UR30][R8.64+0x4], R0 ;  /* 0x0000040008007986 */ /* 0x0005e4000c10151e */
.L_x_211:
[----:B------:R-:W-:Y:S05]  /*cdf0*/  BSYNC.RECONVERGENT B0 ;  /* 0x0000000000007941 */ /* 0x000fea0003800200 */
.L_x_210:
        /* <DEDUP_REMOVED lines=12> */
.L_x_215:
[----:B------:R-:W-:-:S05]  /*cec0*/  F2FP.F16.F32.PACK_AB R0, RZ, R0 ;  /* 0x00000000ff00723e */ /* 0x000fca00000000ff */
[----:B------:R3:W-:Y:S02]  /*ced0*/  STG.E.U16 desc[UR30][R8.64+0x6], R0 ;  /* 0x0000060008007986 */ /* 0x0007e4000c10151e */
.L_x_214:
[----:B------:R-:W-:Y:S05]  /*cee0*/  BSYNC.RECONVERGENT B0 ;  /* 0x0000000000007941 */ /* 0x000fea0003800200 */
.L_x_213:
        /* <DEDUP_REMOVED lines=22> */
.L_x_218:
[----:B------:R-:W-:-:S05]  /*d050*/  F2FP.F16.F32.PACK_AB R0, RZ, R13 ;  /* 0x0000000dff00723e */ /* 0x000fca00000000ff */
[----:B------:R0:W-:Y:S02]  /*d060*/  STG.E.U16 desc[UR30][R8.64], R0 ;  /* 0x0000000008007986 */ /* 0x0001e4000c10151e */
.L_x_217:
[----:B------:R-:W-:Y:S05]  /*d070*/  BSYNC.RECONVERGENT B0 ;  /* 0x0000000000007941 */ /* 0x000fea0003800200 */
.L_x_216:
        /* <DEDUP_REMOVED lines=12> */
.L_x_221:
[----:B0-----:R-:W-:-:S05]  /*d140*/  F2FP.F16.F32.PACK_AB R0, RZ, R13 ;  /* 0x0000000dff00723e */ /* 0x001fca00000000ff */
[----:B------:R1:W-:Y:S02]  /*d150*/  STG.E.U16 desc[UR30][R8.64+0x2], R0 ;  /* 0x0000020008007986 */ /* 0x0003e4000c10151e */
.L_x_220:
[----:B------:R-:W-:Y:S05]  /*d160*/  BSYNC.RECONVERGENT B0 ;  /* 0x0000000000007941 */ /* 0x000fea0003800200 */
.L_x_219:
        /* <DEDUP_REMOVED lines=12> */
.L_x_224:
[----:B01----:R-:W-:-:S05]  /*d230*/  F2FP.F16.F32.PACK_AB R0, RZ, R13 ;  /* 0x0000000dff00723e */ /* 0x003fca00000000ff */
[----:B------:R2:W-:Y:S02]  /*d240*/  STG.E.U16 desc[UR30][R8.64+0x4], R0 ;  /* 0x0000040008007986 */ /* 0x0005e4000c10151e */
.L_x_223:
[----:B------:R-:W-:Y:S05]  /*d250*/  BSYNC.RECONVERGENT B0 ;  /* 0x0000000000007941 */ /* 0x000fea0003800200 */
.L_x_222:
        /* <DEDUP_REMOVED lines=12> */
.L_x_227:
[----:B------:R-:W-:-:S05]  /*d320*/  F2FP.F16.F32.PACK_AB R0, RZ, R0 ;  /* 0x00000000ff00723e */ /* 0x000fca00000000ff */
[----:B------:R3:W-:Y:S02]  /*d330*/  STG.E.U16 desc[UR30][R8.64+0x6], R0 ;  /* 0x0000060008007986 */ /* 0x0007e4000c10151e */
.L_x_226:
[----:B------:R-:W-:Y:S05]  /*d340*/  BSYNC.RECONVERGENT B0 ;  /* 0x0000000000007941 */ /* 0x000fea0003800200 */
.L_x_225:
        /* <DEDUP_REMOVED lines=22> */
.L_x_230:
[----:B------:R-:W-:-:S05]  /*d4b0*/  F2FP.F16.F32.PACK_AB R0, RZ, R23 ;  /* 0x00000017ff00723e */ /* 0x000fca00000000ff */
[----:B------:R0:W-:Y:S02]  /*d4c0*/  STG.E.U16 desc[UR30][R8.64], R0 ;  /* 0x0000000008007986 */ /* 0x0001e4000c10151e */
.L_x_229:
[----:B------:R-:W-:Y:S05]  /*d4d0*/  BSYNC.RECONVERGENT B0 ;  /* 0x0000000000007941 */ /* 0x000fea0003800200 */
.L_x_228:
        /* <DEDUP_REMOVED lines=12> */
.L_x_233:
[----:B0-----:R-:W-:-:S05]  /*d5a0*/  F2FP.F16.F32.PACK_AB R0, RZ, R39 ;  /* 0x00000027ff00723e */ /* 0x001fca00000000ff */
[----:B------:R1:W-:Y:S02]  /*d5b0*/  STG.E.U16 desc[UR30][R8.64+0x2], R0 ;  /* 0x0000020008007986 */ /* 0x0003e4000c10151e */
.L_x_232:
[----:B------:R-:W-:Y:S05]  /*d5c0*/  BSYNC.RECONVERGENT B0 ;  /* 0x0000000000007941 */ /* 0x000fea0003800200 */
.L_x_231:
        /* <DEDUP_REMOVED lines=12> */
.L_x_236:
[----:B01----:R-:W-:-:S05]  /*d690*/  F2FP.F16.F32.PACK_AB R0, RZ, R55 ;  /* 0x00000037ff00723e */ /* 0x003fca00000000ff */
[----:B------:R2:W-:Y:S02]  /*d6a0*/  STG.E.U16 desc[UR30][R8.64+0x4], R0 ;  /* 0x0000040008007986 */ /* 0x0005e4000c10151e */
.L_x_235:
[----:B------:R-:W-:Y:S05]  /*d6b0*/  BSYNC.RECONVERGENT B0 ;  /* 0x0000000000007941 */ /* 0x000fea0003800200 */
.L_x_234:
        /* <DEDUP_REMOVED lines=12> */
.L_x_239:
[----:B------:R-:W-:-:S05]  /*d780*/  F2FP.F16.F32.PACK_AB R0, RZ, R0 ;  /* 0x00000000ff00723e */ /* 0x000fca00000000ff */
[----:B------:R3:W-:Y:S02]  /*d790*/  STG.E.U16 desc[UR30][R8.64+0x6], R0 ;  /* 0x0000060008007986 */ /* 0x0007e4000c10151e */
.L_x_238:
[----:B------:R-:W-:Y:S05]  /*d7a0*/  BSYNC.RECONVERGENT B0 ;  /* 0x0000000000007941 */ /* 0x000fea0003800200 */
.L_x_237:
        /* <DEDUP_REMOVED lines=22> */
.L_x_242:
[----:B------:R-:W-:-:S05]  /*d910*/  F2FP.F16.F32.PACK_AB R0, RZ, R13 ;  /* 0x0000000dff00723e */ /* 0x000fca00000000ff */
[----:B------:R0:W-:Y:S02]  /*d920*/  STG.E.U16 desc[UR30][R8.64], R0 ;  /* 0x0000000008007986 */ /* 0x0001e4000c10151e */
.L_x_241:
[----:B------:R-:W-:Y:S05]  /*d930*/  BSYNC.RECONVERGENT B0 ;  /* 0x0000000000007941 */ /* 0x000fea0003800200 */
.L_x_240:
        /* <DEDUP_REMOVED lines=12> */
.L_x_245:
[----:B0-----:R-:W-:-:S05]  /*da00*/  F2FP.F16.F32.PACK_AB R0, RZ, R13 ;  /* 0x0000000dff00723e */ /* 0x001fca00000000ff */
[----:B------:R1:W-:Y:S02]  /*da10*/  STG.E.U16 desc[UR30][R8.64+0x2], R0 ;  /* 0x0000020008007986 */ /* 0x0003e4000c10151e */
.L_x_244:
[----:B------:R-:W-:Y:S05]  /*da20*/  BSYNC.RECONVERGENT B0 ;  /* 0x0000000000007941 */ /* 0x000fea0003800200 */
.L_x_243:
        /* <DEDUP_REMOVED lines=12> */
.L_x_248:
[----:B01----:R-:W-:-:S05]  /*daf0*/  F2FP.F16.F32.PACK_AB R0, RZ, R13 ;  /* 0x0000000dff00723e */ /* 0x003fca00000000ff */
[----:B------:R2:W-:Y:S02]  /*db00*/  STG.E.U16 desc[UR30][R8.64+0x4], R0 ;  /* 0x0000040008007986 */ /* 0x0005e4000c10151e */
.L_x_247:
[----:B------:R-:W-:Y:S05]  /*db10*/  BSYNC.RECONVERGENT B0 ;  /* 0x0000000000007941 */ /* 0x000fea0003800200 */
.L_x_246:
        /* <DEDUP_REMOVED lines=12> */
.L_x_251:
[----:B------:R-:W-:-:S05]  /*dbe0*/  F2FP.F16.F32.PACK_AB R0, RZ, R0 ;  /* 0x00000000ff00723e */ /* 0x000fca00000000ff */
[----:B------:R3:W-:Y:S02]  /*dbf0*/  STG.E.U16 desc[UR30][R8.64+0x6], R0 ;  /* 0x0000060008007986 */ /* 0x0007e4000c10151e */
.L_x_250:
[----:B------:R-:W-:Y:S05]  /*dc00*/  BSYNC.RECONVERGENT B0 ;  /* 0x0000000000007941 */ /* 0x000fea0003800200 */
.L_x_249:
        /* <DEDUP_REMOVED lines=22> */
.L_x_254:
[----:B------:R-:W-:-:S05]  /*dd70*/  F2FP.F16.F32.PACK_AB R0, RZ, R25 ;  /* 0x00000019ff00723e */ /* 0x000fca00000000ff */
[----:B------:R0:W-:Y:S02]  /*dd80*/  STG.E.U16 desc[UR30][R8.64], R0 ;  /* 0x0000000008007986 */ /* 0x0001e4000c10151e */
.L_x_253:
[----:B------:R-:W-:Y:S05]  /*dd90*/  BSYNC.RECONVERGENT B0 ;  /* 0x0000000000007941 */ /* 0x000fea0003800200 */
.L_x_252:
        /* <DEDUP_REMOVED lines=12> */
.L_x_257:
[----:B0-----:R-:W-:-:S05]  /*de60*/  F2FP.F16.F32.PACK_AB R0, RZ, R41 ;  /* 0x00000029ff00723e */ /* 0x001fca00000000ff */
[----:B------:R1:W-:Y:S02]  /*de70*/  STG.E.U16 desc[UR30][R8.64+0x2], R0 ;  /* 0x0000020008007986 */ /* 0x0003e4000c10151e */
.L_x_256:
[----:B------:R-:W-:Y:S05]  /*de80*/  BSYNC.RECONVERGENT B0 ;  /* 0x0000000000007941 */ /* 0x000fea0003800200 */
.L_x_255:
        /* <DEDUP_REMOVED lines=12> */
.L_x_260:
[----:B01----:R-:W-:-:S05]  /*df50*/  F2FP.F16.F32.PACK_AB R0, RZ, R57 ;  /* 0x00000039ff00723e */ /* 0x003fca00000000ff */
[----:B------:R2:W-:Y:S02]  /*df60*/  STG.E.U16 desc[UR30][R8.64+0x4], R0 ;  /* 0x0000040008007986 */ /* 0x0005e4000c10151e */
.L_x_259:
[----:B------:R-:W-:Y:S05]  /*df70*/  BSYNC.RECONVERGENT B0 ;  /* 0x0000000000007941 */ /* 0x000fea0003800200 */
.L_x_258:
        /* <DEDUP_REMOVED lines=12> */
.L_x_263:
[----:B------:R-:W-:-:S05]  /*e040*/  F2FP.F16.F32.PACK_AB R0, RZ, R0 ;  /* 0x00000000ff00723e */ /* 0x000fca00000000ff */
[----:B------:R3:W-:Y:S02]  /*e050*/  STG.E.U16 desc[UR30][R8.64+0x6], R0 ;  /* 0x0000060008007986 */ /* 0x0007e4000c10151e */
.L_x_262:
[----:B------:R-:W-:Y:S05]  /*e060*/  BSYNC.RECONVERGENT B0 ;  /* 0x0000000000007941 */ /* 0x000fea0003800200 */
.L_x_261:
        /* <DEDUP_REMOVED lines=22> */
.L_x_266:
[----:B------:R-:W-:-:S05]  /*e1d0*/  F2FP.F16.F32.PACK_AB R0, RZ, R13 ;  /* 0x0000000dff00723e */ /* 0x000fca00000000ff */
[----:B------:R0:W-:Y:S02]  /*e1e0*/  STG.E.U16 desc[UR30][R8.64], R0 ;  /* 0x0000000008007986 */ /* 0x0001e4000c10151e */
.L_x_265:
[----:B------:R-:W-:Y:S05]  /*e1f0*/  BSYNC.RECONVERGENT B0 ;  /* 0x0000000000007941 */ /* 0x000fea0003800200 */
.L_x_264:
        /* <DEDUP_REMOVED lines=12> */
.L_x_269:
[----:B0-----:R-:W-:-:S05]  /*e2c0*/  F2FP.F16.F32.PACK_AB R0, RZ, R13 ;  /* 0x0000000dff00723e */ /* 0x001fca00000000ff */
[----:B------:R1:W-:Y:S02]  /*e2d0*/  STG.E.U16 desc[UR30][R8.64+0x2], R0 ;  /* 0x0000020008007986 */ /* 0x0003e4000c10151e */
.L_x_268:
[----:B------:R-:W-:Y:S05]  /*e2e0*/  BSYNC.RECONVERGENT B0 ;  /* 0x0000000000007941 */ /* 0x000fea0003800200 */
.L_x_267:
        /* <DEDUP_REMOVED lines=12> */
.L_x_272:
[----:B01----:R-:W-:-:S05]  /*e3b0*/  F2FP.F16.F32.PACK_AB R0, RZ, R13 ;  /* 0x0000000dff00723e */ /* 0x003fca00000000ff */
[----:B------:R2:W-:Y:S02]  /*e3c0*/  STG.E.U16 desc[UR30][R8.64+0x4], R0 ;  /* 0x0000040008007986 */ /* 0x0005e4000c10151e */
.L_x_271:
[----:B------:R-:W-:Y:S05]  /*e3d0*/  BSYNC.RECONVERGENT B0 ;  /* 0x0000000000007941 */ /* 0x000fea0003800200 */
.L_x_270:
        /* <DEDUP_REMOVED lines=12> */
.L_x_275:
[----:B------:R-:W-:-:S05]  /*e4a0*/  F2FP.F16.F32.PACK_AB R0, RZ, R0 ;  /* 0x00000000ff00723e */ /* 0x000fca00000000ff */
[----:B------:R3:W-:Y:S02]  /*e4b0*/  STG.E.U16 desc[UR30][R8.64+0x6], R0 ;  /* 0x0000060008007986 */ /* 0x0007e4000c10151e */
.L_x_274:
[----:B------:R-:W-:Y:S05]  /*e4c0*/  BSYNC.RECONVERGENT B0 ;  /* 0x0000000000007941 */ /* 0x000fea0003800200 */
.L_x_273:
        /* <DEDUP_REMOVED lines=22> */
.L_x_278:
[----:B------:R-:W-:-:S05]  /*e630*/  F2FP.F16.F32.PACK_AB R0, RZ, R27 ;  /* 0x0000001bff00723e */ /* 0x000fca00000000ff */
[----:B------:R0:W-:Y:S02]  /*e640*/  STG.E.U16 desc[UR30][R8.64], R0 ;  /* 0x0000000008007986 */ /* 0x0001e4000c10151e */
.L_x_277:
[----:B------:R-:W-:Y:S05]  /*e650*/  BSYNC.RECONVERGENT B0 ;  /* 0x0000000000007941 */ /* 0x000fea0003800200 */
.L_x_276:
        /* <DEDUP_REMOVED lines=12> */
.L_x_281:
[----:B0-----:R-:W-:-:S05]  /*e720*/  F2FP.F16.F32.PACK_AB R0, RZ, R43 ;  /* 0x0000002bff00723e */ /* 0x001fca00000000ff */
[----:B------:R1:W-:Y:S02]  /*e730*/  STG.E.U16 desc[UR30][R8.64+0x2], R0 ;  /* 0x0000020008007986 */ /* 0x0003e4000c10151e */
.L_x_280:
[----:B------:R-:W-:Y:S05]  /*e740*/  BSYNC.RECONVERGENT B0 ;  /* 0x0000000000007941 */ /* 0x000fea0003800200 */
.L_x_279:
        /* <DEDUP_REMOVED lines=12> */
.L_x_284:
[----:B01----:R-:W-:-:S05]  /*e810*/  F2FP.F16.F32.PACK_AB R0, RZ, R59 ;  /* 0x0000003bff00723e */ /* 0x003fca00000000ff */
[----:B------:R2:W-:Y:S02]  /*e820*/  STG.E.U16 desc[UR30][R8.64+0x4], R0 ;  /* 0x0000040008007986 */ /* 0x0005e4000c10151e */
.L_x_283:
[----:B------:R-:W-:Y:S05]  /*e830*/  BSYNC.RECONVERGENT B0 ;  /* 0x0000000000007941 */ /* 0x000fea0003800200 */
.L_x_282:
        /* <DEDUP_REMOVED lines=12> */
.L_x_287:
[----:B------:R-:W-:-:S05]  /*e900*/  F2FP.F16.F32.PACK_AB R0, RZ, R0 ;  /* 0x00000000ff00723e */ /* 0x000fca00000000ff */
[----:B------:R3:W-:Y:S02]  /*e910*/  STG.E.U16 desc[UR30][R8.64+0x6], R0 ;  /* 0x0000060008007986 */ /* 0x0007e4000c10151e */
.L_x_286:
[----:B------:R-:W-:Y:S05]  /*e920*/  BSYNC.RECONVERGENT B0 ;  /* 0x0000000000007941 */ /* 0x000fea0003800200 */
.L_x_285:
        /* <DEDUP_REMOVED lines=22> */
.L_x_290:
[----:B------:R-:W-:-:S05]  /*ea90*/  F2FP.F16.F32.PACK_AB R0, RZ, R13 ;  /* 0x0000000dff00723e */ /* 0x000fca00000000ff */
[----:B------:R0:W-:Y:S02]  /*eaa0*/  STG.E.U16 desc[UR30][R8.64], R0 ;  /* 0x0000000008007986 */ /* 0x0001e4000c10151e */
.L_x_289:
[----:B------:R-:W-:Y:S05]  /*eab0*/  BSYNC.RECONVERGENT B0 ;  /* 0x0000000000007941 */ /* 0x000fea0003800200 */
.L_x_288:
        /* <DEDUP_REMOVED lines=12> */
.L_x_293:
[----:B0-----:R-:W-:-:S05]  /*eb80*/  F2FP.F16.F32.PACK_AB R0, RZ, R13 ;  /* 0x0000000dff00723e */ /* 0x001fca00000000ff */
[----:B------:R1:W-:Y:S02]  /*eb90*/  STG.E.U16 desc[UR30][R8.64+0x2], R0 ;  /* 0x0000020008007986 */ /* 0x0003e4000c10151e */
.L_x_292:
[----:B------:R-:W-:Y:S05]  /*eba0*/  BSYNC.RECONVERGENT B0 ;  /* 0x0000000000007941 */ /* 0x000fea0003800200 */
.L_x_291:
        /* <DEDUP_REMOVED lines=12> */
.L_x_296:
[----:B01----:R-:W-:-:S05]  /*ec70*/  F2FP.F16.F32.PACK_AB R0, RZ, R13 ;  /* 0x0000000dff00723e */ /* 0x003fca00000000ff */
[----:B------:R2:W-:Y:S02]  /*ec80*/  STG.E.U16 desc[UR30][R8.64+0x4], R0 ;  /* 0x0000040008007986 */ /* 0x0005e4000c10151e */
.L_x_295:
[----:B------:R-:W-:Y:S05]  /*ec90*/  BSYNC.RECONVERGENT B0 ;  /* 0x0000000000007941 */ /* 0x000fea0003800200 */
.L_x_294:
        /* <DEDUP_REMOVED lines=12> */
.L_x_299:
[----:B------:R-:W-:-:S05]  /*ed60*/  F2FP.F16.F32.PACK_AB R0, RZ, R0 ;  /* 0x00000000ff00723e */ /* 0x000fca00000000ff */
[----:B------:R3:W-:Y:S02]  /*ed70*/  STG.E.U16 desc[UR30][R8.64+0x6], R0 ;  /* 0x0000060008007986 */ /* 0x0007e4000c10151e */
.L_x_298:
[----:B------:R-:W-:Y:S05]  /*ed80*/  BSYNC.RECONVERGENT B0 ;  /* 0x0000000000007941 */ /* 0x000fea0003800200 */
.L_x_297:
        /* <DEDUP_REMOVED lines=22> */
.L_x_302:
[----:B------:R-:W-:-:S05]  /*eef0*/  F2FP.F16.F32.PACK_AB R0, RZ, R29 ;  /* 0x0000001dff00723e */ /* 0x000fca00000000ff */
[----:B------:R0:W-:Y:S02]  /*ef00*/  STG.E.U16 desc[UR30][R8.64], R0 ;  /* 0x0000000008007986 */ /* 0x0001e4000c10151e */
.L_x_301:
[----:B------:R-:W-:Y:S05]  /*ef10*/  BSYNC.RECONVERGENT B0 ;  /* 0x0000000000007941 */ /* 0x000fea0003800200 */
.L_x_300:
        /* <DEDUP_REMOVED lines=12> */
.L_x_305:
[----:B0-----:R-:W-:-:S05]  /*efe0*/  F2FP.F16.F32.PACK_AB R0, RZ, R45 ;  /* 0x0000002dff00723e */ /* 0x001fca00000000ff */
[----:B------:R1:W-:Y:S02]  /*eff0*/  STG.E.U16 desc[UR30][R8.64+0x2], R0 ;  /* 0x0000020008007986 */ /* 0x0003e4000c10151e */
.L_x_304:
[----:B------:R-:W-:Y:S05]  /*f000*/  BSYNC.RECONVERGENT B0 ;  /* 0x0000000000007941 */ /* 0x000fea0003800200 */
.L_x_303:
        /* <DEDUP_REMOVED lines=12> */
.L_x_308:
[----:B01----:R-:W-:-:S05]  /*f0d0*/  F2FP.F16.F32.PACK_AB R0, RZ, R61 ;  /* 0x0000003dff00723e */ /* 0x003fca00000000ff */
[----:B------:R2:W-:Y:S02]  /*f0e0*/  STG.E.U16 desc[UR30][R8.64+0x4], R0 ;  /* 0x0000040008007986 */ /* 0x0005e4000c10151e */
.L_x_307:
[----:B------:R-:W-:Y:S05]  /*f0f0*/  BSYNC.RECONVERGENT B0 ;  /* 0x0000000000007941 */ /* 0x000fea0003800200 */
.L_x_306:
        /* <DEDUP_REMOVED lines=12> */
.L_x_311:
[----:B------:R-:W-:-:S05]  /*f1c0*/  F2FP.F16.F32.PACK_AB R0, RZ, R0 ;  /* 0x00000000ff00723e */ /* 0x000fca00000000ff */
[----:B------:R3:W-:Y:S02]  /*f1d0*/  STG.E.U16 desc[UR30][R8.64+0x6], R0 ;  /* 0x0000060008007986 */ /* 0x0007e4000c10151e */
.L_x_310:
[----:B------:R-:W-:Y:S05]  /*f1e0*/  BSYNC.RECONVERGENT B0 ;  /* 0x0000000000007941 */ /* 0x000fea0003800200 */
.L_x_309:
[----:B0123--:R-:W-:Y:S01]  /*f1f0*/  VIADD R9, R2, 0xf ;  /* 0x0000000f02097836 */ /* 0x00ffe20000000000 */
[----:B------:R-:W-:Y:S03]  /*f200*/  BSSY.RECONVERGENT B0, `(.L_x_312) ;  /* 0x0000017000007945 */ /* 0x000fe60003800200 */
[C---:B------:R-:W-:Y:S01]  /*f210*/  IMAD.WIDE.U32 R10, R9.reuse, R110, R4 ;  /* 0x0000006e090a7225 */ /* 0x040fe200078e0004 */
[----:B------:R-:W-:-:S03]  /*f220*/  ISETP.GE.AND P1, PT, R9, UR5, PT ;  /* 0x0000000509007c0c */ /* 0x000fc6000bf26270 */
[C---:B------:R-:W-:Y:S01]  /*f230*/  IMAD.WIDE.U32 R12, R9.reuse, UR10, R4 ;  /* 0x0000000a090c7c25 */ /* 0x040fe2000f8e0004 */
[----:B------:R-:W-:Y:S02]  /*f240*/  ISETP.LT.AND P0, PT, R14, UR4, !P1 ;  /* 0x000000040e007c0c */ /* 0x000fe4000cf01270 */
[----:B------:R-:W-:Y:S01]  /*f250*/  LEA R8, P2, R10, UR19, 0x1 ;  /* 0x000000130a087c11 */ /* 0x000fe2000f8408ff */
[C---:B------:R-:W-:Y:S01]  /*f260*/  IMAD R111, R9.reuse, R111, R11 ;  /* 0x0000006f096f7224 */ /* 0x040fe200078e020b */
[----:B------:R-:W-:Y:S01]  /*f270*/  LEA R4, P3, R12, UR21, 0x1 ;  /* 0x000000150c047c11 */ /* 0x000fe2000f8608ff */
[----:B------:R-:W-:-:S05]  /*f280*/  IMAD R9, R9, UR11, R13 ;  /* 0x0000000b09097c24 */ /* 0x000fca000f8e020d */
[----:B------:R-:W-:Y:S02]  /*f290*/  LEA.HI.X R5, R12, UR20, R9, 0x1, P3 ;  /* 0x000000140c057c11 */ /* 0x000fe400098f0c09 */
[----:B------:R-:W-:Y:S01]  /*f2a0*/  LEA.HI.X R9, R10, UR18, R111, 0x1, P2 ;  /* 0x000000120a097c11 */ /* 0x000fe200090f0c6f */
[----:B------:R-:W-:Y:S06]  /*f2b0*/  @!P0 BRA `(.L_x_313) ;  /* 0x00000000002c8947 */ /* 0x000fec0003800000 */
        /* <DEDUP_REMOVED lines=9> */
.L_x_314:
[----:B------:R-:W-:-:S05]  /*f350*/  F2FP.F16.F32.PACK_AB R0, RZ, R11 ;  /* 0x0000000bff00723e */ /* 0x000fca00000000ff */
[----:B------:R0:W-:Y:S02]  /*f360*/  STG.E.U16 desc[UR30][R4.64], R0 ;  /* 0x0000000004007986 */ /* 0x0001e4000c10151e */
.L_x_313:
[----:B------:R-:W-:Y:S05]  /*f370*/  BSYNC.RECONVERGENT B0 ;  /* 0x0000000000007941 */ /* 0x000fea0003800200 */
.L_x_312:
        /* <DEDUP_REMOVED lines=12> */
.L_x_317:
[----:B0-----:R-:W-:-:S05]  /*f440*/  F2FP.F16.F32.PACK_AB R0, RZ, R3 ;  /* 0x00000003ff00723e */ /* 0x001fca00000000ff */
[----:B------:R1:W-:Y:S02]  /*f450*/  STG.E.U16 desc[UR30][R4.64+0x2], R0 ;  /* 0x0000020004007986 */ /* 0x0003e4000c10151e */
.L_x_316:
[----:B------:R-:W-:Y:S05]  /*f460*/  BSYNC.RECONVERGENT B0 ;  /* 0x0000000000007941 */ /* 0x000fea0003800200 */
.L_x_315:
        /* <DEDUP_REMOVED lines=12> */
.L_x_320:
[----:B01----:R-:W-:-:S05]  /*f530*/  F2FP.F16.F32.PACK_AB R0, RZ, R3 ;  /* 0x00000003ff00723e */ /* 0x003fca00000000ff */
[----:B------:R2:W-:Y:S02]  /*f540*/  STG.E.U16 desc[UR30][R4.64+0x4], R0 ;  /* 0x0000040004007986 */ /* 0x0005e4000c10151e */
.L_x_319:
[----:B------:R-:W-:Y:S05]  /*f550*/  BSYNC.RECONVERGENT B0 ;  /* 0x0000000000007941 */ /* 0x000fea0003800200 */
.L_x_318:
        /* <DEDUP_REMOVED lines=12> */
.L_x_323:
[----:B------:R-:W-:-:S05]  /*f620*/  F2FP.F16.F32.PACK_AB R0, RZ, R0 ;  /* 0x00000000ff00723e */ /* 0x000fca00000000ff */
[----:B------:R3:W-:Y:S02]  /*f630*/  STG.E.U16 desc[UR30][R4.64+0x6], R0 ;  /* 0x0000060004007986 */ /* 0x0007e4000c10151e */
.L_x_322:
[----:B------:R-:W-:Y:S05]  /*f640*/  BSYNC.RECONVERGENT B0 ;  /* 0x0000000000007941 */ /* 0x000fea0003800200 */
.L_x_321:
[----:B------:R-:W4:Y:S01]  /*f650*/  LDCU UR34, c[0x0][0x378] ;  /* 0x00006f00ff2277ac */ /* 0x000f220008000800 */
[----:B------:R-:W5:Y:S01]  /*f660*/  LDCU.64 UR10, c[0x0][0x400] ;  /* 0x00008000ff0a77ac */ /* 0x000f620008000a00 */
[----:B------:R-:W0:Y:S01]  /*f670*/  LDCU.128 UR12, c[0x0][0x3f0] ;  /* 0x00007e00ff0c77ac */ /* 0x000e220008000c00 */
[----:B------:R-:W1:Y:S01]  /*f680*/  LDCU.64 UR16, c[0x0][0x3e8] ;  /* 0x00007d00ff1077ac */ /* 0x000e620008000a00 */
[----:B------:R-:W-:Y:S02]  /*f690*/  UISETP.NE.U32.AND UP0, UPT, UR7, URZ, UPT ;  /* 0x000000ff0700728c */ /* 0x000fe4000bf05070 */
[----:B----4-:R-:W-:Y:S02]  /*f6a0*/  UIADD3 UR22, UPT, UPT, UR34, UR22, URZ ;  /* 0x0000001622167290 */ /* 0x010fe4000fffe0ff */
[----:B------:R-:W-:Y:S02]  /*f6b0*/  UISETP.NE.AND.EX UP0, UPT, UR6, URZ, UPT, UP0 ;  /* 0x000000ff0600728c */ /* 0x000fe4000bf05300 */
[----:B-----5:R-:W-:Y:S01]  /*f6c0*/  UIMAD.WIDE.U32 UR42, UR34, UR10, URZ ;  /* 0x0000000a222a72a5 */ /* 0x020fe2000f8e00ff */
[----:B------:R-:W4:Y:S01]  /*f6d0*/  LDCU UR10, c[0x0][0x3e4] ;  /* 0x00007c80ff0a77ac */ /* 0x000f220008000800 */
[----:B0-----:R-:W-:-:S02]  /*f6e0*/  UIMAD.WIDE.U32 UR38, UR34, UR14, URZ ;  /* 0x0000000e222672a5 */ /* 0x001fc4000f8e00ff */
[----:B------:R-:W-:Y:S02]  /*f6f0*/  UIMAD.WIDE.U32 UR36, UR34, UR12, URZ ;  /* 0x0000000c222472a5 */ /* 0x000fe4000f8e00ff */
[----:B------:R-:W-:Y:S02]  /*f700*/  UIMAD UR15, UR34, UR15, UR39 ;  /* 0x0000000f220f72a4 */ /* 0x000fe4000f8e0227 */
[----:B------:R-:W-:Y:S02]  /*f710*/  ULEA UR7, UP2, UR38, UR7, 0x1 ;  /* 0x0000000726077291 */ /* 0x000fe4000f8408ff */
[----:B------:R-:W-:Y:S02]  /*f720*/  USEL UR12, UR38, URZ, UP0 ;  /* 0x000000ff260c7287 */ /* 0x000fe40008000000 */
[----:B------:R-:W-:Y:S02]  /*f730*/  ULEA.HI.X UR6, UR38, UR6, UR15, 0x1, UP2 ;  /* 0x0000000626067291 */ /* 0x000fe400090f0c0f */
[----:B------:R-:W-:-:S02]  /*f740*/  USEL UR15, UR15, URZ, UP0 ;  /* 0x000000ff0f0f7287 */ /* 0x000fc40008000000 */
[----:B------:R-:W-:Y:S02]  /*f750*/  USEL UR7, UR7, URZ, UP0 ;  /* 0x000000ff07077287 */ /* 0x000fe40008000000 */
[----:B------:R-:W-:Y:S02]  /*f760*/  USEL UR6, UR6, URZ, UP0 ;  /* 0x000000ff06067287 */ /* 0x000fe40008000000 */
[----:B----4-:R-:W-:Y:S02]  /*f770*/  UISETP.GE.AND UP0, UPT, UR22, UR10, UPT ;  /* 0x0000000a1600728c */ /* 0x010fe4000bf06270 */
[----:B-1----:R-:W-:Y:S02]  /*f780*/  UIMAD.WIDE.U32 UR40, UR34, UR16, URZ ;  /* 0x00000010222872a5 */ /* 0x002fe4000f8e00ff */
[----:B------:R-:W-:Y:S02]  /*f790*/  UIMAD UR13, UR34, UR13, UR37 ;  /* 0x0000000d220d72a4 */ /* 0x000fe4000f8e0225 */
[----:B------:R-:W-:-:S02]  /*f7a0*/  UIMAD UR17, UR34, UR17, UR41 ;  /* 0x00000011221172a4 */ /* 0x000fc4000f8e0229 */
[----:B------:R-:W-:Y:S02]  /*f7b0*/  UIMAD UR11, UR34, UR11, UR43 ;  /* 0x0000000b220b72a4 */ /* 0x000fe4000f8e022b */
[----:B------:R-:W-:Y:S02]  /*f7c0*/  ULEA UR24, UP4, UR40, UR24, 0x1 ;  /* 0x0000001828187291 */ /* 0x000fe4000f8808ff */
[----:B------:R-:W-:Y:S02]  /*f7d0*/  ULEA UR26, UP3, UR36, UR26, 0x1 ;  /* 0x0000001a241a7291 */ /* 0x000fe4000f8608ff */
[----:B------:R-:W-:Y:S02]  /*f7e0*/  ULEA UR21, UP1, UR42, UR21, 0x1 ;  /* 0x000000152a157291 */ /* 0x000fe4000f8208ff */
[----:B------:R-:W-:Y:S02]  /*f7f0*/  ULEA UR19, UP2, UR12, UR19, 0x1 ;  /* 0x000000130c137291 */ /* 0x000fe4000f8408ff */
[----:B------:R-:W-:-:S02]  /*f800*/  ULEA.HI.X UR23, UR40, UR23, UR17, 0x1, UP4 ;  /* 0x0000001728177291 */ /* 0x000fc4000a0f0c11 */
[----:B------:R-:W-:Y:S02]  /*f810*/  ULEA.HI.X UR25, UR36, UR25, UR13, 0x1, UP3 ;  /* 0x0000001924197291 */ /* 0x000fe400098f0c0d */
[----:B------:R-:W-:Y:S02]  /*f820*/  ULEA.HI.X UR20, UR42, UR20, UR11, 0x1, UP1 ;  /* 0x000000142a147291 */ /* 0x000fe400088f0c0b */
[----:B------:R-:W-:Y:S01]  /*f830*/  ULEA.HI.X UR18, UR12, UR18, UR15, 0x1, UP2 ;  /* 0x000000120c127291 */ /* 0x000fe200090f0c0f */
[----:B------:R-:W-:Y:S11]  /*f840*/  BRA.U !UP0, `(.L_x_324) ;  /* 0xffffff5108f47547 */ /* 0x000ff6000b83ffff */
[----:B------:R-:W-:Y:S01]  /*f850*/  NOP ;  /* 0x0000000000007918 */ /* 0x000fe20000000000 */
[----:B------:R-:W-:Y:S05]  /*f860*/  EXIT ;  /* 0x000000000000794d */ /* 0x000fea0003800000 */
.L_x_325:
[----:B------:R-:W-:-:S00]  /*f870*/  BRA `(.L_x_325) ;  /* 0xfffffffc00fc7947 */ /* 0x000fc0000383ffff */
[----:B------:R-:W-:-:S00]  /*f880*/  NOP ;  /* 0x0000000000007918 */ /* 0x000fc00000000000 */
[----:B------:R-:W-:-:S00]  /*f890*/  NOP ;  /* 0x0000000000007918 */ /* 0x000fc00000000000 */
[----:B------:R-:W-:-:S00]  /*f8a0*/  NOP ;  /* 0x0000000000007918 */ /* 0x000fc00000000000 */
[----:B------:R-:W-:-:S00]  /*f8b0*/  NOP ;  /* 0x0000000000007918 */ /* 0x000fc00000000000 */
[----:B------:R-:W-:-:S00]  /*f8c0*/  NOP ;  /* 0x0000000000007918 */ /* 0x000fc00000000000 */
[----:B------:R-:W-:-:S00]  /*f8d0*/  NOP ;  /* 0x0000000000007918 */ /* 0x000fc00000000000 */
[----:B------:R-:W-:-:S00]  /*f8e0*/  NOP ;  /* 0x0000000000007918 */ /* 0x000fc00000000000 */
[----:B------:R-:W-:-:S00]  /*f8f0*/  NOP ;  /* 0x0000000000007918 */ /* 0x000fc00000000000 */
.L_x_522:


//--------------------- .text._ZN7cutlass9reference6device6kernel11GemmComplexINS_6half_tENS_6layout11ColumnMajorES4_S6_S4_S6_ffS4_NS_16NumericConverterIS4_fLNS_15FloatRoundStyleE2EEENS_12multiply_addIfffEELi4ELi4EEEvNS_4gemm9GemmCoordET5_NS_9TensorRefIT_T0_EENS_16ComplexTransformENSF_IT1_T2_EESJ_SE_NSF_IT3_T4_EENSF_IT7_SO_EET6_illll --------------------------
	.section	.text._ZN7cutlass9reference6device6kernel11GemmComplexINS_6half_tENS_6layout11ColumnMajorES4_S6_S4_S6_ffS4_NS_16NumericConverterIS4_fLNS_15FloatRoundStyleE2EEENS_12multiply_addIfffEELi4ELi4EEEvNS_4gemm9GemmCoordET5_NS_9TensorRefIT_T0_EENS_16ComplexTransformENSF_IT1_T2_EESJ_SE_NSF_IT3_T4_EENSF_IT7_SO_EET6_illll,"ax",@progbits
	.align	128
        .global         _ZN7cutlass9reference6device6kernel11GemmComplexINS_6half_tENS_6layout11ColumnMajorES4_S6_S4_S6_ffS4_NS_16NumericConverterIS4_fLNS_15FloatRoundStyleE2EEENS_12multiply_addIfffEELi4ELi4EEEvNS_4gemm9GemmCoordET5_NS_9TensorRefIT_T0_EENS_16ComplexTransformENSF_IT1_T2_EESJ_SE_NSF_IT3_T4_EENSF_IT7_SO_EET6_illll
        .type           _ZN7cutlass9reference6device6kernel11GemmComplexINS_6half_tENS_6layout11ColumnMajorES4_S6_S4_S6_ffS4_NS_16NumericConverterIS4_fLNS_15FloatRoundStyleE2EEENS_12multiply_addIfffEELi4ELi4EEEvNS_4gemm9GemmCoordET5_NS_9TensorRefIT_T0_EENS_16ComplexTransformENSF_IT1_T2_EESJ_SE_NSF_IT3_T4_EENSF_IT7_SO_EET6_illll,@function
        .size           _ZN7cutlass9reference6device6kernel11GemmComplexINS_6half_tENS_6layout11ColumnMajorES4_S6_S4_S6_ffS4_NS_16NumericConverterIS4_fLNS_15FloatRoundStyleE2EEENS_12multiply_addIfffEELi4ELi4EEEvNS_4gemm9GemmCoordET5_NS_9TensorRefIT_T0_EENS_16ComplexTransformENSF_IT1_T2_EESJ_SE_NSF_IT3_T4_EENSF_IT7_SO_EET6_illll,(.L_x_523 - _ZN7cutlass9reference6device6kernel11GemmComplexINS_6half_tENS_6layout11ColumnMajorES4_S6_S4_S6_ffS4_NS_16NumericConverterIS4_fLNS_15FloatRoundStyleE2EEENS_12multiply_addIfffEELi4ELi4EEEvNS_4gemm9GemmCoordET5_NS_9TensorRefIT_T0_EENS_16ComplexTransformENSF_IT1_T2_EESJ_SE_NSF_IT3_T4_EENSF_IT7_SO_EET6_illll)
        .other          _ZN7cutlass9reference6device6kernel11GemmComplexINS_6half_tENS_6layout11ColumnMajorES4_S6_S4_S6_ffS4_NS_16NumericConverterIS4_fLNS_15FloatRoundStyleE2EEENS_12multiply_addIfffEELi4ELi4EEEvNS_4gemm9GemmCoordET5_NS_9TensorRefIT_T0_EENS_16ComplexTransformENSF_IT1_T2_EESJ_SE_NSF_IT3_T4_EENSF_IT7_SO_EET6_illll,@"STO_CUDA_ENTRY STV_DEFAULT"
_ZN7cutlass9reference6device6kernel11GemmComplexINS_6half_tENS_6layout11ColumnMajorES4_S6_S4_S6_ffS4_NS_16NumericConverterIS4_fLNS_15FloatRoundStyleE2EEENS_12multiply_addIfffEELi4ELi4EEEvNS_4gemm9GemmCoordET5_NS_9TensorRefIT_T0_EENS_16ComplexTransformENSF_IT1_T2_EESJ_SE_NSF_IT3_T4_EENSF_IT7_SO_EET6_illll:
.text._ZN7cutlass9reference6device6kernel11GemmComplexINS_6half_tENS_6layout11ColumnMajorES4_S6_S4_S6_ffS4_NS_16NumericConverterIS4_fLNS_15FloatRoundStyleE2EEENS_12multiply_addIfffEELi4ELi4EEEvNS_4gemm9GemmCoordET5_NS_9TensorRefIT_T0_EENS_16ComplexTransformENSF_IT1_T2_EESJ_SE_NSF_IT3_T4_EENSF_IT7_SO_EET6_illll:
[----:B------:R-:W-:Y:S08]  /*0000*/  LDC R1, c[0x0][0x37c] ;  /* 0x0000df00ff017b82 */ /* 0x000ff00000000800 */
[----:B------:R-:W0:Y:S01]  /*0010*/  S2UR UR23, SR_CTAID.Z ;  /* 0x00000000001779c3 */ /* 0x000e220000002700 */
[----:B------:R-:W1:Y:S01]  /*0020*/  LDCU.64 UR18, c[0x0][0x3e8] ;  /* 0x00007d00ff1277ac */ /* 0x000e620008000a00 */
[----:B------:R-:W2:Y:S06]  /*0030*/  LDCU.128 UR4, c[0x0][0x3f0] ;  /* 0x00007e00ff0477ac */ /* 0x000eac0008000c00 */
[----:B------:R-:W0:Y:S08]  /*0040*/  LDC R0, c[0x0][0x3e4] ;  /* 0x0000f900ff007b82 */ /* 0x000e300000000800 */
[----:B------:R-:W3:Y:S08]  /*0050*/  LDC R3, c[0x0][0x360] ;  /* 0x0000d800ff037b82 */ /* 0x000ef00000000800 */
[----:B------:R-:W4:Y:S01]  /*0060*/  S2UR UR21, SR_CTAID.X ;  /* 0x00000000001579c3 */ /* 0x000f220000002500 */
[----:B0-----:R-:W-:-:S07]  /*0070*/  ISETP.LE.AND P0, PT, R0, UR23, PT ;  /* 0x0000001700007c0c */ /* 0x001fce000bf03270 */
[----:B------:R-:W0:Y:S08]  /*0080*/  S2UR UR20, SR_CTAID.Y ;  /* 0x00000000001479c3 */ /* 0x000e300000002600 */
[----:B------:R-:W0:Y:S02]  /*0090*/  LDC R0, c[0x0][0x364] ;  /* 0x0000d900ff007b82 */ /* 0x000e240000000800 */
[----:B01234-:R-:W-:Y:S05]  /*00a0*/  @P0 EXIT ;  /* 0x000000000000094d */ /* 0x01ffea0003800000 */
[----:B------:R-:W0:Y:S01]  /*00b0*/  LDCU UR22, c[0x0][0x378] ;  /* 0x00006f00ff1677ac */ /* 0x000e220008000800 */
[----:B------:R-:W1:Y:S01]  /*00c0*/  S2R R2, SR_TID.X ;  /* 0x0000000000027919 */ /* 0x000e620000002100 */
[----:B------:R-:W2:Y:S01]  /*00d0*/  LDCU.64 UR10, c[0x0][0x400] ;  /* 0x00008000ff0a77ac */ /* 0x000ea20008000a00 */
[----:B------:R-:W3:Y:S01]  /*00e0*/  S2R R55, SR_TID.Y ;  /* 0x0000000000377919 */ /* 0x000ee20000002200 */
[----:B------:R-:W4:Y:S01]  /*00f0*/  LDCU.64 UR16, c[0x0][0x390] ;  /* 0x00007200ff1077ac */ /* 0x000f220008000a00 */
[----:B------:R-:W5:Y:S01]  /*0100*/  LDCU.64 UR8, c[0x0][0x3d0] ;  /* 0x00007a00ff0877ac */ /* 0x000f620008000a00 */
[----:B------:R-:W-:Y:S02]  /*0110*/  UIMAD.WIDE.U32 UR32, UR23, UR4, URZ ;  /* 0x00000004172072a5 */ /* 0x000fe4000f8e00ff */
[----:B------:R-:W-:Y:S02]  /*0120*/  UIMAD.WIDE.U32 UR24, UR23, UR6, URZ ;  /* 0x00000006171872a5 */ /* 0x000fe4000f8e00ff */
[----:B0-----:R-:W-:-:S02]  /*0130*/  UIMAD.WIDE.U32 UR30, UR22, UR6, URZ ;  /* 0x00000006161e72a5 */ /* 0x001fc4000f8e00ff */
[----:B------:R-:W-:Y:S02]  /*0140*/  UIMAD.WIDE.U32 UR28, UR23, UR18, URZ ;  /* 0x00000012171c72a5 */ /* 0x000fe4000f8e00ff */
[----:B------:R-:W-:Y:S02]  /*0150*/  UIMAD UR27, UR23, UR5, UR33 ;  /* 0x00000005171b72a4 */ /* 0x000fe4000f8e0221 */
[----:B------:R-:W-:Y:S02]  /*0160*/  UIMAD UR18, UR23, UR7, UR25 ;  /* 0x00000007171272a4 */ /* 0x000fe4000f8e0219 */
[----:B------:R-:W-:Y:S02]  /*0170*/  UIMAD UR5, UR22, UR7, UR31 ;  /* 0x00000007160572a4 */ /* 0x000fe4000f8e021f */
[----:B--2---:R-:W-:Y:S02]  /*0180*/  UIMAD.WIDE.U32 UR6, UR23, UR10, URZ ;  /* 0x0000000a170672a5 */ /* 0x004fe4000f8e00ff */
[----:B------:R-:W-:Y:S01]  /*0190*/  UIMAD UR19, UR23, UR19, UR29 ;  /* 0x00000013171372a4 */ /* 0x000fe2000f8e021d */
[----:B-1----:R-:W-:Y:S01]  /*01a0*/  IMAD R2, R3, UR21, R2 ;  /* 0x0000001503027c24 */ /* 0x002fe2000f8e0202 */
[----:B------:R-:W-:-:S02]  /*01b0*/  UIMAD UR7, UR23, UR11, UR7 ;  /* 0x0000000b170772a4 */ /* 0x000fc4000f8e0207 */
[----:B----4-:R-:W-:Y:S01]  /*01c0*/  ULEA UR26, UP0, UR28, UR16, 0x1 ;  /* 0x000000101c1a7291 */ /* 0x010fe2000f8008ff */
[----:B---3--:R-:W-:Y:S01]  /*01d0*/  IMAD R55, R0, UR20, R55 ;  /* 0x0000001400377c24 */ /* 0x008fe2000f8e0237 */
[----:B------:R-:W0:Y:S01]  /*01e0*/  LDCU.64 UR12, c[0x0][0x3c0] ;  /* 0x00007800ff0c77ac */ /* 0x000e220008000a00 */
[----:B------:R-:W-:Y:S01]  /*01f0*/  SHF.L.U32 R18, R2, 0x2, RZ ;  /* 0x0000000202127819 */ /* 0x000fe200000006ff */
[----:B------:R-:W-:Y:S02]  /*0200*/  ULEA.HI.X UR25, UR28, UR17, UR19, 0x1, UP0 ;  /* 0x000000111c197291 */ /* 0x000fe400080f0c13 */
[----:B------:R-:W-:Y:S01]  /*0210*/  SHF.L.U32 R53, R55, 0x2, RZ ;  /* 0x0000000237357819 */ /* 0x000fe200000006ff */
[----:B-----5:R-:W-:Y:S01]  /*0220*/  ULEA UR4, UP0, UR6, UR8, 0x1 ;  /* 0x0000000806047291 */ /* 0x020fe2000f8008ff */
[----:B------:R-:W1:Y:S03]  /*0230*/  LDCU.64 UR14, c[0x0][0x3a8] ;  /* 0x00007500ff0e77ac */ /* 0x000e660008000a00 */
[----:B------:R-:W-:Y:S01]  /*0240*/  ULEA.HI.X UR6, UR6, UR9, UR7, 0x1, UP0 ;  /* 0x0000000906067291 */ /* 0x000fe200080f0c07 */
[----:B------:R-:W2:Y:S01]  /*0250*/  LDCU UR7, c[0x0][0x388] ;  /* 0x00007100ff0777ac */ /* 0x000ea20008000800 */
[----:B0-----:R-:W-:-:S02]  /*0260*/  ULEA UR19, UP0, UR24, UR12, 0x1 ;  /* 0x0000000c18137291 */ /* 0x001fc4000f8008ff */
[----:B------:R-:W-:Y:S02]  /*0270*/  USHF.L.U64.HI UR18, UR24, 0x1, UR18 ;  /* 0x0000000118127899 */ /* 0x000fe40008010212 */
[----:B------:R-:W-:Y:S02]  /*0280*/  UISETP.NE.U32.AND UP1, UPT, UR12, URZ, UPT ;  /* 0x000000ff0c00728c */ /* 0x000fe4000bf25070 */
[----:B------:R-:W-:Y:S02]  /*0290*/  UIADD3.X UR18, UPT, UPT, UR18, UR13, URZ, UP0, !UPT ;  /* 0x0000000d12127290 */ /* 0x000fe400087fe4ff */
[----:B------:R-:W-:Y:S02]  /*02a0*/  UISETP.NE.AND.EX UP1, UPT, UR13, URZ, UPT, UP1 ;  /* 0x000000ff0d00728c */ /* 0x000fe4000bf25310 */
[----:B-1----:R-:W-:Y:S02]  /*02b0*/  ULEA UR28, UP2, UR32, UR14, 0x1 ;  /* 0x0000000e201c7291 */ /* 0x002fe4000f8408ff */
[----:B------:R-:W-:-:S02]  /*02c0*/  USEL UR19, UR19, URZ, UP1 ;  /* 0x000000ff13137287 */ /* 0x000fc40008800000 */
[----:B--2---:R-:W-:Y:S02]  /*02d0*/  UISETP.GT.AND UP0, UPT, UR7, URZ, UPT ;  /* 0x000000ff0700728c */ /* 0x004fe4000bf04270 */
[----:B------:R-:W-:Y:S02]  /*02e0*/  USEL UR18, UR18, URZ, UP1 ;  /* 0x000000ff12127287 */ /* 0x000fe40008800000 */
[----:B------:R-:W-:Y:S02]  /*02f0*/  ULEA.HI.X UR27, UR32, UR15, UR27, 0x1, UP2 ;  /* 0x0000000f201b7291 */ /* 0x000fe400090f0c1b */
[----:B------:R-:W-:Y:S01]  /*0300*/  UIMAD.WIDE.U32 UR32, UR22, UR10, URZ ;  /* 0x0000000a162072a5 */ /* 0x000fe2000f8e00ff */
[----:B------:R-:W-:Y:S01]  /*0310*/  UMOV UR20, UR6 ;  /* 0x0000000600147c82 */ /* 0x000fe20008000000 */
[----:B------:R-:W0:Y:S02]  /*0320*/  LDCU.64 UR8, c[0x0][0x358] ;  /* 0x00006b00ff0877ac */ /* 0x000e240008000a00 */
[----:B------:R-:W-:Y:S01]  /*0330*/  UIMAD UR16, UR22, UR11, UR33 ;  /* 0x0000000b161072a4 */ /* 0x000fe2000f8e0221 */
[----:B------:R-:W-:Y:S01]  /*0340*/  UMOV UR7, UR19 ;  /* 0x0000001300077c82 */ /* 0x000fe20008000000 */
[----:B------:R-:W-:Y:S01]  /*0350*/  UMOV UR21, UR4 ;  /* 0x0000000400157c82 */ /* 0x000fe20008000000 */
[----:B------:R-:W-:Y:S01]  /*0360*/  UMOV UR6, UR18 ;  /* 0x0000001200067c82 */ /* 0x000fe20008000000 */
[----:B------:R-:W-:Y:S08]  /*0370*/  BRA.U UP0, `(.L_x_326) ;  /* 0x0000001500187547 */ /* 0x000ff0000b800000 */
[----:B------:R-:W1:Y:S01]  /*0380*/  LDCU.64 UR10, c[0x0][0x3d8] ;  /* 0x00007b00ff0a77ac */ /* 0x000e620008000a00 */
[--C-:B------:R-:W-:Y:S01]  /*0390*/  SHF.R.S32.HI R19, RZ, 0x1f, R18.reuse ;  /* 0x0000001fff137819 */ /* 0x100fe20000011412 */
[C---:B------:R-:W-:Y:S01]  /*03a0*/  VIADD R0, R53.reuse, 0x1 ;  /* 0x0000000135007836 */ /* 0x040fe20000000000 */
[----:B------:R-:W2:Y:S01]  /*03b0*/  LDC.64 R14, c[0x0][0x3c8] ;  /* 0x0000f200ff0e7b82 */ /* 0x000ea20000000a00 */
[----:B------:R-:W3:Y:S01]  /*03c0*/  LDCU.64 UR14, c[0x0][0x380] ;  /* 0x00007000ff0e77ac */ /* 0x000ee20008000a00 */
[C---:B------:R-:W-:Y:S02]  /*03d0*/  VIADD R7, R18.reuse, 0x1 ;  /* 0x0000000112077836 */ /* 0x040fe40000000000 */
[C---:B------:R-:W-:Y:S01]  /*03e0*/  VIADD R6, R18.reuse, 0x2 ;  /* 0x0000000212067836 */ /* 0x040fe20000000000 */
[----:B------:R-:W4:Y:S01]  /*03f0*/  LDCU.64 UR12, c[0x0][0x3c8] ;  /* 0x00007900ff0c77ac */ /* 0x000f220008000a00 */
[----:B------:R-:W-:Y:S01]  /*0400*/  VIADD R4, R18, 0x3 ;  /* 0x0000000312047836 */ /* 0x000fe20000000000 */
[----:B------:R-:W5:Y:S01]  /*0410*/  LDCU UR4, c[0x0][0x38c] ;  /* 0x00007180ff0477ac */ /* 0x000f620008000800 */
[----:B------:R-:W-:Y:S01]  /*0420*/  USHF.L.U64.HI UR16, UR32, 0x1, UR16 ;  /* 0x0000000120107899 */ /* 0x000fe20008010210 */
[----:B-1----:R-:W-:Y:S01]  /*0430*/  IMAD.WIDE.U32 R2, R53, UR10, R18 ;  /* 0x0000000a35027c25 */ /* 0x002fe2000f8e0012 */
[----:B------:R-:W-:-:S02]  /*0440*/  USHF.L.U64.HI UR17, UR30, 0x1, UR5 ;  /* 0x000000011e117899 */ /* 0x000fc40008010205 */
[----:B------:R-:W-:Y:S01]  /*0450*/  USHF.L.U32 UR32, UR32, 0x1, URZ ;  /* 0x0000000120207899 */ /* 0x000fe200080006ff */
[C---:B------:R-:W-:Y:S01]  /*0460*/  IMAD R31, R53.reuse, UR11, R3 ;  /* 0x0000000b351f7c24 */ /* 0x040fe2000f8e0203 */
[C---:B------:R-:W-:Y:S01]  /*0470*/  IADD3 R16, P0, PT, R2.reuse, UR10, RZ ;  /* 0x0000000a02107c10 */ /* 0x040fe2000ff1e0ff */
[----:B------:R-:W-:Y:S02]  /*0480*/  IMAD.SHL.U32 R32, R2, 0x2, RZ ;  /* 0x0000000202207824 */ /* 0x000fe400078e00ff */
[----:B----4-:R-:W-:Y:S01]  /*0490*/  IMAD.WIDE.U32 R8, R53, UR12, R18 ;  /* 0x0000000c35087c25 */ /* 0x010fe2000f8e0012 */
[----:B------:R-:W-:Y:S02]  /*04a0*/  IADD3.X R5, PT, PT, R31, UR11, RZ, P0, !PT ;  /* 0x0000000b1f057c10 */ /* 0x000fe400087fe4ff */
[----:B------:R-:W-:Y:S01]  /*04b0*/  IADD3 R20, P0, PT, R16, UR10, RZ ;  /* 0x0000000a10147c10 */ /* 0x000fe2000ff1e0ff */
[C---:B------:R-:W-:Y:S01]  /*04c0*/  IMAD R3, R53.reuse, UR13, R9 ;  /* 0x0000000d35037c24 */ /* 0x040fe2000f8e0209 */
[----:B------:R-:W-:Y:S01]  /*04d0*/  SHF.L.U64.HI R31, R2, 0x1, R31 ;  /* 0x00000001021f7819 */ /* 0x000fe2000001021f */
[----:B------:R-:W-:Y:S01]  /*04e0*/  VIADD R9, R53, 0x2 ;  /* 0x0000000235097836 */ /* 0x000fe20000000000 */
[----:B------:R-:W-:Y:S01]  /*04f0*/  IADD3.X R17, PT, PT, R5, UR11, RZ, P0, !PT ;  /* 0x0000000b05117c10 */ /* 0x000fe200087fe4ff */
[----:B------:R-:W-:Y:S01]  /*0500*/  IMAD.SHL.U32 R30, R8, 0x2, RZ ;  /* 0x00000002081e7824 */ /* 0x000fe200078e00ff */
[----:B------:R-:W-:Y:S01]  /*0510*/  IADD3 R34, P1, PT, R20, UR10, RZ ;  /* 0x0000000a14227c10 */ /* 0x000fe2000ff3e0ff */
[----:B------:R-:W-:Y:S01]  /*0520*/  USHF.L.U32 UR10, UR30, 0x1, URZ ;  /* 0x000000011e0a7899 */ /* 0x000fe200080006ff */
[----:B---3--:R-:W-:-:S02]  /*0530*/  ISETP.GE.AND P0, PT, R0, UR15, PT ;  /* 0x0000000f00007c0c */ /* 0x008fc4000bf06270 */
[----:B------:R-:W-:Y:S01]  /*0540*/  IADD3.X R33, PT, PT, R17, UR11, RZ, P1, !PT ;  /* 0x0000000b11217c10 */ /* 0x000fe20008ffe4ff */
[----:B------:R-:W5:Y:S01]  /*0550*/  LDC R0, c[0x0][0x3e0] ;  /* 0x0000f800ff007b82 */ /* 0x000f620000000800 */
[C---:B------:R-:W-:Y:S01]  /*0560*/  ISETP.GE.AND P1, PT, R53.reuse, UR15, PT ;  /* 0x0000000f35007c0c */ /* 0x040fe2000bf26270 */
[----:B------:R-:W-:Y:S01]  /*0570*/  VIADD R53, R53, 0x3 ;  /* 0x0000000335357836 */ /* 0x000fe20000000000 */
[C---:B------:R-:W-:Y:S01]  /*0580*/  SHF.L.U64.HI R33, R34.reuse, 0x1, R33 ;  /* 0x0000000122217819 */ /* 0x040fe20000010221 */
[----:B------:R-:W-:Y:S01]  /*0590*/  IMAD.SHL.U32 R34, R34, 0x2, RZ ;  /* 0x0000000222227824 */ /* 0x000fe200078e00ff */
[----:B------:R-:W-:Y:S01]  /*05a0*/  ISETP.LT.AND P2, PT, R18, UR14, !P1 ;  /* 0x0000000e12007c0c */ /* 0x000fe2000cf41270 */
[----:B------:R-:W1:Y:S01]  /*05b0*/  LDCU UR11, c[0x0][0x3e4] ;  /* 0x00007c80ff0b77ac */ /* 0x000e620008000800 */
[----:B------:R-:W-:Y:S02]  /*05c0*/  ISETP.LT.AND P4, PT, R7, UR14, !P1 ;  /* 0x0000000e07007c0c */ /* 0x000fe4000cf81270 */
[----:B------:R-:W-:-:S02]  /*05d0*/  P2R R29, PR, RZ, 0x4 ;  /* 0x00000004ff1d7803 */ /* 0x000fc40000000000 */
[----:B------:R-:W-:Y:S02]  /*05e0*/  ISETP.LT.AND P3, PT, R6, UR14, !P1 ;  /* 0x0000000e06007c0c */ /* 0x000fe4000cf61270 */
[----:B------:R-:W-:Y:S02]  /*05f0*/  ISETP.LT.AND P2, PT, R4, UR14, !P1 ;  /* 0x0000000e04007c0c */ /* 0x000fe4000cf41270 */
[----:B------:R-:W-:Y:S02]  /*0600*/  ISETP.LT.AND P1, PT, R18, UR14, !P0 ;  /* 0x0000000e12007c0c */ /* 0x000fe4000c721270 */
[----:B------:R-:W-:Y:S02]  /*0610*/  P2R R27, PR, RZ, 0x8 ;  /* 0x00000008ff1b7803 */ /* 0x000fe40000000000 */
[----:B------:R-:W-:Y:S02]  /*0620*/  P2R R26, PR, RZ, 0x4 ;  /* 0x00000004ff1a7803 */ /* 0x000fe40000000000 */
[----:B------:R-:W-:-:S02]  /*0630*/  P2R R25, PR, RZ, 0x2 ;  /* 0x00000002ff197803 */ /* 0x000fc40000000000 */
[----:B------:R-:W-:Y:S01]  /*0640*/  ISETP.LT.AND P3, PT, R7, UR14, !P0 ;  /* 0x0000000e07007c0c */ /* 0x000fe2000c761270 */
[----:B-----5:R-:W-:Y:S01]  /*0650*/  FMUL R0, R0, UR4 ;  /* 0x0000000400007c20 */ /* 0x020fe20008400000 */
[----:B------:R-:W-:Y:S02]  /*0660*/  ISETP.LT.AND P2, PT, R6, UR14, !P0 ;  /* 0x0000000e06007c0c */ /* 0x000fe4000c741270 */
[----:B------:R-:W-:Y:S02]  /*0670*/  ISETP.LT.AND P1, PT, R4, UR14, !P0 ;  /* 0x0000000e04007c0c */ /* 0x000fe4000c721270 */
[----:B------:R-:W-:Y:S02]  /*0680*/  ISETP.GE.AND P0, PT, R9, UR15, PT ;  /* 0x0000000f09007c0c */ /* 0x000fe4000bf06270 */
[----:B------:R-:W-:Y:S02]  /*0690*/  P2R R23, PR, RZ, 0x4 ;  /* 0x00000004ff177803 */ /* 0x000fe40000000000 */
[----:B------:R-:W-:-:S02]  /*06a0*/  P2R R22, PR, RZ, 0x2 ;  /* 0x00000002ff167803 */ /* 0x000fc40000000000 */
[----:B------:R-:W-:Y:S02]  /*06b0*/  ISETP.LT.AND P2, PT, R18, UR14, !P0 ;  /* 0x0000000e12007c0c */ /* 0x000fe4000c741270 */
[----:B------:R-:W-:Y:S02]  /*06c0*/  ISETP.LT.AND P1, PT, R7, UR14, !P0 ;  /* 0x0000000e07007c0c */ /* 0x000fe4000c721270 */
[----:B------:R-:W-:Y:S02]  /*06d0*/  ISETP.LT.AND P6, PT, R6, UR14, !P0 ;  /* 0x0000000e06007c0c */ /* 0x000fe4000c7c1270 */
[----:B------:R-:W-:Y:S02]  /*06e0*/  ISETP.LT.AND P5, PT, R4, UR14, !P0 ;  /* 0x0000000e04007c0c */ /* 0x000fe4000c7a1270 */
[----:B------:R-:W-:Y:S02]  /*06f0*/  ISETP.GE.AND P0, PT, R53, UR15, PT ;  /* 0x0000000f35007c0c */ /* 0x000fe4000bf06270 */
[----:B------:R-:W-:-:S02]  /*0700*/  P2R R28, PR, RZ, 0x10 ;  /* 0x00000010ff1c7803 */ /* 0x000fc40000000000 */
[----:B------:R-:W-:Y:S02]  /*0710*/  P2R R24, PR, RZ, 0x8 ;  /* 0x00000008ff187803 */ /* 0x000fe40000000000 */
[----:B------:R-:W-:Y:S02]  /*0720*/  P2R R21, PR, RZ, 0x4 ;  /* 0x00000004ff157803 */ /* 0x000fe40000000000 */
[----:B------:R-:W-:Y:S02]  /*0730*/  P2R R19, PR, RZ, 0x2 ;  /* 0x00000002ff137803 */ /* 0x000fe40000000000 */
[----:B------:R-:W-:Y:S02]  /*0740*/  ISETP.LT.AND P4, PT, R18, UR14, !P0 ;  /* 0x0000000e12007c0c */ /* 0x000fe4000c781270 */
[----:B------:R-:W-:Y:S02]  /*0750*/  ISETP.LT.AND P3, PT, R7, UR14, !P0 ;  /* 0x0000000e07007c0c */ /* 0x000fe4000c761270 */
[----:B------:R-:W-:-:S02]  /*0760*/  ISETP.LT.AND P2, PT, R6, UR14, !P0 ;  /* 0x0000000e06007c0c */ /* 0x000fc4000c741270 */
[----:B------:R-:W-:Y:S02]  /*0770*/  ISETP.LT.AND P1, PT, R4, UR14, !P0 ;  /* 0x0000000e04007c0c */ /* 0x000fe4000c721270 */
[----:B-12---:R-:W-:-:S11]  /*0780*/  SHF.L.U64.HI R18, R8, 0x1, R3 ;  /* 0x0000000108127819 */ /* 0x006fd60000010203 */
.L_x_359:
[----:B--2-4-:R-:W-:Y:S01]  /*0790*/  IADD3 R12, P0, PT, R30, UR19, RZ ;  /* 0x000000131e0c7c10 */ /* 0x014fe2000ff1e0ff */
[----:B------:R-:W-:Y:S03]  /*07a0*/  BSSY.RECONVERGENT B0, `(.L_x_327) ;  /* 0x000001d000007945 */ /* 0x000fe60003800200 */
[----:B---3--:R-:W-:Y:S02]  /*07b0*/  IADD3.X R13, PT, PT, R18, UR18, RZ, P0, !PT ;  /* 0x00000012120d7c10 */ /* 0x008fe400087fe4ff */
[----:B01----:R-:W-:Y:S04]  /*07c0*/  IADD3 R42, P0, PT, R32, UR21, RZ ;  /* 0x00000015202a7c10 */ /* 0x003fe8000ff1e0ff */
[----:B------:R-:W-:Y:S02]  /*07d0*/  IADD3.X R43, PT, PT, R31, UR20, RZ, P0, !PT ;  /* 0x000000141f2b7c10 */ /* 0x000fe400087fe4ff */
[C---:B------:R-:W-:Y:S04]  /*07e0*/  LEA R40, P0, R16.reuse, UR21, 0x1 ;  /* 0x0000001510287c11 */ /* 0x040fe8000f8008ff */
[----:B------:R-:W-:Y:S02]  /*07f0*/  LEA.HI.X R41, R16, UR20, R5, 0x1, P0 ;  /* 0x0000001410297c11 */ /* 0x000fe400080f0c05 */
[C---:B------:R-:W-:Y:S04]  /*0800*/  LEA R38, P0, R20.reuse, UR21, 0x1 ;  /* 0x0000001514267c11 */ /* 0x040fe8000f8008ff */
[----:B------:R-:W-:Y:S02]  /*0810*/  LEA.HI.X R39, R20, UR20, R17, 0x1, P0 ;  /* 0x0000001414277c11 */ /* 0x000fe400080f0c11 */
[----:B------:R-:W-:Y:S04]  /*0820*/  IADD3 R36, P0, PT, R34, UR21, RZ ;  /* 0x0000001522247c10 */ /* 0x000fe8000ff1e0ff */
[----:B------:R-:W-:Y:S02]  /*0830*/  IADD3.X R37, PT, PT, R33, UR20, RZ, P0, !PT ;  /* 0x0000001421257c10 */ /* 0x000fe400087fe4ff */
[C---:B------:R-:W-:Y:S04]  /*0840*/  LEA R10, P0, R14.reuse, R12, 0x1 ;  /* 0x0000000c0e0a7211 */ /* 0x040fe800078008ff */
[C-C-:B------:R-:W-:Y:S02]  /*0850*/  LEA.HI.X R11, R14.reuse, R13, R15.reuse, 0x1, P0 ;  /* 0x0000000d0e0b7211 */ /* 0x140fe400000f0c0f */
[C---:B------:R-:W-:Y:S04]  /*0860*/  LEA R8, P0, R14.reuse, R10, 0x1 ;  /* 0x0000000a0e087211 */ /* 0x040fe800078008ff */
[C-C-:B------:R-:W-:Y:S02]  /*0870*/  LEA.HI.X R9, R14.reuse, R11, R15.reuse, 0x1, P0 ;  /* 0x0000000b0e097211 */ /* 0x140fe400000f0c0f */
[C---:B------:R-:W-:Y:S04]  /*0880*/  LEA R6, P0, R14.reuse, R8, 0x1 ;  /* 0x000000080e067211 */ /* 0x040fe800078008ff */
[----:B------:R-:W-:Y:S02]  /*0890*/  LEA.HI.X R7, R14, R9, R15, 0x1, P0 ;  /* 0x000000090e077211 */ /* 0x000fe400000f0c0f */
[----:B------:R-:W-:Y:S11]  /*08a0*/  ISETP.NE.AND P0, PT, R29, RZ, PT ;  /* 0x000000ff1d00720c */ /* 0x000ff60003f05270 */
[----:B------:R-:W-:Y:S02]  /*08b0*/  @!UPT UIADD3 URZ, UPT, UPT, URZ, URZ, URZ ;  /* 0x000000fffffff290 */ /* 0x000fe4000fffe0ff */
[----:B------:R-:W-:Y:S05]  /*08c0*/  @!P0 BRA `(.L_x_328) ;  /* 0x0000000000288947 */ /* 0x000fea0003800000 */
[----:B------:R-:W-:Y:S02]  /*08d0*/  ISETP.NE.U32.AND P0, PT, RZ, UR7, PT ;  /* 0x00000007ff007c0c */ /* 0x000fe4000bf05070 */
[----:B------:R-:W-:Y:S02]  /*08e0*/  MOV R2, R0 ;  /* 0x0000000000027202 */ /* 0x000fe40000000f00 */
[----:B------:R-:W-:Y:S11]  /*08f0*/  ISETP.NE.AND.EX P0, PT, RZ, UR6, PT, P0 ;  /* 0x00000006ff007c0c */ /* 0x000ff6000bf05300 */
[----:B------:R-:W-:Y:S02]  /*0900*/  @!UPT UIADD3 URZ, UPT, UPT, URZ, URZ, URZ ;  /* 0x000000fffffff290 */ /* 0x000fe4000fffe0ff */
[----:B------:R-:W1:Y:S01]  /*0910*/  @P0 LDC R4, c[0x0][0x3bc] ;  /* 0x0000ef00ff040b82 */ /* 0x000e620000000800 */
[----:B0-----:R-:W2:Y:S02]  /*0920*/  @P0 LDG.E.U16 R3, desc[UR8][R12.64] ;  /* 0x000000080c030981 */ /* 0x001ea4000c1e1500 */
[----:B--2---:R-:W-:Y:S05]  /*0930*/  @P0 HADD2.F32 R3, -RZ, R3.H0_H0 ;  /* 0x20000003ff030230 */ /* 0x004fea0000004100 */
[----:B-1----:R-:W-:Y:S05]  /*0940*/  @P0 FFMA R2, R3, R4, R0 ;  /* 0x0000000403020223 */ /* 0x002fea0000000000 */
[----:B------:R-:W-:Y:S05]  /*0950*/  F2FP.F16.F32.PACK_AB R35, RZ, R2 ;  /* 0x00000002ff23723e */ /* 0x000fea00000000ff */
[----:B------:R1:W-:Y:S02]  /*0960*/  STG.E.U16 desc[UR8][R42.64], R35 ;  /* 0x000000232a007986 */ /* 0x0003e4000c101508 */
.L_x_328:
[----:B0-----:R-:W-:Y:S05]  /*0970*/  BSYNC.RECONVERGENT B0 ;  /* 0x0000000000007941 */ /* 0x001fea0003800200 */
.L_x_327:
[----:B------:R-:W-:Y:S01]  /*0980*/  ISETP.NE.AND P0, PT, R28, RZ, PT ;  /* 0x000000ff1c00720c */ /* 0x000fe20003f05270 */
[----:B------:R-:W-:Y:S11]  /*0990*/  BSSY.RECONVERGENT B0, `(.L_x_329) ;  /* 0x000000d000007945 */ /* 0x000ff60003800200 */
[----:B------:R-:W-:Y:S01]  /*09a0*/  @!UPT UIADD3 URZ, UPT, UPT, URZ, URZ, URZ ;  /* 0x000000fffffff290 */ /* 0x000fe2000fffe0ff */
[----:B------:R-:W-:Y:S05]  /*09b0*/  @!P0 BRA `(.L_x_330) ;  /* 0x0000000000288947 */ /* 0x000fea0003800000 */
        /* <DEDUP_REMOVED lines=8> */
[----:B-1----:R-:W-:Y:S05]  /*0a40*/  F2FP.F16.F32.PACK_AB R35, RZ, R2 ;  /* 0x00000002ff23723e */ /* 0x002fea00000000ff */
[----:B------:R0:W-:Y:S02]  /*0a50*/  STG.E.U16 desc[UR8][R42.64+0x2], R35 ;  /* 0x000002232a007986 */ /* 0x0001e4000c101508 */
.L_x_330:
[----:B------:R-:W-:Y:S05]  /*0a60*/  BSYNC.RECONVERGENT B0 ;  /* 0x0000000000007941 */ /* 0x000fea0003800200 */
.L_x_329:
        /* <DEDUP_REMOVED lines=14> */
.L_x_332:
[----:B------:R-:W-:Y:S05]  /*0b50*/  BSYNC.RECONVERGENT B0 ;  /* 0x0000000000007941 */ /* 0x000fea0003800200 */
.L_x_331:
        /* <DEDUP_REMOVED lines=14> */
.L_x_334:
[----:B------:R-:W-:Y:S05]  /*0c40*/  BSYNC.RECONVERGENT B0 ;  /* 0x0000000000007941 */ /* 0x000fea0003800200 */
.L_x_333:
        /* <DEDUP_REMOVED lines=14> */
.L_x_336:
[----:B------:R-:W-:Y:S05]  /*0d30*/  BSYNC.RECONVERGENT B0 ;  /* 0x0000000000007941 */ /* 0x000fea0003800200 */
.L_x_335:
        /* <DEDUP_REMOVED lines=14> */
.L_x_338:
[----:B------:R-:W-:Y:S05]  /*0e20*/  BSYNC.RECONVERGENT B0 ;  /* 0x0000000000007941 */ /* 0x000fea0003800200 */
.L_x_337:
        /* <DEDUP_REMOVED lines=14> */
.L_x_340:
[----:B------:R-:W-:Y:S05]  /*0f10*/  BSYNC.RECONVERGENT B0 ;  /* 0x0000000000007941 */ /* 0x000fea0003800200 */
.L_x_339:
        /* <DEDUP_REMOVED lines=14> */
.L_x_342:
[----:B------:R-:W-:Y:S05]  /*1000*/  BSYNC.RECONVERGENT B0 ;  /* 0x0000000000007941 */ /* 0x000fea0003800200 */
.L_x_341:
        /* <DEDUP_REMOVED lines=14> */
.L_x_344:
[----:B------:R-:W-:Y:S05]  /*10f0*/  BSYNC.RECONVERGENT B0 ;  /* 0x0000000000007941 */ /* 0x000fea0003800200 */
.L_x_343:
        /* <DEDUP_REMOVED lines=14> */
.L_x_346:
[----:B------:R-:W-:Y:S05]  /*11e0*/  BSYNC.RECONVERGENT B0 ;  /* 0x0000000000007941 */ /* 0x000fea0003800200 */
.L_x_345:
        /* <DEDUP_REMOVED lines=12> */
.L_x_348:
[----:B------:R-:W-:Y:S05]  /*12b0*/  BSYNC.RECONVERGENT B0 ;  /* 0x0000000000007941 */ /* 0x000fea0003800200 */
.L_x_347:
        /* <DEDUP_REMOVED lines=12> */
.L_x_350:
[----:B------:R-:W-:Y:S05]  /*1380*/  BSYNC.RECONVERGENT B0 ;  /* 0x0000000000007941 */ /* 0x000fea0003800200 */
.L_x_349:
        /* <DEDUP_REMOVED lines=12> */
.L_x_352:
[----:B------:R-:W-:Y:S05]  /*1450*/  BSYNC.RECONVERGENT B0 ;  /* 0x0000000000007941 */ /* 0x000fea0003800200 */
.L_x_351:
        /* <DEDUP_REMOVED lines=12> */
.L_x_354:
[----:B------:R-:W-:Y:S05]  /*1520*/  BSYNC.RECONVERGENT B0 ;  /* 0x0000000000007941 */ /* 0x000fea0003800200 */
.L_x_353:
        /* <DEDUP_REMOVED lines=12> */
.L_x_356:
[----:B------:R-:W-:Y:S05]  /*15f0*/  BSYNC.RECONVERGENT B0 ;  /* 0x0000000000007941 */ /* 0x000fea0003800200 */
.L_x_355:
        /* <DEDUP_REMOVED lines=12> */
.L_x_358:
[----:B------:R-:W-:Y:S05]  /*16c0*/  BSYNC.RECONVERGENT B0 ;  /* 0x0000000000007941 */ /* 0x000fea0003800200 */
.L_x_357:
        /* <DEDUP_REMOVED lines=17> */
.L_x_326:
[----:B------:R-:W1:Y:S01]  /*17e0*/  LDCU.64 UR4, c[0x0][0x380] ;  /* 0x00007000ff0477ac */ /* 0x000e620008000a00 */
[C---:B------:R-:W-:Y:S01]  /*17f0*/  VIADD R7, R53.reuse, 0x1 ;  /* 0x0000000135077836 */ /* 0x040fe20000000000 */
[----:B------:R-:W2:Y:S01]  /*1800*/  LDC.64 R4, c[0x0][0x398] ;  /* 0x0000e600ff047b82 */ /* 0x000ea20000000a00 */
[C---:B------:R-:W-:Y:S01]  /*1810*/  VIADD R2, R18.reuse, 0x2 ;  /* 0x0000000212027836 */ /* 0x040fe20000000000 */
[----:B------:R-:W3:Y:S01]  /*1820*/  LDCU.64 UR12, c[0x0][0x3c8] ;  /* 0x00007900ff0c77ac */ /* 0x000ee20008000a00 */
[C---:B------:R-:W-:Y:S01]  /*1830*/  VIADD R3, R18.reuse, 0x1 ;  /* 0x0000000112037836 */ /* 0x040fe20000000000 */
[--C-:B------:R-:W-:Y:S01]  /*1840*/  SHF.R.S32.HI R63, RZ, 0x1f, R18.reuse ;  /* 0x0000001fff3f7819 */ /* 0x100fe20000011412 */
[----:B------:R-:W-:Y:S01]  /*1850*/  VIADD R0, R18, 0x3 ;  /* 0x0000000312007836 */ /* 0x000fe20000000000 */
[----:B------:R-:W4:Y:S01]  /*1860*/  LDCU.64 UR14, c[0x0][0x3b0] ;  /* 0x00007600ff0e77ac */ /* 0x000f220008000a00 */
[C---:B------:R-:W-:Y:S02]  /*1870*/  VIADD R43, R53.reuse, 0x2 ;  /* 0x00000002352b7836 */ /* 0x040fe40000000000 */
[C---:B------:R-:W-:Y:S01]  /*1880*/  VIADD R42, R53.reuse, 0x3 ;  /* 0x00000003352a7836 */ /* 0x040fe20000000000 */
[----:B------:R-:W5:Y:S01]  /*1890*/  LDCU.64 UR10, c[0x0][0x3d8] ;  /* 0x00007b00ff0a77ac */ /* 0x000f620008000a00 */
[----:B------:R-:W-:Y:S01]  /*18a0*/  IMAD.MOV.U32 R62, RZ, RZ, R18 ;  /* 0x000000ffff3e7224 */ /* 0x000fe200078e0012 */
[----:B------:R-:W0:Y:S01]  /*18b0*/  LDCU UR29, c[0x0][0x388] ;  /* 0x00007100ff1d77ac */ /* 0x000e220008000800 */
[----:B-1----:R-:W-:-:S02]  /*18c0*/  ISETP.GE.AND P4, PT, R53, UR5, PT ;  /* 0x0000000535007c0c */ /* 0x002fc4000bf86270 */
[----:B------:R-:W-:Y:S01]  /*18d0*/  ISETP.GE.AND P0, PT, R7, UR5, PT ;  /* 0x0000000507007c0c */ /* 0x000fe2000bf06270 */
[----:B------:R-:W1:Y:S01]  /*18e0*/  LDCU UR24, c[0x0][0x3e0] ;  /* 0x00007c00ff1877ac */ /* 0x000e620008000800 */
[C---:B------:R-:W-:Y:S01]  /*18f0*/  ISETP.LT.AND P1, PT, R18.reuse, UR4, !P4 ;  /* 0x0000000412007c0c */ /* 0x040fe2000e721270 */
[----:B---3--:R-:W-:Y:S01]  /*1900*/  IMAD.WIDE.U32 R64, R53, UR12, R62 ;  /* 0x0000000c35407c25 */ /* 0x008fe2000f8e003e */
[----:B------:R-:W-:Y:S01]  /*1910*/  ISETP.LT.AND P5, PT, R18, UR4, !P0 ;  /* 0x0000000412007c0c */ /* 0x000fe2000c7a1270 */
[----:B------:R-:W3:Y:S01]  /*1920*/  LDCU.64 UR16, c[0x0][0x3b0] ;  /* 0x00007600ff1077ac */ /* 0x000ee20008000a00 */
[----:B------:R-:W-:Y:S01]  /*1930*/  P2R R6, PR, RZ, 0x2 ;  /* 0x00000002ff067803 */ /* 0x000fe20000000000 */
[----:B----4-:R-:W-:Y:S01]  /*1940*/  IMAD.WIDE.U32 R68, R7, UR14, RZ ;  /* 0x0000000e07447c25 */ /* 0x010fe2000f8e00ff */
[----:B------:R-:W-:Y:S02]  /*1950*/  ISETP.LT.AND P1, PT, R2, UR4, !P0 ;  /* 0x0000000402007c0c */ /* 0x000fe4000c721270 */
[----:B------:R-:W-:Y:S01]  /*1960*/  ISETP.LT.AND P6, PT, R3, UR4, !P0 ;  /* 0x0000000403007c0c */ /* 0x000fe2000c7c1270 */
[----:B------:R-:W-:Y:S01]  /*1970*/  IMAD.WIDE.U32 R66, R55, UR14, RZ ;  /* 0x0000000e37427c25 */ /* 0x000fe2000f8e00ff */
[----:B------:R-:W-:-:S02]  /*1980*/  P2R R49, PR, RZ, 0x2 ;  /* 0x00000002ff317803 */ /* 0x000fc40000000000 */
[----:B------:R-:W-:Y:S01]  /*1990*/  ISETP.LT.AND P1, PT, R0, UR4, !P0 ;  /* 0x0000000400007c0c */ /* 0x000fe2000c721270 */
[----:B------:R-:W-:Y:S01]  /*19a0*/  IMAD R7, R7, UR15, R69 ;  /* 0x0000000f07077c24 */ /* 0x000fe2000f8e0245 */
[----:B------:R-:W-:Y:S01]  /*19b0*/  ISETP.GE.AND P0, PT, R43, UR5, PT ;  /* 0x000000052b007c0c */ /* 0x000fe2000bf06270 */
[----:B------:R-:W-:Y:S01]  /*19c0*/  IMAD R55, R55, UR15, R67 ;  /* 0x0000000f37377c24 */ /* 0x000fe2000f8e0243 */
[----:B------:R-:W-:Y:S01]  /*19d0*/  P2R R48, PR, RZ, 0x2 ;  /* 0x00000002ff307803 */ /* 0x000fe20000000000 */
[----:B-----5:R-:W-:Y:S01]  /*19e0*/  IMAD.WIDE.U32 R62, R53, UR10, R62 ;  /* 0x0000000a353e7c25 */ /* 0x020fe2000f8e003e */
[----:B------:R-:W-:Y:S01]  /*19f0*/  ISETP.LT.AND P1, PT, R18, UR4, !P0 ;  /* 0x0000000412007c0c */ /* 0x000fe2000c721270 */
[----:B0-----:R-:W-:Y:S01]  /*1a00*/  UIADD3 UR29, UPT, UPT, -UR29, 0x1, URZ ;  /* 0x000000011d1d7890 */ /* 0x001fe2000fffe1ff */
[C---:B------:R-:W-:Y:S01]  /*1a10*/  ISETP.LT.AND P2, PT, R3.reuse, UR4, !P4 ;  /* 0x0000000403007c0c */ /* 0x040fe2000e741270 */
[----:B--2---:R-:W-:Y:S01]  /*1a20*/  IMAD.SHL.U32 R59, R4, 0x2, RZ ;  /* 0x00000002043b7824 */ /* 0x004fe200078e00ff */
[----:B------:R-:W-:Y:S01]  /*1a30*/  P2R R47, PR, RZ, 0x2 ;  /* 0x00000002ff2f7803 */ /* 0x000fe20000000000 */
[----:B------:R-:W-:Y:S01]  /*1a40*/  UISETP.NE.AND UP5, UPT, UR29, URZ, UPT ;  /* 0x000000ff1d00728c */ /* 0x000fe2000bfa5270 */
[----:B------:R-:W-:-:S02]  /*1a50*/  ISETP.LT.AND P1, PT, R3, UR4, !P0 ;  /* 0x0000000403007c0c */ /* 0x000fc4000c721270 */
[C---:B------:R-:W-:Y:S02]  /*1a60*/  ISETP.LT.AND P3, PT, R2.reuse, UR4, !P4 ;  /* 0x0000000402007c0c */ /* 0x040fe4000e761270 */
[----:B------:R-:W-:Y:S02]  /*1a70*/  P2R R46, PR, RZ, 0x2 ;  /* 0x00000002ff2e7803 */ /* 0x000fe40000000000 */
[----:B------:R-:W-:Y:S02]  /*1a80*/  ISETP.LT.AND P1, PT, R2, UR4, !P0 ;  /* 0x0000000402007c0c */ /* 0x000fe4000c721270 */
[C---:B------:R-:W-:Y:S02]  /*1a90*/  ISETP.LT.AND P4, PT, R0.reuse, UR4, !P4 ;  /* 0x0000000400007c0c */ /* 0x040fe4000e781270 */
[----:B------:R-:W-:Y:S02]  /*1aa0*/  P2R R45, PR, RZ, 0x2 ;  /* 0x00000002ff2d7803 */ /* 0x000fe40000000000 */
[----:B------:R-:W-:-:S02]  /*1ab0*/  ISETP.LT.AND P1, PT, R0, UR4, !P0 ;  /* 0x0000000400007c0c */ /* 0x000fc4000c721270 */
[----:B------:R-:W-:Y:S02]  /*1ac0*/  ISETP.GE.AND P0, PT, R42, UR5, PT ;  /* 0x000000052a007c0c */ /* 0x000fe4000bf06270 */
[----:B------:R-:W-:Y:S02]  /*1ad0*/  P2R R44, PR, RZ, 0x2 ;  /* 0x00000002ff2c7803 */ /* 0x000fe40000000000 */
[----:B------:R-:W-:Y:S01]  /*1ae0*/  ISETP.LT.AND P1, PT, R3, UR4, !P0 ;  /* 0x0000000403007c0c */ /* 0x000fe2000c721270 */
[C---:B------:R-:W-:Y:S01]  /*1af0*/  IMAD R3, R53.reuse, UR13, R65 ;  /* 0x0000000d35037c24 */ /* 0x040fe2000f8e0241 */
[----:B------:R-:W-:Y:S01]  /*1b00*/  SHF.L.U64.HI R57, R4, 0x1, R5 ;  /* 0x0000000104397819 */ /* 0x000fe20000010205 */
[----:B------:R-:W-:Y:S01]  /*1b10*/  IMAD R53, R53, UR11, R63 ;  /* 0x0000000b35357c24 */ /* 0x000fe2000f8e023f */
[----:B------:R-:W-:Y:S02]  /*1b20*/  P2R R50, PR, RZ, 0x2 ;  /* 0x00000002ff327803 */ /* 0x000fe40000000000 */
[----:B------:R-:W-:-:S02]  /*1b30*/  ISETP.LT.AND P1, PT, R2, UR4, !P0 ;  /* 0x0000000402007c0c */ /* 0x000fc4000c721270 */
[----:B------:R-:W-:Y:S02]  /*1b40*/  SHF.L.U64.HI R54, R68, 0x1, R7 ;  /* 0x0000000144367819 */ /* 0x000fe40000010207 */
[----:B------:R-:W-:Y:S02]  /*1b50*/  P2R R51, PR, RZ, 0x2 ;  /* 0x00000002ff337803 */ /* 0x000fe40000000000 */
[----:B------:R-:W-:Y:S02]  /*1b60*/  ISETP.LT.AND P1, PT, R0, UR4, !P0 ;  /* 0x0000000400007c0c */ /* 0x000fe4000c721270 */
[----:B------:R-:W-:Y:S02]  /*1b70*/  ISETP.LT.AND P0, PT, R18, UR4, !P0 ;  /* 0x0000000412007c0c */ /* 0x000fe4000c701270 */
[----:B------:R-:W-:Y:S02]  /*1b80*/  P2R R56, PR, RZ, 0x2 ;  /* 0x00000002ff387803 */ /* 0x000fe40000000000 */
[----:B------:R-:W-:-:S02]  /*1b90*/  ISETP.NE.AND P1, PT, R6, RZ, PT ;  /* 0x000000ff0600720c */ /* 0x000fc40003f25270 */
[----:B------:R-:W-:Y:S02]  /*1ba0*/  P2R R58, PR, RZ, 0x1 ;  /* 0x00000001ff3a7803 */ /* 0x000fe40000000000 */
[----:B------:R-:W-:Y:S02]  /*1bb0*/  SHF.L.U64.HI R55, R66, 0x3, R55 ;  /* 0x0000000342377819 */ /* 0x000fe40000010237 */
[----:B-1-3--:R-:W-:-:S07]  /*1bc0*/  SHF.L.U64.HI R52, R64, 0x1, R3 ;  /* 0x0000000140347819 */ /* 0x00afce0000010203 */
.L_x_410:
[----:B------:R-:W-:Y:S01]  /*1bd0*/  SHF.R.S32.HI R37, RZ, 0x1f, R18 ;  /* 0x0000001fff257819 */ /* 0x000fe20000011412 */
[----:B--23--:R-:W-:Y:S01]  /*1be0*/  IMAD.WIDE.U32 R2, R43, UR16, RZ ;  /* 0x000000102b027c25 */ /* 0x00cfe2000f8e00ff */
[C---:B------:R-:W-:Y:S01]  /*1bf0*/  LEA RZ, P0, R18.reuse, UR26, 0x1 ;  /* 0x0000001a12ff7c11 */ /* 0x040fe2000f8008ff */
[----:B------:R-:W0:Y:S01]  /*1c00*/  @P1 LDC R11, c[0x0][0x3e0] ;  /* 0x0000f800ff0b1b82 */ /* 0x000e220000000800 */
[C---:B------:R-:W-:Y:S02]  /*1c10*/  LEA R36, R18.reuse, UR26, 0x1 ;  /* 0x0000001a12247c11 */ /* 0x040fe4000f8e08ff */
[----:B------:R-:W-:Y:S02]  /*1c20*/  P2R R0, PR, RZ, 0x40 ;  /* 0x00000040ff007803 */ /* 0x000fe40000000000 */
[----:B------:R-:W-:Y:S02]  /*1c30*/  LEA.HI.X R37, R18, UR25, R37, 0x1, P0 ;  /* 0x0000001912257c11 */ /* 0x000fe400080f0c25 */
[----:B------:R-:W-:Y:S01]  /*1c40*/  IADD3 R38, P6, P0, R59, 0x4, R36 ;  /* 0x000000043b267810 */ /* 0x000fe200078de024 */
[----:B------:R-:W1:Y:S01]  /*1c50*/  @P2 LDC R8, c[0x0][0x3e0] ;  /* 0x0000f800ff082b82 */ /* 0x000e620000000800 */
[----:B------:R-:W-:Y:S01]  /*1c60*/  LEA R16, R66, UR28, 0x3 ;  /* 0x0000001c42107c11 */ /* 0x000fe2000f8e18ff */
[----:B------:R-:W2:Y:S01]  /*1c70*/  @P1 LDG.E.U16 R14, desc[UR8][R36.64] ;  /* 0x00000008240e1981 */ /* 0x000ea2000c1e1500 */
[----:B------:R-:W-:-:S02]  /*1c80*/  IADD3.X R33, PT, PT, R57, RZ, R37, P6, P0 ;  /* 0x000000ff39217210 */ /* 0x000fc400037e0425 */
[----:B------:R-:W-:Y:S01]  /*1c90*/  ISETP.NE.AND P6, PT, R0, RZ, PT ;  /* 0x000000ff0000720c */ /* 0x000fe20003fc5270 */
[----:B------:R-:W-:Y:S01]  /*1ca0*/  IMAD R0, R43, UR17, R3 ;  /* 0x000000112b007c24 */ /* 0x000fe2000f8e0203 */
[----:B------:R-:W-:Y:S01]  /*1cb0*/  LEA R72, P0, R2, UR28, 0x1 ;  /* 0x0000001c02487c11 */ /* 0x000fe2000f8008ff */
[----:B------:R-:W3:Y:S01]  /*1cc0*/  @P2 LDG.E.U16 R9, desc[UR8][R36.64+0x2] ;  /* 0x0000020824092981 */ /* 0x000ee2000c1e1500 */
[----:B------:R-:W-:Y:S02]  /*1cd0*/  LEA R34, R68, UR28, 0x1 ;  /* 0x0000001c44227c11 */ /* 0x000fe4000f8e08ff */
[----:B------:R-:W-:Y:S01]  /*1ce0*/  LEA.HI.X R73, R2, UR27, R0, 0x1, P0 ;  /* 0x0000001b02497c11 */ /* 0x000fe200080f0c00 */
[C---:B------:R-:W-:Y:S01]  /*1cf0*/  IMAD.WIDE.U32 R2, R42.reuse, UR16, RZ ;  /* 0x000000102a027c25 */ /* 0x040fe2000f8e00ff */
[----:B------:R-:W4:Y:S03]  /*1d00*/  @P3 LDG.E.U16 R4, desc[UR8][R36.64+0x4] ;  /* 0x0000040824043981 */ /* 0x000f26000c1e1500 */
[----:B------:R-:W-:Y:S01]  /*1d10*/  IMAD R0, R42, UR17, R3 ;  /* 0x000000112a007c24 */ /* 0x000fe2000f8e0203 */
[C---:B------:R-:W-:Y:S01]  /*1d20*/  LEA R40, P0, R2.reuse, UR28, 0x1 ;  /* 0x0000001c02287c11 */ /* 0x040fe2000f8008ff */
[----:B------:R-:W5:Y:S03]  /*1d30*/  @P4 LDG.E.U16 R6, desc[UR8][R36.64+0x6] ;  /* 0x0000060824064981 */ /* 0x000f66000c1e1500 */
[----:B------:R-:W-:Y:S01]  /*1d40*/  LEA.HI.X R41, R2, UR27, R0, 0x1, P0 ;  /* 0x0000001b02297c11 */ /* 0x000fe200080f0c00 */
[----:B------:R-:W5:Y:S01]  /*1d50*/  @P5 LDG.E.U16 R15, desc[UR8][R36.64] ;  /* 0x00000008240f5981 */ /* 0x000f62000c1e1500 */
[----:B------:R-:W-:-:S03]  /*1d60*/  LEA RZ, P0, R66, UR28, 0x3 ;  /* 0x0000001c42ff7c11 */ /* 0x000fc6000f8018ff */
[----:B------:R-:W5:Y:S01]  /*1d70*/  @P6 LDG.E.U16 R24, desc[UR8][R36.64+0x2] ;  /* 0x0000020824186981 */ /* 0x000f62000c1e1500 */
[----:B------:R-:W-:Y:S02]  /*1d80*/  IADD3.X R17, PT, PT, R55, UR27, RZ, P0, !PT ;  /* 0x0000001b37117c10 */ /* 0x000fe400087fe4ff */
[----:B------:R-:W-:-:S03]  /*1d90*/  LEA RZ, P0, R68, UR28, 0x1 ;  /* 0x0000001c44ff7c11 */ /* 0x000fc6000f8008ff */
[----:B------:R-:W4:Y:S01]  /*1da0*/  @P1 LDG.E.U16 R12, desc[UR8][R16.64] ;  /* 0x00000008100c1981 */ /* 0x000f22000c1e1500 */
[----:B------:R-:W-:Y:S02]  /*1db0*/  IADD3.X R35, PT, PT, R54, UR27, RZ, P0, !PT ;  /* 0x0000001b36237c10 */ /* 0x000fe400087fe4ff */
[----:B------:R-:W-:Y:S01]  /*1dc0*/  IADD3 R30, P0, PT, R34, 0x2, RZ ;  /* 0x00000002221e7810 */ /* 0x000fe20007f1e0ff */
[----:B------:R-:W5:Y:S03]  /*1dd0*/  @P2 LDG.E.U16 R5, desc[UR8][R16.64] ;  /* 0x0000000810052981 */ /* 0x000f66000c1e1500 */
[----:B------:R-:W-:Y:S01]  /*1de0*/  IADD3.X R29, PT, PT, RZ, R35, RZ, P0, !PT ;  /* 0x00000023ff1d7210 */ /* 0x000fe200007fe4ff */
[----:B------:R-:W5:Y:S01]  /*1df0*/  @P3 LDG.E.U16 R3, desc[UR8][R16.64] ;  /* 0x0000000810033981 */ /* 0x000f62000c1e1500 */
[----:B------:R-:W-:-:S03]  /*1e00*/  IADD3 R32, P0, PT, R16, 0x2, RZ ;  /* 0x0000000210207810 */ /* 0x000fc60007f1e0ff */
[----:B------:R0:W5:Y:S02]  /*1e10*/  @P4 LDG.E.U16 R7, desc[UR8][R16.64] ;  /* 0x0000000810074981 */ /* 0x000164000c1e1500 */
[----:B------:R-:W-:Y:S01]  /*1e20*/  IMAD.X R31, RZ, RZ, R17, P0 ;  /* 0x000000ffff1f7224 */ /* 0x000fe200000e0611 */
[----:B------:R-:W-:Y:S01]  /*1e30*/  IADD3 R26, P0, PT, R40, 0x2, RZ ;  /* 0x00000002281a7810 */ /* 0x000fe20007f1e0ff */
[----:B------:R-:W5:Y:S03]  /*1e40*/  @P5 LDG.E.U16 R23, desc[UR8][R34.64] ;  /* 0x0000000822175981 */ /* 0x000f66000c1e1500 */
[----:B------:R-:W-:Y:S01]  /*1e50*/  IADD3.X R25, PT, PT, RZ, R41, RZ, P0, !PT ;  /* 0x00000029ff197210 */ /* 0x000fe200007fe4ff */
[----:B------:R-:W5:Y:S01]  /*1e60*/  @P6 LDG.E.U16 R10, desc[UR8][R34.64] ;  /* 0x00000008220a6981 */ /* 0x000f62000c1e1500 */
[----:B------:R-:W-:-:S05]  /*1e70*/  IADD3 R28, P0, PT, R72, 0x2, RZ ;  /* 0x00000002481c7810 */ /* 0x000fca0007f1e0ff */
[----:B------:R-:W-:Y:S01]  /*1e80*/  IMAD.X R27, RZ, RZ, R73, P0 ;  /* 0x000000ffff1b7224 */ /* 0x000fe200000e0649 */
[----:B------:R-:W-:Y:S02]  /*1e90*/  ISETP.NE.AND P0, PT, R46, RZ, PT ;  /* 0x000000ff2e00720c */ /* 0x000fe40003f05270 */
[----:B------:R-:W-:Y:S02]  /*1ea0*/  MOV R0, UR24 ;  /* 0x0000001800007c02 */ /* 0x000fe40008000f00 */
[----:B------:R-:W-:Y:S02]  /*1eb0*/  P2R R2, PR, RZ, 0x1 ;  /* 0x00000001ff027803 */ /* 0x000fe40000000000 */
[----:B------:R-:W-:-:S13]  /*1ec0*/  ISETP.NE.AND P0, PT, R49, RZ, PT ;  /* 0x000000ff3100720c */ /* 0x000fda0003f05270 */
[----:B------:R-:W5:Y:S04]  /*1ed0*/  @P0 LDG.E.U16 R20, desc[UR8][R34.64] ;  /* 0x0000000822140981 */ /* 0x000f68000c1e1500 */
[----:B------:R-:W5:Y:S01]  /*1ee0*/  @P0 LDG.E.U16 R22, desc[UR8][R36.64+0x4] ;  /* 0x0000040824160981 */ /* 0x000f62000c1e1500 */
[----:B------:R-:W-:Y:S02]  /*1ef0*/  ISETP.NE.AND P0, PT, R2, RZ, PT ;  /* 0x000000ff0200720c */ /* 0x000fe40003f05270 */
[----:B------:R-:W1:Y:S01]  /*1f00*/  @P3 LDC R2, c[0x0][0x3e0] ;  /* 0x0000f800ff023b82 */ /* 0x000e620000000800 */
[----:B0-----:R-:W-:Y:S02]  /*1f10*/  P2R R16, PR, RZ, 0x2 ;  /* 0x00000002ff107803 */ /* 0x001fe40000000000 */
[----:B------:R-:W-:-:S02]  /*1f20*/  MOV R13, UR24 ;  /* 0x00000018000d7c02 */ /* 0x000fc40008000f00 */
[----:B------:R-:W-:-:S06]  /*1f30*/  P2R R21, PR, RZ, 0x10 ;  /* 0x00000010ff157803 */ /* 0x000fcc0000000000 */
[----:B------:R-:W5:Y:S04]  /*1f40*/  @P0 LDG.E.U16 R70, desc[UR8][R36.64+0x2] ;  /* 0x0000020824460981 */ /* 0x000f68000c1e1500 */
[----:B------:R-:W5:Y:S01]  /*1f50*/  @P0 LDG.E.U16 R60, desc[UR8][R72.64] ;  /* 0x00000008483c0981 */ /* 0x000f62000c1e1500 */
[----:B--2---:R-:W-:Y:S02]  /*1f60*/  @P1 HADD2.F32 R14, -RZ, R14.H0_H0 ;  /* 0x2000000eff0e1230 */ /* 0x004fe40000004100 */
[----:B---3--:R-:W-:Y:S02]  /*1f70*/  @P2 HADD2.F32 R9, -RZ, R9.H0_H0 ;  /* 0x20000009ff092230 */ /* 0x008fe40000004100 */
[----:B----4-:R-:W-:-:S05]  /*1f80*/  @P1 HADD2.F32 R12, -RZ, R12.H0_H0 ;  /* 0x2000000cff0c1230 */ /* 0x010fca0000004100 */
[----:B------:R-:W-:Y:S01]  /*1f90*/  @P1 FFMA R0, R14, R12, R11 ;  /* 0x0000000c0e001223 */ /* 0x000fe2000000000b */
[----:B-----5:R-:W-:Y:S01]  /*1fa0*/  @P2 HADD2.F32 R11, -RZ, R5.H0_H0 ;  /* 0x20000005ff0b2230 */ /* 0x020fe20000004100 */
[----:B------:R-:W-:Y:S01]  /*1fb0*/  P2R R12, PR, RZ, 0x4 ;  /* 0x00000004ff0c7803 */ /* 0x000fe20000000000 */
[----:B------:R-:W-:-:S03]  /*1fc0*/  IMAD.U32 R5, RZ, RZ, UR24 ;  /* 0x00000018ff057e24 */ /* 0x000fc6000f8e00ff */
[----:B-1----:R-:W-:Y:S01]  /*1fd0*/  @P2 FFMA R5, R11, R9, R8 ;  /* 0x000000090b052223 */ /* 0x002fe20000000008 */
[----:B------:R-:W-:-:S13]  /*1fe0*/  ISETP.NE.AND P2, PT, R48, RZ, PT ;  /* 0x000000ff3000720c */ /* 0x000fda0003f45270 */
[----:B------:R0:W2:Y:S04]  /*1ff0*/  @P2 LDG.E.U16 R11, desc[UR8][R34.64] ;  /* 0x00000008220b2981 */ /* 0x0000a8000c1e1500 */
[----:B------:R-:W3:Y:S01]  /*2000*/  @P2 LDG.E.U16 R14, desc[UR8][R36.64+0x6] ;  /* 0x00000608240e2981 */ /* 0x000ee2000c1e1500 */
[----:B------:R-:W-:Y:S01]  /*2010*/  ISETP.NE.AND P1, PT, R47, RZ, PT ;  /* 0x000000ff2f00720c */ /* 0x000fe20003f25270 */
[----:B------:R-:W-:Y:S02]  /*2020*/  @P3 HADD2.F32 R3, -RZ, R3.H0_H0 ;  /* 0x20000003ff033230 */ /* 0x000fe40000004100 */
[----:B------:R-:W-:Y:S01]  /*2030*/  @P3 HADD2.F32 R4, -RZ, R4.H0_H0 ;  /* 0x20000004ff043230 */ /* 0x000fe20000004100 */
[----:B------:R-:W-:-:S04]  /*2040*/  MOV R9, UR24 ;  /* 0x0000001800097c02 */ /* 0x000fc80008000f00 */
[----:B------:R-:W-:Y:S02]  /*2050*/  @P3 FFMA R9, R3, R4, R2 ;  /* 0x0000000403093223 */ /* 0x000fe40000000002 */
[----:B------:R-:W1:Y:S03]  /*2060*/  @P4 LDC R2, c[0x0][0x3e0] ;  /* 0x0000f800ff024b82 */ /* 0x000e660000000800 */
[----:B------:R-:W4:Y:S04]  /*2070*/  @P1 LDG.E.U16 R3, desc[UR8][R36.64] ;  /* 0x0000000824031981 */ /* 0x000f28000c1e1500 */
[----:B------:R-:W5:Y:S01]  /*2080*/  @P1 LDG.E.U16 R4, desc[UR8][R72.64] ;  /* 0x0000000848041981 */ /* 0x000f62000c1e1500 */
[----:B------:R-:W-:-:S02]  /*2090*/  @P4 HADD2.F32 R7, -RZ, R7.H0_H0 ;  /* 0x20000007ff074230 */ /* 0x000fc40000004100 */
[----:B------:R-:W-:Y:S01]  /*20a0*/  @P4 HADD2.F32 R6, -RZ, R6.H0_H0 ;  /* 0x20000006ff064230 */ /* 0x000fe20000004100 */
[----:B------:R-:W-:Y:S02]  /*20b0*/  P2R R8, PR, RZ, 0x8 ;  /* 0x00000008ff087803 */ /* 0x000fe40000000000 */
[----:B------:R-:W-:Y:S02]  /*20c0*/  ISETP.NE.AND P3, PT, R58, RZ, PT ;  /* 0x000000ff3a00720c */ /* 0x000fe40003f65270 */
[----:B-1----:R-:W-:Y:S02]  /*20d0*/  @P4 FFMA R13, R7, R6, R2 ;  /* 0x00000006070d4223 */ /* 0x002fe40000000002 */
[----:B------:R-:W1:Y:S01]  /*20e0*/  @P5 LDC R6, c[0x0][0x3e0] ;  /* 0x0000f800ff065b82 */ /* 0x000e620000000800 */
[----:B------:R-:W-:-:S07]  /*20f0*/  P2R R17, PR, RZ, 0x8 ;  /* 0x00000008ff117803 */ /* 0x000fce0000000000 */
[----:B------:R-:W0:Y:S01]  /*2100*/  @P6 LDC R7, c[0x0][0x3e0] ;  /* 0x0000f800ff076b82 */ /* 0x000e220000000800 */
[----:B------:R-:W-:Y:S01]  /*2110*/  ISETP.NE.AND P3, PT, R49, RZ, PT ;  /* 0x000000ff3100720c */ /* 0x000fe20003f65270 */
[----:B------:R-:W-:Y:S02]  /*2120*/  @P5 HADD2.F32 R15, -RZ, R15.H0_H0 ;  /* 0x2000000fff0f5230 */ /* 0x000fe40000004100 */
[----:B------:R-:W-:Y:S02]  /*2130*/  @P5 HADD2.F32 R23, -RZ, R23.H0_H0 ;  /* 0x20000017ff175230 */ /* 0x000fe40000004100 */
[----:B------:R-:W-:Y:S02]  /*2140*/  IMAD.U32 R2, RZ, RZ, UR24 ;  /* 0x00000018ff027e24 */ /* 0x000fe4000f8e00ff */
[----:B------:R-:W-:Y:S02]  /*2150*/  @P6 HADD2.F32 R24, -RZ, R24.H0_H0 ;  /* 0x20000018ff186230 */ /* 0x000fe40000004100 */
[----:B------:R-:W-:-:S02]  /*2160*/  @P6 HADD2.F32 R10, -RZ, R10.H0_H0 ;  /* 0x2000000aff0a6230 */ /* 0x000fc40000004100 */
[----:B-1----:R-:W-:Y:S02]  /*2170*/  @P5 FFMA R2, R15, R23, R6 ;  /* 0x000000170f025223 */ /* 0x002fe40000000006 */
[----:B------:R-:W1:Y:S01]  /*2180*/  @P3 LDC R15, c[0x0][0x3e0] ;  /* 0x0000f800ff0f3b82 */ /* 0x000e620000000800 */
[----:B------:R-:W-:Y:S01]  /*2190*/  MOV R6, UR24 ;  /* 0x0000001800067c02 */ /* 0x000fe20008000f00 */
[----:B0-----:R-:W-:-:S06]  /*21a0*/  @P6 FFMA R6, R24, R10, R7 ;  /* 0x0000000a18066223 */ /* 0x001fcc0000000007 */
[----:B------:R-:W0:Y:S01]  /*21b0*/  @P2 LDC R7, c[0x0][0x3e0] ;  /* 0x0000f800ff072b82 */ /* 0x000e220000000800 */
[----:B------:R-:W-:Y:S02]  /*21c0*/  P2R R35, PR, RZ, 0x20 ;  /* 0x00000020ff237803 */ /* 0x000fe40000000000 */
[----:B------:R-:W-:Y:S01]  /*21d0*/  ISETP.NE.AND P5, PT, R45, RZ, PT ;  /* 0x000000ff2d00720c */ /* 0x000fe20003fa5270 */
[----:B------:R-:W-:Y:S01]  /*21e0*/  @P3 HADD2.F32 R20, -RZ, R20.H0_H0 ;  /* 0x20000014ff143230 */ /* 0x000fe20000004100 */
[----:B------:R-:W-:Y:S01]  /*21f0*/  ISETP.NE.AND P4, PT, R44, RZ, PT ;  /* 0x000000ff2c00720c */ /* 0x000fe20003f85270 */
[----:B------:R-:W-:Y:S01]  /*2200*/  @P3 HADD2.F32 R22, -RZ, R22.H0_H0 ;  /* 0x20000016ff163230 */ /* 0x000fe20000004100 */
[----:B------:R-:W-:-:S04]  /*2210*/  MOV R10, UR24 ;  /* 0x00000018000a7c02 */ /* 0x000fc80008000f00 */
[----:B-1----:R-:W-:-:S05]  /*2220*/  @P3 FFMA R10, R22, R20, R15 ;  /* 0x00000014160a3223 */ /* 0x002fca000000000f */
[----:B------:R-:W5:Y:S01]  /*2230*/  @P5 LDG.E.U16 R34, desc[UR8][R36.64+0x4] ;  /* 0x0000040824225981 */ /* 0x000f62000c1e1500 */
[----:B------:R-:W1:Y:S03]  /*2240*/  @P5 LDC R23, c[0x0][0x3e0] ;  /* 0x0000f800ff175b82 */ /* 0x000e660000000800 */
[----:B------:R-:W5:Y:S04]  /*2250*/  @P5 LDG.E.U16 R24, desc[UR8][R72.64] ;  /* 0x0000000848185981 */ /* 0x000f68000c1e1500 */
[----:B------:R-:W5:Y:S01]  /*2260*/  @P4 LDG.E.U16 R15, desc[UR8][R72.64] ;  /* 0x00000008480f4981 */ /* 0x000f62000c1e1500 */
[----:B------:R-:W-:Y:S02]  /*2270*/  ISETP.NE.AND P3, PT, R17, RZ, PT ;  /* 0x000000ff1100720c */ /* 0x000fe40003f65270 */
[----:B------:R-:W1:Y:S01]  /*2280*/  @P4 LDC R17, c[0x0][0x3e0] ;  /* 0x0000f800ff114b82 */ /* 0x000e620000000800 */
[----:B--2---:R-:W-:-:S07]  /*2290*/  @P2 HADD2.F32 R20, -RZ, R11.H0_H0 ;  /* 0x2000000bff142230 */ /* 0x004fce0000004100 */
[----:B------:R-:W2:Y:S01]  /*22a0*/  @P0 LDC R11, c[0x0][0x3e0] ;  /* 0x0000f800ff0b0b82 */ /* 0x000ea20000000800 */
[----:B---3--:R-:W-:Y:S02]  /*22b0*/  @P2 HADD2.F32 R22, -RZ, R14.H0_H0 ;  /* 0x2000000eff162230 */ /* 0x008fe40000004100 */
[----:B------:R-:W-:-:S03]  /*22c0*/  IMAD.U32 R14, RZ, RZ, UR24 ;  /* 0x00000018ff0e7e24 */ /* 0x000fc6000f8e00ff */
[----:B0-----:R-:W-:Y:S02]  /*22d0*/  @P2 FFMA R14, R22, R20, R7 ;  /* 0x00000014160e2223 */ /* 0x001fe40000000007 */
[----:B------:R-:W3:Y:S01]  /*22e0*/  @P4 LDG.E.U16 R22, desc[UR8][R36.64+0x6] ;  /* 0x0000060824164981 */ /* 0x000ee2000c1e1500 */
[----:B------:R-:W0:Y:S01]  /*22f0*/  @P1 LDC R7, c[0x0][0x3e0] ;  /* 0x0000f800ff071b82 */ /* 0x000e220000000800 */
[----:B----4-:R-:W-:Y:S02]  /*2300*/  @P1 HADD2.F32 R20, -RZ, R3.H0_H0 ;  /* 0x20000003ff141230 */ /* 0x010fe40000004100 */
[----:B-----5:R-:W-:Y:S01]  /*2310*/  @P1 HADD2.F32 R4, -RZ, R4.H0_H0 ;  /* 0x20000004ff041230 */ /* 0x020fe20000004100 */
[----:B------:R-:W-:-:S04]  /*2320*/  MOV R3, UR24 ;  /* 0x0000001800037c02 */ /* 0x000fc80008000f00 */
[----:B0-----:R-:W-:Y:S02]  /*2330*/  @P1 FFMA R3, R20, R4, R7 ;  /* 0x0000000414031223 */ /* 0x001fe40000000007 */
[----:B------:R-:W4:Y:S04]  /*2340*/  @P3 LDG.E.U16 R4, desc[UR8][R36.64] ;  /* 0x0000000824043981 */ /* 0x000f28000c1e1500 */
[----:B------:R-:W5:Y:S01]  /*2350*/  @P3 LDG.E.U16 R20, desc[UR8][R40.64] ;  /* 0x0000000828143981 */ /* 0x000f62000c1e1500 */
[----:B------:R-:W-:Y:S02]  /*2360*/  @P0 HADD2.F32 R70, -RZ, R70.H0_H0 ;  /* 0x20000046ff460230 */ /* 0x000fe40000004100 */
[----:B------:R-:W-:Y:S01]  /*2370*/  @P0 HADD2.F32 R60, -RZ, R60.H0_H0 ;  /* 0x2000003cff3c0230 */ /* 0x000fe20000004100 */
[----:B------:R-:W-:-:S02]  /*2380*/  ISETP.NE.AND P2, PT, R50, RZ, PT ;  /* 0x000000ff3200720c */ /* 0x000fc40003f45270 */
[----:B------:R-:W-:Y:S02]  /*2390*/  MOV R7, UR24 ;  /* 0x0000001800077c02 */ /* 0x000fe40008000f00 */
[----:B--2---:R-:W-:Y:S01]  /*23a0*/  @P0 FFMA R7, R70, R60, R11 ;  /* 0x0000003c46070223 */ /* 0x004fe2000000000b */
[----:B------:R-:W-:Y:S01]  /*23b0*/  IMAD.U32 R11, RZ, RZ, UR24 ;  /* 0x00000018ff0b7e24 */ /* 0x000fe2000f8e00ff */
[----:B------:R-:W-:Y:S02]  /*23c0*/  ISETP.NE.AND P1, PT, R51, RZ, PT ;  /* 0x000000ff3300720c */ /* 0x000fe40003f25270 */
[----:B------:R-:W-:Y:S01]  /*23d0*/  ISETP.NE.AND P0, PT, R56, RZ, PT ;  /* 0x000000ff3800720c */ /* 0x000fe20003f05270 */
[----:B------:R-:W-:Y:S02]  /*23e0*/  @P5 HADD2.F32 R34, -RZ, R34.H0_H0 ;  /* 0x20000022ff225230 */ /* 0x000fe40000004100 */
[----:B------:R-:W-:-:S05]  /*23f0*/  @P5 HADD2.F32 R24, -RZ, R24.H0_H0 ;  /* 0x20000018ff185230 */ /* 0x000fca0000004100 */
[----:B-1----:R-:W-:Y:S01]  /*2400*/  @P5 FFMA R11, R34, R24, R23 ;  /* 0x00000018220b5223 */ /* 0x002fe20000000017 */
[----:B------:R-:W-:Y:S01]  /*2410*/  @P4 HADD2.F32 R23, -RZ, R15.H0_H0 ;  /* 0x2000000fff174230 */ /* 0x000fe20000004100 */
[----:B------:R-:W-:-:S03]  /*2420*/  MOV R15, UR24 ;  /* 0x00000018000f7c02 */ /* 0x000fc60008000f00 */
[----:B------:R-:W2:Y:S01]  /*2430*/  @P0 LDG.E.U16 R24, desc[UR8][R40.64] ;  /* 0x0000000828180981 */ /* 0x000ea2000c1e1500 */
[----:B------:R-:W0:Y:S01]  /*2440*/  @P2 LDC R34, c[0x0][0x3e0] ;  /* 0x0000f800ff222b82 */ /* 0x000e220000000800 */
[----:B---3--:R-:W-:-:S05]  /*2450*/  @P4 HADD2.F32 R22, -RZ, R22.H0_H0 ;  /* 0x20000016ff164230 */ /* 0x008fca0000004100 */
[----:B------:R-:W-:Y:S01]  /*2460*/  @P4 FFMA R15, R22, R23, R17 ;  /* 0x00000017160f4223 */ /* 0x000fe20000000011 */
[----:B------:R-:W-:Y:S01]  /*2470*/  ISETP.NE.AND P4, PT, R21, RZ, PT ;  /* 0x000000ff1500720c */ /* 0x000fe20003f85270 */
[----:B------:R-:W1:Y:S01]  /*2480*/  @P3 LDC R22, c[0x0][0x3e0] ;  /* 0x0000f800ff163b82 */ /* 0x000e620000000800 */
[----:B------:R-:W3:Y:S04]  /*2490*/  @P2 LDG.E.U16 R21, desc[UR8][R36.64+0x2] ;  /* 0x0000020824152981 */ /* 0x000ee8000c1e1500 */
[----:B------:R-:W3:Y:S01]  /*24a0*/  @P2 LDG.E.U16 R17, desc[UR8][R40.64] ;  /* 0x0000000828112981 */ /* 0x000ee2000c1e1500 */
[----:B----4-:R-:W-:Y:S02]  /*24b0*/  @P3 HADD2.F32 R23, -RZ, R4.H0_H0 ;  /* 0x20000004ff173230 */ /* 0x010fe40000004100 */
[----:B-----5:R-:W-:Y:S01]  /*24c0*/  @P3 HADD2.F32 R20, -RZ, R20.H0_H0 ;  /* 0x20000014ff143230 */ /* 0x020fe20000004100 */
[----:B------:R-:W-:-:S04]  /*24d0*/  MOV R4, UR24 ;  /* 0x0000001800047c02 */ /* 0x000fc80008000f00 */
[----:B-1----:R-:W-:Y:S02]  /*24e0*/  @P3 FFMA R4, R23, R20, R22 ;  /* 0x0000001417043223 */ /* 0x002fe40000000016 */
[----:B------:R-:W4:Y:S04]  /*24f0*/  @P1 LDG.E.U16 R23, desc[UR8][R36.64+0x4] ;  /* 0x0000040824171981 */ /* 0x000f28000c1e1500 */
[----:B------:R-:W5:Y:S04]  /*2500*/  @P1 LDG.E.U16 R22, desc[UR8][R40.64] ;  /* 0x0000000828161981 */ /* 0x000f68000c1e1500 */
[----:B------:R-:W5:Y:S01]  /*2510*/  @P0 LDG.E.U16 R20, desc[UR8][R36.64+0x6] ;  /* 0x0000060824140981 */ /* 0x000f62000c1e1500 */
[----:B------:R-:W-:Y:S01]  /*2520*/  ISETP.NE.AND P3, PT, R8, RZ, PT ;  /* 0x000000ff0800720c */ /* 0x000fe20003f65270 */
[----:B------:R-:W-:Y:S01]  /*2530*/  IMAD.U32 R8, RZ, RZ, UR24 ;  /* 0x00000018ff087e24 */ /* 0x000fe2000f8e00ff */
[----:B------:R-:W-:Y:S01]  /*2540*/  ISETP.NE.AND P5, PT, R35, RZ, PT ;  /* 0x000000ff2300720c */ /* 0x000fe20003fa5270 */
[----:B------:R-:W-:Y:S01]  /*2550*/  UMOV UR4, UR29 ;  /* 0x0000001d00047c82 */ /* 0x000fe20008000000 */
[----:B--2---:R-:W-:-:S02]  /*2560*/  @P0 HADD2.F32 R24, -RZ, R24.H0_H0 ;  /* 0x20000018ff180230 */ /* 0x004fc40000004100 */
[----:B---3--:R-:W-:Y:S02]  /*2570*/  @P2 HADD2.F32 R21, -RZ, R21.H0_H0 ;  /* 0x20000015ff152230 */ /* 0x008fe40000004100 */
[----:B------:R-:W-:-:S05]  /*2580*/  @P2 HADD2.F32 R17, -RZ, R17.H0_H0 ;  /* 0x20000011ff112230 */ /* 0x000fca0000004100 */
[----:B0-----:R-:W-:Y:S02]  /*2590*/  @P2 FFMA R8, R21, R17, R34 ;  /* 0x0000001115082223 */ /* 0x001fe40000000022 */
[----:B------:R-:W0:Y:S08]  /*25a0*/  @P1 LDC R21, c[0x0][0x3e0] ;  /* 0x0000f800ff151b82 */ /* 0x000e300000000800 */
[----:B------:R-:W1:Y:S01]  /*25b0*/  @P0 LDC R17, c[0x0][0x3e0] ;  /* 0x0000f800ff110b82 */ /* 0x000e620000000800 */
[----:B------:R-:W-:-:S02]  /*25c0*/  ISETP.NE.AND P2, PT, R12, RZ, PT ;  /* 0x000000ff0c00720c */ /* 0x000fc40003f45270 */
[----:B------:R-:W-:Y:S01]  /*25d0*/  MOV R12, UR24 ;  /* 0x00000018000c7c02 */ /* 0x000fe20008000f00 */
[----:B----4-:R-:W-:Y:S02]  /*25e0*/  @P1 HADD2.F32 R34, -RZ, R23.H0_H0 ;  /* 0x20000017ff221230 */ /* 0x010fe40000004100 */
[----:B-----5:R-:W-:Y:S02]  /*25f0*/  @P1 HADD2.F32 R22, -RZ, R22.H0_H0 ;  /* 0x20000016ff161230 */ /* 0x020fe40000004100 */
[----:B------:R-:W-:-:S03]  /*2600*/  @P0 HADD2.F32 R20, -RZ, R20.H0_H0 ;  /* 0x20000014ff140230 */ /* 0x000fc60000004100 */
[----:B0-----:R-:W-:Y:S01]  /*2610*/  @P1 FFMA R12, R34, R22, R21 ;  /* 0x00000016220c1223 */ /* 0x001fe20000000015 */
[----:B------:R-:W-:Y:S02]  /*2620*/  ISETP.NE.AND P1, PT, R16, RZ, PT ;  /* 0x000000ff1000720c */ /* 0x000fe40003f25270 */
[----:B------:R-:W-:Y:S01]  /*2630*/  MOV R16, UR24 ;  /* 0x0000001800107c02 */ /* 0x000fe20008000f00 */
[----:B-1----:R-:W-:Y:S01]  /*2640*/  @P0 FFMA R16, R20, R24, R17 ;  /* 0x0000001814100223 */ /* 0x002fe20000000011 */
[----:B------:R-:W-:Y:S09]  /*2650*/  BRA.U !UP5, `(.L_x_360) ;  /* 0x000000050dec7547 */ /* 0x000ff2000b800000 */
.L_x_361:
[----:B------:R-:W-:Y:S01]  /*2660*/  MOV R40, R32 ;  /* 0x0000002000287202 */ /* 0x000fe20000000f00 */
[----:B------:R-:W-:Y:S01]  /*2670*/  UIADD3 UR4, UPT, UPT, UR4, 0x1, URZ ;  /* 0x0000000104047890 */ /* 0x000fe2000fffe0ff */
[----:B------:R-:W-:Y:S02]  /*2680*/  MOV R41, R31 ;  /* 0x0000001f00297202 */ /* 0x000fe40000000f00 */
[----:B------:R-:W-:Y:S01]  /*2690*/  MOV R34, R38 ;  /* 0x0000002600227202 */ /* 0x000fe20000000f00 */
[----:B------:R-:W-:Y:S01]  /*26a0*/  UISETP.NE.AND UP0, UPT, UR4, URZ, UPT ;  /* 0x000000ff0400728c */ /* 0x000fe2000bf05270 */
[----:B------:R-:W-:Y:S01]  /*26b0*/  MOV R35, R33 ;  /* 0x0000002100237202 */ /* 0x000fe20000000f00 */
[----:B------:R-:W2:Y:S01]  /*26c0*/  @P1 LDG.E.U16 R20, desc[UR8][R40.64] ;  /* 0x0000000828141981 */ /* 0x000ea2000c1e1500 */
[----:B------:R-:W-:Y:S02]  /*26d0*/  MOV R22, R30 ;  /* 0x0000001e00167202 */ /* 0x000fe40000000f00 */
[----:B------:R-:W-:Y:S01]  /*26e0*/  MOV R23, R29 ;  /* 0x0000001d00177202 */ /* 0x000fe20000000f00 */
[----:B------:R-:W3:Y:S01]  /*26f0*/  @P1 LDG.E.U16 R17, desc[UR8][R34.64+-0x4] ;  /* 0xfffffc0822111981 */ /* 0x000ee2000c1e1500 */
[----:B------:R-:W-:Y:S02]  /*2700*/  MOV R36, R26 ;  /* 0x0000001a00247202 */ /* 0x000fe40000000f00 */
[----:B------:R-:W-:Y:S01]  /*2710*/  MOV R37, R25 ;  /* 0x0000001900257202 */ /* 0x000fe20000000f00 */
[----:B------:R-:W4:Y:S01]  /*2720*/  @P3 LDG.E.U16 R24, desc[UR8][R34.64] ;  /* 0x0000000822183981 */ /* 0x000f22000c1e1500 */
[----:B------:R-:W-:Y:S02]  /*2730*/  P2R R71, PR, RZ, 0x10 ;  /* 0x00000010ff477803 */ /* 0x000fe40000000000 */
[----:B------:R-:W-:Y:S01]  /*2740*/  P2R R70, PR, RZ, 0x8 ;  /* 0x00000008ff467803 */ /* 0x000fe20000000000 */
[----:B------:R-:W5:Y:S01]  /*2750*/  @P3 LDG.E.U16 R21, desc[UR8][R40.64] ;  /* 0x0000000828153981 */ /* 0x000f62000c1e1500 */
[----:B------:R-:W-:Y:S02]  /*2760*/  P2R R61, PR, RZ, 0x4 ;  /* 0x00000004ff3d7803 */ /* 0x000fe40000000000 */
[----:B------:R-:W-:Y:S01]  /*2770*/  P2R R60, PR, RZ, 0x2 ;  /* 0x00000002ff3c7803 */ /* 0x000fe20000000000 */
[----:B------:R-:W5:Y:S01]  /*2780*/  @P6 LDG.E.U16 R39, desc[UR8][R22.64] ;  /* 0x0000000816276981 */ /* 0x000f62000c1e1500 */
[----:B------:R-:W-:Y:S02]  /*2790*/  IADD3 R26, P0, PT, R36, 0x2, RZ ;  /* 0x00000002241a7810 */ /* 0x000fe40007f1e0ff */
[----:B------:R-:W-:Y:S02]  /*27a0*/  P2R R72, PR, RZ, 0x20 ;  /* 0x00000020ff487803 */ /* 0x000fe40000000000 */
[----:B------:R-:W-:Y:S02]  /*27b0*/  IADD3.X R25, PT, PT, RZ, R37, RZ, P0, !PT ;  /* 0x00000025ff197210 */ /* 0x000fe400007fe4ff */
[----:B------:R-:W-:Y:S04]  /*27c0*/  IADD3 R30, P0, PT, R22, 0x2, RZ ;  /* 0x00000002161e7810 */ /* 0x000fe80007f1e0ff */
[----:B------:R-:W-:Y:S02]  /*27d0*/  IADD3.X R29, PT, PT, RZ, R23, RZ, P0, !PT ;  /* 0x00000017ff1d7210 */ /* 0x000fe400007fe4ff */
[----:B------:R-:W-:Y:S04]  /*27e0*/  IADD3 R32, P0, PT, R40, 0x2, RZ ;  /* 0x0000000228207810 */ /* 0x000fe80007f1e0ff */
[----:B------:R-:W-:Y:S01]  /*27f0*/  IADD3.X R31, PT, PT, RZ, R41, RZ, P0, !PT ;  /* 0x00000029ff1f7210 */ /* 0x000fe200007fe4ff */
[----:B--2---:R-:W-:Y:S02]  /*2800*/  @P1 HADD2.F32 R20, -RZ, R20.H0_H0 ;  /* 0x20000014ff141230 */ /* 0x004fe40000004100 */
[----:B---3--:R-:W-:Y:S05]  /*2810*/  @P1 HADD2.F32 R17, -RZ, R17.H0_H0 ;  /* 0x20000011ff111230 */ /* 0x008fea0000004100 */
[----:B------:R-:W-:Y:S01]  /*2820*/  @P1 FFMA R0, R17, R20, R0 ;  /* 0x0000001411001223 */ /* 0x000fe20000000000 */
[----:B------:R-:W-:Y:S01]  /*2830*/  ISETP.NE.AND P1, PT, R46, RZ, PT ;  /* 0x000000ff2e00720c */ /* 0x000fe20003f25270 */
[----:B------:R-:W2:Y:S04]  /*2840*/  @P2 LDG.E.U16 R20, desc[UR8][R34.64+-0x2] ;  /* 0xfffffe0822142981 */ /* 0x000ea8000c1e1500 */
[----:B------:R-:W3:Y:S01]  /*2850*/  @P2 LDG.E.U16 R17, desc[UR8][R40.64] ;  /* 0x0000000828112981 */ /* 0x000ee2000c1e1500 */
[----:B--2---:R-:W-:Y:S02]  /*2860*/  @P2 HADD2.F32 R20, -RZ, R20.H0_H0 ;  /* 0x20000014ff142230 */ /* 0x004fe40000004100 */
[----:B---3--:R-:W-:Y:S05]  /*2870*/  @P2 HADD2.F32 R17, -RZ, R17.H0_H0 ;  /* 0x20000011ff112230 */ /* 0x008fea0000004100 */
[----:B------:R-:W-:Y:S01]  /*2880*/  @P2 FFMA R5, R20, R17, R5 ;  /* 0x0000001114052223 */ /* 0x000fe20000000005 */
[----:B----4-:R-:W-:Y:S01]  /*2890*/  @P3 HADD2.F32 R20, -RZ, R24.H0_H0 ;  /* 0x20000018ff143230 */ /* 0x010fe20000004100 */
[----:B------:R-:W-:Y:S01]  /*28a0*/  ISETP.NE.AND P2, PT, R47, RZ, PT ;  /* 0x000000ff2f00720c */ /* 0x000fe20003f45270 */
[----:B-----5:R-:W-:Y:S05]  /*28b0*/  @P3 HADD2.F32 R17, -RZ, R21.H0_H0 ;  /* 0x20000015ff113230 */ /* 0x020fea0000004100 */
[----:B------:R-:W-:Y:S01]  /*28c0*/  @P3 FFMA R9, R20, R17, R9 ;  /* 0x0000001114093223 */ /* 0x000fe20000000009 */
[----:B------:R-:W-:Y:S01]  /*28d0*/  ISETP.NE.AND P3, PT, R48, RZ, PT ;  /* 0x000000ff3000720c */ /* 0x000fe20003f65270 */
[----:B------:R-:W2:Y:S04]  /*28e0*/  @P4 LDG.E.U16 R20, desc[UR8][R34.64+0x2] ;  /* 0x0000020822144981 */ /* 0x000ea8000c1e1500 */
[----:B------:R-:W3:Y:S08]  /*28f0*/  @P4 LDG.E.U16 R17, desc[UR8][R40.64] ;  /* 0x0000000828114981 */ /* 0x000ef0000c1e1500 */
[----:B------:R-:W4:Y:S01]  /*2900*/  @P3 LDG.E.U16 R21, desc[UR8][R22.64] ;  /* 0x0000000816153981 */ /* 0x000f22000c1e1500 */
[----:B--2---:R-:W-:Y:S02]  /*2910*/  @P4 HADD2.F32 R20, -RZ, R20.H0_H0 ;  /* 0x20000014ff144230 */ /* 0x004fe40000004100 */
[----:B---3--:R-:W-:Y:S05]  /*2920*/  @P4 HADD2.F32 R17, -RZ, R17.H0_H0 ;  /* 0x20000011ff114230 */ /* 0x008fea0000004100 */
[----:B------:R-:W-:Y:S01]  /*2930*/  @P4 FFMA R13, R20, R17, R13 ;  /* 0x00000011140d4223 */ /* 0x000fe2000000000d */
[----:B------:R-:W-:Y:S01]  /*2940*/  ISETP.NE.AND P4, PT, R49, RZ, PT ;  /* 0x000000ff3100720c */ /* 0x000fe20003f85270 */
[----:B------:R-:W2:Y:S04]  /*2950*/  @P5 LDG.E.U16 R20, desc[UR8][R22.64] ;  /* 0x0000000816145981 */ /* 0x000ea8000c1e1500 */
[----:B------:R-:W3:Y:S08]  /*2960*/  @P5 LDG.E.U16 R17, desc[UR8][R34.64+-0x4] ;  /* 0xfffffc0822115981 */ /* 0x000ef0000c1e1500 */
[----:B------:R0:W5:Y:S02]  /*2970*/  @P4 LDG.E.U16 R24, desc[UR8][R22.64] ;  /* 0x0000000816184981 */ /* 0x000164000c1e1500 */
[----:B0-----:R-:W-:Y:S02]  /*2980*/  MOV R22, R28 ;  /* 0x0000001c00167202 */ /* 0x001fe40000000f00 */
[----:B------:R-:W-:Y:S02]  /*2990*/  MOV R23, R27 ;  /* 0x0000001b00177202 */ /* 0x000fe40000000f00 */
[----:B------:R-:W-:Y:S04]  /*29a0*/  IADD3 R28, P0, PT, R22, 0x2, RZ ;  /* 0x00000002161c7810 */ /* 0x000fe80007f1e0ff */
[----:B------:R-:W-:Y:S02]  /*29b0*/  IADD3.X R27, PT, PT, RZ, R23, RZ, P0, !PT ;  /* 0x00000017ff1b7210 */ /* 0x000fe400007fe4ff */
[----:B------:R-:W-:Y:S04]  /*29c0*/  IADD3 R38, P0, PT, R34, R59, RZ ;  /* 0x0000003b22267210 */ /* 0x000fe80007f1e0ff */
[----:B------:R-:W-:Y:S02]  /*29d0*/  IADD3.X R33, PT, PT, R35, R57, RZ, P0, !PT ;  /* 0x0000003923217210 */ /* 0x000fe400007fe4ff */
[----:B------:R-:W-:Y:S01]  /*29e0*/  ISETP.NE.AND P0, PT, R56, RZ, PT ;  /* 0x000000ff3800720c */ /* 0x000fe20003f05270 */
[----:B--2---:R-:W-:Y:S02]  /*29f0*/  @P5 HADD2.F32 R20, -RZ, R20.H0_H0 ;  /* 0x20000014ff145230 */ /* 0x004fe40000004100 */
[----:B---3--:R-:W-:Y:S05]  /*2a00*/  @P5 HADD2.F32 R17, -RZ, R17.H0_H0 ;  /* 0x20000011ff115230 */ /* 0x008fea0000004100 */
[----:B------:R-:W-:Y:S01]  /*2a10*/  @P5 FFMA R2, R17, R20, R2 ;  /* 0x0000001411025223 */ /* 0x000fe20000000002 */
[----:B------:R-:W-:Y:S01]  /*2a20*/  @P6 HADD2.F32 R20, -RZ, R39.H0_H0 ;  /* 0x20000027ff146230 */ /* 0x000fe20000004100 */
[----:B------:R-:W2:Y:S01]  /*2a30*/  @P6 LDG.E.U16 R17, desc[UR8][R34.64+-0x2] ;  /* 0xfffffe0822116981 */ /* 0x000ea2000c1e1500 */
[----:B------:R-:W-:Y:S03]  /*2a40*/  ISETP.NE.AND P5, PT, R45, RZ, PT ;  /* 0x000000ff2d00720c */ /* 0x000fe60003fa5270 */
[----:B------:R-:W3:Y:S01]  /*2a50*/  @P2 LDG.E.U16 R39, desc[UR8][R34.64+-0x4] ;  /* 0xfffffc0822272981 */ /* 0x000ee2000c1e1500 */
[----:B--2---:R-:W-:Y:S05]  /*2a60*/  @P6 HADD2.F32 R17, -RZ, R17.H0_H0 ;  /* 0x20000011ff116230 */ /* 0x004fea0000004100 */
[----:B------:R-:W-:Y:S01]  /*2a70*/  @P6 FFMA R6, R17, R20, R6 ;  /* 0x0000001411066223 */ /* 0x000fe20000000006 */
[----:B-----5:R-:W-:Y:S01]  /*2a80*/  @P4 HADD2.F32 R20, -RZ, R24.H0_H0 ;  /* 0x20000018ff144230 */ /* 0x020fe20000004100 */
[----:B------:R-:W2:Y:S04]  /*2a90*/  @P4 LDG.E.U16 R17, desc[UR8][R34.64] ;  /* 0x0000000822114981 */ /* 0x000ea8000c1e1500 */
[----:B------:R-:W5:Y:S01]  /*2aa0*/  @P2 LDG.E.U16 R24, desc[UR8][R22.64] ;  /* 0x0000000816182981 */ /* 0x000f62000c1e1500 */
[----:B--2---:R-:W-:Y:S05]  /*2ab0*/  @P4 HADD2.F32 R17, -RZ, R17.H0_H0 ;  /* 0x20000011ff114230 */ /* 0x004fea0000004100 */
[----:B------:R-:W-:Y:S01]  /*2ac0*/  @P4 FFMA R10, R17, R20, R10 ;  /* 0x00000014110a4223 */ /* 0x000fe2000000000a */
[----:B----4-:R-:W-:Y:S01]  /*2ad0*/  @P3 HADD2.F32 R20, -RZ, R21.H0_H0 ;  /* 0x20000015ff143230 */ /* 0x010fe20000004100 */
[----:B------:R-:W2:Y:S01]  /*2ae0*/  @P3 LDG.E.U16 R17, desc[UR8][R34.64+0x2] ;  /* 0x0000020822113981 */ /* 0x000ea2000c1e1500 */
[----:B------:R-:W-:Y:S03]  /*2af0*/  ISETP.NE.AND P4, PT, R44, RZ, PT ;  /* 0x000000ff2c00720c */ /* 0x000fe60003f85270 */
[----:B------:R-:W4:Y:S01]  /*2b00*/  @P5 LDG.E.U16 R21, desc[UR8][R22.64] ;  /* 0x0000000816155981 */ /* 0x000f22000c1e1500 */
[----:B--2---:R-:W-:Y:S05]  /*2b10*/  @P3 HADD2.F32 R17, -RZ, R17.H0_H0 ;  /* 0x20000011ff113230 */ /* 0x004fea0000004100 */
[----:B------:R-:W-:Y:S01]  /*2b20*/  @P3 FFMA R14, R17, R20, R14 ;  /* 0x00000014110e3223 */ /* 0x000fe2000000000e */
[----:B---3--:R-:W-:Y:S01]  /*2b30*/  @P2 HADD2.F32 R20, -RZ, R39.H0_H0 ;  /* 0x20000027ff142230 */ /* 0x008fe20000004100 */
[----:B------:R-:W-:Y:S01]  /*2b40*/  ISETP.NE.AND P3, PT, R58, RZ, PT ;  /* 0x000000ff3a00720c */ /* 0x000fe20003f65270 */
[----:B-----5:R-:W-:Y:S02]  /*2b50*/  @P2 HADD2.F32 R17, -RZ, R24.H0_H0 ;  /* 0x20000018ff112230 */ /* 0x020fe40000004100 */
[----:B------:R-:W2:Y:S03]  /*2b60*/  @P5 LDG.E.U16 R24, desc[UR8][R34.64] ;  /* 0x0000000822185981 */ /* 0x000ea6000c1e1500 */
[----:B------:R-:W-:Y:S01]  /*2b70*/  @P2 FFMA R3, R20, R17, R3 ;  /* 0x0000001114032223 */ /* 0x000fe20000000003 */
[----:B------:R-:W-:Y:S01]  /*2b80*/  ISETP.NE.AND P2, PT, R50, RZ, PT ;  /* 0x000000ff3200720c */ /* 0x000fe20003f45270 */
[----:B------:R-:W3:Y:S04]  /*2b90*/  @P1 LDG.E.U16 R20, desc[UR8][R34.64+-0x2] ;  /* 0xfffffe0822141981 */ /* 0x000ee8000c1e1500 */
[----:B------:R-:W5:Y:S01]  /*2ba0*/  @P1 LDG.E.U16 R17, desc[UR8][R22.64] ;  /* 0x0000000816111981 */ /* 0x000f62000c1e1500 */
[----:B---3--:R-:W-:Y:S02]  /*2bb0*/  @P1 HADD2.F32 R20, -RZ, R20.H0_H0 ;  /* 0x20000014ff141230 */ /* 0x008fe40000004100 */
[----:B-----5:R-:W-:Y:S05]  /*2bc0*/  @P1 HADD2.F32 R17, -RZ, R17.H0_H0 ;  /* 0x20000011ff111230 */ /* 0x020fea0000004100 */
[----:B------:R-:W-:Y:S01]  /*2bd0*/  @P1 FFMA R7, R20, R17, R7 ;  /* 0x0000001114071223 */ /* 0x000fe20000000007 */
[----:B--2---:R-:W-:Y:S01]  /*2be0*/  @P5 HADD2.F32 R20, -RZ, R24.H0_H0 ;  /* 0x20000018ff145230 */ /* 0x004fe20000004100 */
[----:B------:R-:W-:Y:S01]  /*2bf0*/  ISETP.NE.AND P1, PT, R51, RZ, PT ;  /* 0x000000ff3300720c */ /* 0x000fe20003f25270 */
[----:B------:R-:W2:Y:S01]  /*2c00*/  @P3 LDG.E.U16 R24, desc[UR8][R34.64+-0x4] ;  /* 0xfffffc0822183981 */ /* 0x000ea2000c1e1500 */
[----:B----4-:R-:W-:Y:S03]  /*2c10*/  @P5 HADD2.F32 R17, -RZ, R21.H0_H0 ;  /* 0x20000015ff115230 */ /* 0x010fe60000004100 */
[----:B------:R-:W3:Y:S02]  /*2c20*/  @P3 LDG.E.U16 R21, desc[UR8][R36.64] ;  /* 0x0000000824153981 */ /* 0x000ee4000c1e1500 */
[----:B------:R-:W-:Y:S01]  /*2c30*/  @P5 FFMA R11, R20, R17, R11 ;  /* 0x00000011140b5223 */ /* 0x000fe2000000000b */
[----:B------:R-:W-:Y:S01]  /*2c40*/  ISETP.NE.AND P5, PT, R72, RZ, PT ;  /* 0x000000ff4800720c */ /* 0x000fe20003fa5270 */
[----:B------:R-:W4:Y:S04]  /*2c50*/  @P4 LDG.E.U16 R20, desc[UR8][R34.64+0x2] ;  /* 0x0000020822144981 */ /* 0x000f28000c1e1500 */
[----:B------:R-:W5:Y:S04]  /*2c60*/  @P4 LDG.E.U16 R17, desc[UR8][R22.64] ;  /* 0x0000000816114981 */ /* 0x000f68000c1e1500 */
[----:B------:R-:W3:Y:S04]  /*2c70*/  @P1 LDG.E.U16 R22, desc[UR8][R36.64] ;  /* 0x0000000824161981 */ /* 0x000ee8000c1e1500 */
[----:B------:R-:W3:Y:S01]  /*2c80*/  @P0 LDG.E.U16 R23, desc[UR8][R34.64+0x2] ;  /* 0x0000020822170981 */ /* 0x000ee2000c1e1500 */
[----:B----4-:R-:W-:Y:S02]  /*2c90*/  @P4 HADD2.F32 R20, -RZ, R20.H0_H0 ;  /* 0x20000014ff144230 */ /* 0x010fe40000004100 */
[----:B-----5:R-:W-:Y:S05]  /*2ca0*/  @P4 HADD2.F32 R17, -RZ, R17.H0_H0 ;  /* 0x20000011ff114230 */ /* 0x020fea0000004100 */
[----:B------:R-:W-:Y:S01]  /*2cb0*/  @P4 FFMA R15, R20, R17, R15 ;  /* 0x00000011140f4223 */ /* 0x000fe2000000000f */
[----:B--2---:R-:W-:Y:S01]  /*2cc0*/  @P3 HADD2.F32 R17, -RZ, R24.H0_H0 ;  /* 0x20000018ff113230 */ /* 0x004fe20000004100 */
[----:B------:R-:W-:Y:S01]  /*2cd0*/  ISETP.NE.AND P4, PT, R71, RZ, PT ;  /* 0x000000ff4700720c */ /* 0x000fe20003f85270 */
[----:B------:R-:W2:Y:S01]  /*2ce0*/  @P0 LDG.E.U16 R24, desc[UR8][R36.64] ;  /* 0x0000000824180981 */ /* 0x000ea2000c1e1500 */
[----:B---3--:R-:W-:Y:S03]  /*2cf0*/  @P3 HADD2.F32 R20, -RZ, R21.H0_H0 ;  /* 0x20000015ff143230 */ /* 0x008fe60000004100 */
[----:B------:R-:W3:Y:S02]  /*2d00*/  @P1 LDG.E.U16 R21, desc[UR8][R34.64] ;  /* 0x0000000822151981 */ /* 0x000ee4000c1e1500 */
[----:B------:R-:W-:Y:S01]  /*2d10*/  @P3 FFMA R4, R17, R20, R4 ;  /* 0x0000001411043223 */ /* 0x000fe20000000004 */
[----:B------:R-:W-:Y:S01]  /*2d20*/  ISETP.NE.AND P3, PT, R70, RZ, PT ;  /* 0x000000ff4600720c */ /* 0x000fe20003f65270 */
[----:B------:R-:W4:Y:S04]  /*2d30*/  @P2 LDG.E.U16 R17, desc[UR8][R34.64+-0x2] ;  /* 0xfffffe0822112981 */ /* 0x000f28000c1e1500 */
[----:B------:R-:W5:Y:S01]  /*2d40*/  @P2 LDG.E.U16 R20, desc[UR8][R36.64] ;  /* 0x0000000824142981 */ /* 0x000f62000c1e1500 */
[----:B------:R-:W-:Y:S02]  /*2d50*/  @P1 HADD2.F32 R22, -RZ, R22.H0_H0 ;  /* 0x20000016ff161230 */ /* 0x000fe40000004100 */
[----:B------:R-:W-:Y:S02]  /*2d60*/  @P0 HADD2.F32 R23, -RZ, R23.H0_H0 ;  /* 0x20000017ff170230 */ /* 0x000fe40000004100 */
[----:B--2---:R-:W-:Y:S02]  /*2d70*/  @P0 HADD2.F32 R24, -RZ, R24.H0_H0 ;  /* 0x20000018ff180230 */ /* 0x004fe40000004100 */
[----:B---3--:R-:W-:Y:S02]  /*2d80*/  @P1 HADD2.F32 R21, -RZ, R21.H0_H0 ;  /* 0x20000015ff151230 */ /* 0x008fe40000004100 */
[----:B----4-:R-:W-:Y:S02]  /*2d90*/  @P2 HADD2.F32 R17, -RZ, R17.H0_H0 ;  /* 0x20000011ff112230 */ /* 0x010fe40000004100 */
[----:B-----5:R-:W-:Y:S05]  /*2da0*/  @P2 HADD2.F32 R20, -RZ, R20.H0_H0 ;  /* 0x20000014ff142230 */ /* 0x020fea0000004100 */
[----:B------:R-:W-:Y:S01]  /*2db0*/  @P2 FFMA R8, R17, R20, R8 ;  /* 0x0000001411082223 */ /* 0x000fe20000000008 */
[----:B------:R-:W-:Y:S01]  /*2dc0*/  ISETP.NE.AND P2, PT, R61, RZ, PT ;  /* 0x000000ff3d00720c */ /* 0x000fe20003f45270 */
[----:B------:R-:W-:Y:S01]  /*2dd0*/  @P1 FFMA R12, R21, R22, R12 ;  /* 0x00000016150c1223 */ /* 0x000fe2000000000c */
[----:B------:R-:W-:Y:S01]  /*2de0*/  ISETP.NE.AND P1, PT, R60, RZ, PT ;  /* 0x000000ff3c00720c */ /* 0x000fe20003f25270 */
[----:B------:R-:W-:Y:S01]  /*2df0*/  @P0 FFMA R16, R23, R24, R16 ;  /* 0x0000001817100223 */ /* 0x000fe20000000010 */
[----:B------:R-:W-:Y:S10]  /*2e00*/  BRA.U UP0, `(.L_x_361) ;  /* 0xfffffff900147547 */ /* 0x000ff4000b83ffff */
.L_x_360:
[C---:B------:R-:W-:Y:S01]  /*2e10*/  LEA R20, P0, R62.reuse, UR21, 0x1 ;  /* 0x000000153e147c11 */ /* 0x040fe2000f8008ff */
[----:B------:R-:W-:Y:S03]  /*2e20*/  BSSY.RECONVERGENT B0, `(.L_x_362) ;  /* 0x0000010000007945 */ /* 0x000fe60003800200 */
[----:B------:R-:W-:Y:S02]  /*2e30*/  LEA.HI.X R21, R62, UR20, R53, 0x1, P0 ;  /* 0x000000143e157c11 */ /* 0x000fe400080f0c35 */
[----:B------:R-:W-:-:S04]  /*2e40*/  LEA R22, P0, R64, UR19, 0x1 ;  /* 0x0000001340167c11 */ /* 0x000fc8000f8008ff */
[----:B------:R-:W-:Y:S01]  /*2e50*/  IADD3.X R23, PT, PT, R52, UR18, RZ, P0, !PT ;  /* 0x0000001234177c10 */ /* 0x000fe200087fe4ff */
        /* <DEDUP_REMOVED lines=10> */
.L_x_364:
[----:B------:R-:W-:-:S05]  /*2f00*/  F2FP.F16.F32.PACK_AB R0, RZ, R17 ;  /* 0x00000011ff00723e */ /* 0x000fca00000000ff */
[----:B------:R0:W-:Y:S02]  /*2f10*/  STG.E.U16 desc[UR8][R20.64], R0 ;  /* 0x0000000014007986 */ /* 0x0001e4000c101508 */
.L_x_363:
[----:B------:R-:W-:Y:S05]  /*2f20*/  BSYNC.RECONVERGENT B0 ;  /* 0x0000000000007941 */ /* 0x000fea0003800200 */
.L_x_362:
[----:B------:R-:W-:Y:S04]  /*2f30*/  BSSY.RECONVERGENT B0, `(.L_x_365) ;  /* 0x000000d000007945 */ /* 0x000fe80003800200 */
        /* <DEDUP_REMOVED lines=10> */
.L_x_367:
[----:B0-----:R-:W-:-:S05]  /*2fe0*/  F2FP.F16.F32.PACK_AB R0, RZ, R5 ;  /* 0x00000005ff00723e */ /* 0x001fca00000000ff */
[----:B------:R1:W-:Y:S02]  /*2ff0*/  STG.E.U16 desc[UR8][R20.64+0x2], R0 ;  /* 0x0000020014007986 */ /* 0x0003e4000c101508 */
.L_x_366:
[----:B------:R-:W-:Y:S05]  /*3000*/  BSYNC.RECONVERGENT B0 ;  /* 0x0000000000007941 */ /* 0x000fea0003800200 */
.L_x_365:
[----:B------:R-:W-:Y:S04]  /*3010*/  BSSY.RECONVERGENT B0, `(.L_x_368) ;  /* 0x000000d000007945 */ /* 0x000fe80003800200 */
        /* <DEDUP_REMOVED lines=10> */
.L_x_370:
[----:B01----:R-:W-:-:S05]  /*30c0*/  F2FP.F16.F32.PACK_AB R0, RZ, R9 ;  /* 0x00000009ff00723e */ /* 0x003fca00000000ff */
[----:B------:R2:W-:Y:S02]  /*30d0*/  STG.E.U16 desc[UR8][R20.64+0x4], R0 ;  /* 0x0000040014007986 */ /* 0x0005e4000c101508 */
.L_x_369:
[----:B------:R-:W-:Y:S05]  /*30e0*/  BSYNC.RECONVERGENT B0 ;  /* 0x0000000000007941 */ /* 0x000fea0003800200 */
.L_x_368:
[----:B------:R-:W-:Y:S04]  /*30f0*/  BSSY.RECONVERGENT B0, `(.L_x_371) ;  /* 0x000000d000007945 */ /* 0x000fe80003800200 */
        /* <DEDUP_REMOVED lines=10> */
.L_x_373:
[----:B012---:R-:W-:-:S05]  /*31a0*/  F2FP.F16.F32.PACK_AB R0, RZ, R13 ;  /* 0x0000000dff00723e */ /* 0x007fca00000000ff */
[----:B------:R3:W-:Y:S02]  /*31b0*/  STG.E.U16 desc[UR8][R20.64+0x6], R0 ;  /* 0x0000060014007986 */ /* 0x0007e4000c101508 */
.L_x_372:
[----:B------:R-:W-:Y:S05]  /*31c0*/  BSYNC.RECONVERGENT B0 ;  /* 0x0000000000007941 */ /* 0x000fea0003800200 */
.L_x_371:
[----:B0123--:R-:W0:Y:S01]  /*31d0*/  LDC.64 R20, c[0x0][0x3c8] ;  /* 0x0000f200ff147b82 */ /* 0x00fe220000000a00 */
[----:B------:R-:W1:Y:S01]  /*31e0*/  LDCU.64 UR4, c[0x0][0x3d8] ;  /* 0x00007b00ff0477ac */ /* 0x000e620008000a00 */
[----:B------:R-:W-:Y:S01]  /*31f0*/  BSSY.RECONVERGENT B0, `(.L_x_374) ;  /* 0x0000013000007945 */ /* 0x000fe20003800200 */
[----:B-1----:R-:W-:-:S04]  /*3200*/  IADD3 R5, P0, PT, R62, UR4, RZ ;  /* 0x000000043e057c10 */ /* 0x002fc8000ff1e0ff */
[----:B------:R-:W-:Y:S02]  /*3210*/  IADD3.X R0, PT, PT, R53, UR5, RZ, P0, !PT ;  /* 0x0000000535007c10 */ /* 0x000fe400087fe4ff */
[----:B0-----:R-:W-:-:S04]  /*3220*/  LEA R24, P0, R20, R22, 0x1 ;  /* 0x0000001614187211 */ /* 0x001fc800078008ff */
[----:B------:R-:W-:Y:S02]  /*3230*/  LEA.HI.X R25, R20, R23, R21, 0x1, P0 ;  /* 0x0000001714197211 */ /* 0x000fe400000f0c15 */
        /* <DEDUP_REMOVED lines=12> */
.L_x_376:
[----:B------:R-:W-:-:S05]  /*3300*/  F2FP.F16.F32.PACK_AB R0, RZ, R5 ;  /* 0x00000005ff00723e */ /* 0x000fca00000000ff */
[----:B------:R0:W-:Y:S02]  /*3310*/  STG.E.U16 desc[UR8][R22.64], R0 ;  /* 0x0000000016007986 */ /* 0x0001e4000c101508 */
.L_x_375:
[----:B------:R-:W-:Y:S05]  /*3320*/  BSYNC.RECONVERGENT B0 ;  /* 0x0000000000007941 */ /* 0x000fea0003800200 */
.L_x_374:
        /* <DEDUP_REMOVED lines=11> */
.L_x_379:
[----:B0-----:R-:W-:-:S05]  /*33e0*/  F2FP.F16.F32.PACK_AB R0, RZ, R5 ;  /* 0x00000005ff00723e */ /* 0x001fca00000000ff */
[----:B------:R1:W-:Y:S02]  /*33f0*/  STG.E.U16 desc[UR8][R22.64+0x2], R0 ;  /* 0x0000020016007986 */ /* 0x0003e4000c101508 */
.L_x_378:
[----:B------:R-:W-:Y:S05]  /*3400*/  BSYNC.RECONVERGENT B0 ;  /* 0x0000000000007941 */ /* 0x000fea0003800200 */
.L_x_377:
[----:B------:R-:W-:Y:S01]  /*3410*/  ISETP.NE.AND P0, PT, R49, RZ, PT ;  /* 0x000000ff3100720c */ /* 0x000fe20003f05270 */
        /* <DEDUP_REMOVED lines=11> */
.L_x_382:
[----:B01----:R-:W-:-:S05]  /*34d0*/  F2FP.F16.F32.PACK_AB R0, RZ, R5 ;  /* 0x00000005ff00723e */ /* 0x003fca00000000ff */
[----:B------:R2:W-:Y:S02]  /*34e0*/  STG.E.U16 desc[UR8][R22.64+0x4], R0 ;  /* 0x0000040016007986 */ /* 0x0005e4000c101508 */
.L_x_381:
[----:B------:R-:W-:Y:S05]  /*34f0*/  BSYNC.RECONVERGENT B0 ;  /* 0x0000000000007941 */ /* 0x000fea0003800200 */
.L_x_380:
[----:B------:R-:W-:Y:S01]  /*3500*/  ISETP.NE.AND P0, PT, R48, RZ, PT ;  /* 0x000000ff3000720c */ /* 0x000fe20003f05270 */
        /* <DEDUP_REMOVED lines=11> */
.L_x_385:
[----:B------:R-:W-:-:S05]  /*35c0*/  F2FP.F16.F32.PACK_AB R0, RZ, R0 ;  /* 0x00000000ff00723e */ /* 0x000fca00000000ff */
[----:B------:R3:W-:Y:S02]  /*35d0*/  STG.E.U16 desc[UR8][R22.64+0x6], R0 ;  /* 0x0000060016007986 */ /* 0x0007e4000c101508 */
.L_x_384:
[----:B------:R-:W-:Y:S05]  /*35e0*/  BSYNC.RECONVERGENT B0 ;  /* 0x0000000000007941 */ /* 0x000fea0003800200 */
.L_x_383:
[--C-:B0123--:R-:W-:Y:S01]  /*35f0*/  SHF.R.S32.HI R23, RZ, 0x1f, R18.reuse ;  /* 0x0000001fff177819 */ /* 0x10ffe20000011412 */
[----:B------:R-:W-:Y:S01]  /*3600*/  IMAD.MOV.U32 R22, RZ, RZ, R18 ;  /* 0x000000ffff167224 */ /* 0x000fe200078e0012 */
[----:B------:R-:W-:Y:S03]  /*3610*/  BSSY.RECONVERGENT B0, `(.L_x_386) ;  /* 0x0000016000007945 */ /* 0x000fe60003800200 */
[----:B------:R-:W-:-:S04]  /*3620*/  IMAD.WIDE.U32 R26, R43, UR4, R22 ;  /* 0x000000042b1a7c25 */ /* 0x000fc8000f8e0016 */
[C---:B------:R-:W-:Y:S01]  /*3630*/  IMAD R0, R43.reuse, UR5, R27 ;  /* 0x000000052b007c24 */ /* 0x040fe2000f8e021b */
[----:B------:R-:W-:Y:S01]  /*3640*/  LEA R24, P0, R26, UR21, 0x1 ;  /* 0x000000151a187c11 */ /* 0x000fe2000f8008ff */
[----:B------:R-:W-:-:S03]  /*3650*/  IMAD.WIDE.U32 R28, R43, R20, R22 ;  /* 0x000000142b1c7225 */ /* 0x000fc600078e0016 */
[----:B------:R-:W-:Y:S01]  /*3660*/  LEA.HI.X R25, R26, UR20, R0, 0x1, P0 ;  /* 0x000000141a197c11 */ /* 0x000fe200080f0c00 */
[----:B------:R-:W-:Y:S01]  /*3670*/  IMAD R0, R43, R21, R29 ;  /* 0x000000152b007224 */ /* 0x000fe200078e021d */
[----:B------:R-:W-:-:S04]  /*3680*/  LEA R26, P0, R28, UR19, 0x1 ;  /* 0x000000131c1a7c11 */ /* 0x000fc8000f8008ff */
[----:B------:R-:W-:Y:S02]  /*3690*/  LEA.HI.X R27, R28, UR18, R0, 0x1, P0 ;  /* 0x000000121c1b7c11 */ /* 0x000fe400080f0c00 */
[----:B------:R-:W-:-:S13]  /*36a0*/  ISETP.NE.AND P0, PT, R47, RZ, PT ;  /* 0x000000ff2f00720c */ /* 0x000fda0003f05270 */
        /* <DEDUP_REMOVED lines=10> */
.L_x_388:
[----:B------:R-:W-:-:S05]  /*3750*/  F2FP.F16.F32.PACK_AB R0, RZ, R3 ;  /* 0x00000003ff00723e */ /* 0x000fca00000000ff */
[----:B------:R0:W-:Y:S02]  /*3760*/  STG.E.U16 desc[UR8][R24.64], R0 ;  /* 0x0000000018007986 */ /* 0x0001e4000c101508 */
.L_x_387:
[----:B------:R-:W-:Y:S05]  /*3770*/  BSYNC.RECONVERGENT B0 ;  /* 0x0000000000007941 */ /* 0x000fea0003800200 */
.L_x_386:
[----:B------:R-:W-:Y:S01]  /*3780*/  ISETP.NE.AND P0, PT, R46, RZ, PT ;  /* 0x000000ff2e00720c */ /* 0x000fe20003f05270 */
        /* <DEDUP_REMOVED lines=11> */
.L_x_391:
[----:B0-----:R-:W-:-:S05]  /*3840*/  F2FP.F16.F32.PACK_AB R0, RZ, R7 ;  /* 0x00000007ff00723e */ /* 0x001fca00000000ff */
[----:B------:R1:W-:Y:S02]  /*3850*/  STG.E.U16 desc[UR8][R24.64+0x2], R0 ;  /* 0x0000020018007986 */ /* 0x0003e4000c101508 */
.L_x_390:
[----:B------:R-:W-:Y:S05]  /*3860*/  BSYNC.RECONVERGENT B0 ;  /* 0x0000000000007941 */ /* 0x000fea0003800200 */
.L_x_389:
        /* <DEDUP_REMOVED lines=12> */
.L_x_394:
[----:B01----:R-:W-:-:S05]  /*3930*/  F2FP.F16.F32.PACK_AB R0, RZ, R11 ;  /* 0x0000000bff00723e */ /* 0x003fca00000000ff */
[----:B------:R2:W-:Y:S02]  /*3940*/  STG.E.U16 desc[UR8][R24.64+0x4], R0 ;  /* 0x0000040018007986 */ /* 0x0005e4000c101508 */
.L_x_393:
[----:B------:R-:W-:Y:S05]  /*3950*/  BSYNC.RECONVERGENT B0 ;  /* 0x0000000000007941 */ /* 0x000fea0003800200 */
.L_x_392:
        /* <DEDUP_REMOVED lines=12> */
.L_x_397:
[----:B------:R-:W-:-:S05]  /*3a20*/  F2FP.F16.F32.PACK_AB R0, RZ, R0 ;  /* 0x00000000ff00723e */ /* 0x000fca00000000ff */
[----:B------:R3:W-:Y:S02]  /*3a30*/  STG.E.U16 desc[UR8][R24.64+0x6], R0 ;  /* 0x0000060018007986 */ /* 0x0007e4000c101508 */
.L_x_396:
[----:B------:R-:W-:Y:S05]  /*3a40*/  BSYNC.RECONVERGENT B0 ;  /* 0x0000000000007941 */ /* 0x000fea0003800200 */
.L_x_395:
[C---:B------:R-:W-:Y:S01]  /*3a50*/  IMAD.WIDE.U32 R6, R42.reuse, UR4, R22 ;  /* 0x000000042a067c25 */ /* 0x040fe2000f8e0016 */
[----:B------:R-:W-:Y:S03]  /*3a60*/  BSSY.RECONVERGENT B0, `(.L_x_398) ;  /* 0x0000015000007945 */ /* 0x000fe60003800200 */
[----:B0123--:R-:W-:Y:S01]  /*3a70*/  IMAD R0, R42, UR5, R7 ;  /* 0x000000052a007c24 */ /* 0x00ffe2000f8e0207 */
        /* <DEDUP_REMOVED lines=17> */
.L_x_400:
[----:B------:R-:W-:-:S05]  /*3b90*/  F2FP.F16.F32.PACK_AB R0, RZ, R5 ;  /* 0x00000005ff00723e */ /* 0x000fca00000000ff */
[----:B------:R0:W-:Y:S02]  /*3ba0*/  STG.E.U16 desc[UR8][R2.64], R0 ;  /* 0x0000000002007986 */ /* 0x0001e4000c101508 */
.L_x_399:
[----:B------:R-:W-:Y:S05]  /*3bb0*/  BSYNC.RECONVERGENT B0 ;  /* 0x0000000000007941 */ /* 0x000fea0003800200 */
.L_x_398:
        /* <DEDUP_REMOVED lines=12> */
.L_x_403:
[----:B0-----:R-:W-:-:S05]  /*3c80*/  F2FP.F16.F32.PACK_AB R0, RZ, R5 ;  /* 0x00000005ff00723e */ /* 0x001fca00000000ff */
[----:B------:R1:W-:Y:S02]  /*3c90*/  STG.E.U16 desc[UR8][R2.64+0x2], R0 ;  /* 0x0000020002007986 */ /* 0x0003e4000c101508 */
.L_x_402:
[----:B------:R-:W-:Y:S05]  /*3ca0*/  BSYNC.RECONVERGENT B0 ;  /* 0x0000000000007941 */ /* 0x000fea0003800200 */
.L_x_401:
        /* <DEDUP_REMOVED lines=12> */
.L_x_406:
[----:B01----:R-:W-:-:S05]  /*3d70*/  F2FP.F16.F32.PACK_AB R0, RZ, R5 ;  /* 0x00000005ff00723e */ /* 0x003fca00000000ff */
[----:B------:R2:W-:Y:S02]  /*3d80*/  STG.E.U16 desc[UR8][R2.64+0x4], R0 ;  /* 0x0000040002007986 */ /* 0x0005e4000c101508 */
.L_x_405:
[----:B------:R-:W-:Y:S05]  /*3d90*/  BSYNC.RECONVERGENT B0 ;  /* 0x0000000000007941 */ /* 0x000fea0003800200 */
.L_x_404:
        /* <DEDUP_REMOVED lines=12> */
.L_x_409:
[----:B------:R-:W-:-:S05]  /*3e60*/  F2FP.F16.F32.PACK_AB R0, RZ, R0 ;  /* 0x00000000ff00723e */ /* 0x000fca00000000ff */
[----:B------:R3:W-:Y:S02]  /*3e70*/  STG.E.U16 desc[UR8][R2.64+0x6], R0 ;  /* 0x0000060002007986 */ /* 0x0007e4000c101508 */
.L_x_408:
[----:B------:R-:W-:Y:S05]  /*3e80*/  BSYNC.RECONVERGENT B0 ;  /* 0x0000000000007941 */ /* 0x000fea0003800200 */
.L_x_407:
[----:B------:R-:W4:Y:S01]  /*3e90*/  LDCU.64 UR4, c[0x0][0x400] ;  /* 0x00008000ff0477ac */ /* 0x000f220008000a00 */
[----:B------:R-:W5:Y:S01]  /*3ea0*/  LDCU.64 UR10, c[0x0][0x3f8] ;  /* 0x00007f00ff0a77ac */ /* 0x000f620008000a00 */
[----:B------:R-:W0:Y:S01]  /*3eb0*/  LDCU.64 UR14, c[0x0][0x3e8] ;  /* 0x00007d00ff0e77ac */ /* 0x000e220008000a00 */
[----:B------:R-:W1:Y:S01]  /*3ec0*/  LDCU.64 UR12, c[0x0][0x3f0] ;  /* 0x00007e00ff0c77ac */ /* 0x000e620008000a00 */
[----:B------:R-:W-:Y:S02]  /*3ed0*/  UISETP.NE.U32.AND UP0, UPT, UR7, URZ, UPT ;  /* 0x000000ff0700728c */ /* 0x000fe4000bf05070 */
[----:B----4-:R-:W-:Y:S01]  /*3ee0*/  UIMAD.WIDE.U32 UR30, UR22, UR4, URZ ;  /* 0x00000004161e72a5 */ /* 0x010fe2000f8e00ff */
[----:B------:R-:W4:Y:S01]  /*3ef0*/  LDCU UR4, c[0x0][0x3e4] ;  /* 0x00007c80ff0477ac */ /* 0x000f220008000800 */
[----:B-----5:R-:W-:Y:S02]  /*3f00*/  UIMAD.WIDE.U32 UR36, UR22, UR10, URZ ;  /* 0x0000000a162472a5 */ /* 0x020fe4000f8e00ff */
[----:B------:R-:W-:-:S02]  /*3f10*/  UISETP.NE.AND.EX UP0, UPT, UR6, URZ, UPT, UP0 ;  /* 0x000000ff0600728c */ /* 0x000fc4000bf05300 */
[----:B------:R-:W-:Y:S02]  /*3f20*/  UIMAD UR11, UR22, UR11, UR37 ;  /* 0x0000000b160b72a4 */ /* 0x000fe4000f8e0225 */
[----:B------:R-:W-:Y:S02]  /*3f30*/  ULEA UR7, UP2, UR36, UR7, 0x1 ;  /* 0x0000000724077291 */ /* 0x000fe4000f8408ff */
[----:B------:R-:W-:Y:S02]  /*3f40*/  UIADD3 UR23, UPT, UPT, UR22, UR23, URZ ;  /* 0x0000001716177290 */ /* 0x000fe4000fffe0ff */
[----:B------:R-:W-:Y:S02]  /*3f50*/  ULEA.HI.X UR6, UR36, UR6, UR11, 0x1, UP2 ;  /* 0x0000000624067291 */ /* 0x000fe400090f0c0b */
[----:B------:R-:W-:Y:S02]  /*3f60*/  USEL UR10, UR36, URZ, UP0 ;  /* 0x000000ff240a7287 */ /* 0x000fe40008000000 */
[----:B------:R-:W-:-:S02]  /*3f70*/  USEL UR11, UR11, URZ, UP0 ;  /* 0x000000ff0b0b7287 */ /* 0x000fc40008000000 */
[----:B------:R-:W-:Y:S02]  /*3f80*/  USEL UR7, UR7, URZ, UP0 ;  /* 0x000000ff07077287 */ /* 0x000fe40008000000 */
[----:B------:R-:W-:Y:S02]  /*3f90*/  USEL UR6, UR6, URZ, UP0 ;  /* 0x000000ff06067287 */ /* 0x000fe40008000000 */
[----:B----4-:R-:W-:Y:S02]  /*3fa0*/  UISETP.GE.AND UP0, UPT, UR23, UR4, UPT ;  /* 0x000000041700728c */ /* 0x010fe4000bf06270 */
[----:B0-----:R-:W-:Y:S02]  /*3fb0*/  UIMAD.WIDE.U32 UR32, UR22, UR14, URZ ;  /* 0x0000000e162072a5 */ /* 0x001fe4000f8e00ff */
[----:B-1----:R-:W-:Y:S02]  /*3fc0*/  UIMAD.WIDE.U32 UR34, UR22, UR12, URZ ;  /* 0x0000000c162272a5 */ /* 0x002fe4000f8e00ff */
[----:B------:R-:W-:-:S02]  /*3fd0*/  UIMAD UR5, UR22, UR5, UR31 ;  /* 0x00000005160572a4 */ /* 0x000fc4000f8e021f */
[----:B------:R-:W-:Y:S02]  /*3fe0*/  UIMAD UR15, UR22, UR15, UR33 ;  /* 0x0000000f160f72a4 */ /* 0x000fe4000f8e0221 */
[----:B------:R-:W-:Y:S02]  /*3ff0*/  UIMAD UR13, UR22, UR13, UR35 ;  /* 0x0000000d160d72a4 */ /* 0x000fe4000f8e0223 */
[----:B------:R-:W-:Y:S02]  /*4000*/  ULEA UR26, UP4, UR32, UR26, 0x1 ;  /* 0x0000001a201a7291 */ /* 0x000fe4000f8808ff */
[----:B------:R-:W-:Y:S02]  /*4010*/  ULEA UR28, UP3, UR34, UR28, 0x1 ;  /* 0x0000001c221c7291 */ /* 0x000fe4000f8608ff */
[----:B------:R-:W-:Y:S02]  /*4020*/  ULEA UR21, UP1, UR30, UR21, 0x1 ;  /* 0x000000151e157291 */ /* 0x000fe4000f8208ff */
[----:B------:R-:W-:-:S02]  /*4030*/  ULEA UR19, UP2, UR10, UR19, 0x1 ;  /* 0x000000130a137291 */ /* 0x000fc4000f8408ff */
[----:B------:R-:W-:Y:S02]  /*4040*/  ULEA.HI.X UR25, UR32, UR25, UR15, 0x1, UP4 ;  /* 0x0000001920197291 */ /* 0x000fe4000a0f0c0f */
[----:B------:R-:W-:Y:S02]  /*4050*/  ULEA.HI.X UR27, UR34, UR27, UR13, 0x1, UP3 ;  /* 0x0000001b221b7291 */ /* 0x000fe400098f0c0d */
[----:B------:R-:W-:Y:S02]  /*4060*/  ULEA.HI.X UR20, UR30, UR20, UR5, 0x1, UP1 ;  /* 0x000000141e147291 */ /* 0x000fe400088f0c05 */
[----:B------:R-:W-:Y:S01]  /*4070*/  ULEA.HI.X UR18, UR10, UR18, UR11, 0x1, UP2 ;  /* 0x000000120a127291 */ /* 0x000fe200090f0c0b */
[----:B------:R-:W-:Y:S11]  /*4080*/  BRA.U !UP0, `(.L_x_410) ;  /* 0xffffffd908d07547 */ /* 0x000ff6000b83ffff */
[----:B------:R-:W-:Y:S01]  /*4090*/  NOP ;  /* 0x0000000000007918 */ /* 0x000fe20000000000 */
[----:B------:R-:W-:Y:S05]  /*40a0*/  EXIT ;  /* 0x000000000000794d */ /* 0x000fea0003800000 */
.L_x_411:
        /* <DEDUP_REMOVED lines=13> */
.L_x_523:


//--------------------- .text._ZN7cutlass9reference6device6kernel13TensorForEachINS1_6detail20TensorFillLinearFuncINS_6half_tENS_6layout18PackedVectorLayoutEEELi1ENS9_6ParamsEEEvNS_5CoordIXT0_EilEET1_ --------------------------
	.section	.text._ZN7cutlass9reference6device6kernel13TensorForEachINS1_6detail20TensorFillLinearFuncINS_6half_tENS_6layout18PackedVectorLayoutEEELi1ENS9_6ParamsEEEvNS_5CoordIXT0_EilEET1_,"ax",@progbits
	.align	128
        .global         _ZN7cutlass9reference6device6kernel13TensorForEachINS1_6detail20TensorFillLinearFuncINS_6half_tENS_6layout18PackedVectorLayoutEEELi1ENS9_6ParamsEEEvNS_5CoordIXT0_EilEET1_
        .type           _ZN7cutlass9reference6device6kernel13TensorForEachINS1_6detail20TensorFillLinearFuncINS_6half_tENS_6layout18PackedVectorLayoutEEELi1ENS9_6ParamsEEEvNS_5CoordIXT0_EilEET1_,@function
        .size           _ZN7cutlass9reference6device6kernel13TensorForEachINS1_6detail20TensorFillLinearFuncINS_6half_tENS_6layout18PackedVectorLayoutEEELi1ENS9_6ParamsEEEvNS_5CoordIXT0_EilEET1_,(.L_x_524 - _ZN7cutlass9reference6device6kernel13TensorForEachINS1_6detail20TensorFillLinearFuncINS_6half_tENS_6layout18PackedVectorLayoutEEELi1ENS9_6ParamsEEEvNS_5CoordIXT0_EilEET1_)
        .other          _ZN7cutlass9reference6device6kernel13TensorForEachINS1_6detail20TensorFillLinearFuncINS_6half_tENS_6layout18PackedVectorLayoutEEELi1ENS9_6ParamsEEEvNS_5CoordIXT0_EilEET1_,@"STO_CUDA_ENTRY STV_DEFAULT"
_ZN7cutlass9reference6device6kernel13TensorForEachINS1_6detail20TensorFillLinearFuncINS_6half_tENS_6layout18PackedVectorLayoutEEELi1ENS9_6ParamsEEEvNS_5CoordIXT0_EilEET1_:
.text._ZN7cutlass9reference6device6kernel13TensorForEachINS1_6detail20TensorFillLinearFuncINS_6half_tENS_6layout18PackedVectorLayoutEEELi1ENS9_6ParamsEEEvNS_5CoordIXT0_EilEET1_:
[----:B------:R-:W-:Y:S01]  /*0000*/  LDC R1, c[0x0][0x37c] ;  /* 0x0000df00ff017b82 */ /* 0x000fe20000000800 */
[----:B------:R-:W0:Y:S07]  /*0010*/  S2R R0, SR_TID.X ;  /* 0x0000000000007919 */ /* 0x000e2e0000002100 */
[----:B------:R-:W0:Y:S01]  /*0020*/  S2UR UR5, SR_CTAID.X ;  /* 0x00000000000579c3 */ /* 0x000e220000002500 */
[----:B------:R-:W1:Y:S07]  /*0030*/  LDCU UR4, c[0x0][0x380] ;  /* 0x00007000ff0477ac */ /* 0x000e6e0008000800 */
[----:B------:R-:W0:Y:S02]  /*0040*/  LDC R11, c[0x0][0x360] ;  /* 0x0000d800ff0b7b82 */ /* 0x000e240000000800 */
[----:B0-----:R-:W-:Y:S01]  /*0050*/  IMAD R3, R11, UR5, R0 ;  /* 0x000000050b037c24 */ /* 0x001fe2000f8e0200 */
[----:B-1----:R-:W-:-:S04]  /*0060*/  USHF.R.S32.HI UR5, URZ, 0x1f, UR4 ;  /* 0x0000001fff057899 */ /* 0x002fc80008011404 */
[----:B------:R-:W-:-:S04]  /*0070*/  ISETP.GE.U32.AND P0, PT, R3, UR4, PT ;  /* 0x0000000403007c0c */ /* 0x000fc8000bf06070 */
[----:B------:R-:W-:-:S13]  /*0080*/  ISETP.GE.AND.EX P0, PT, RZ, UR5, PT, P0 ;  /* 0x00000005ff007c0c */ /* 0x000fda000bf06300 */
[----:B------:R-:W-:Y:S05]  /*0090*/  @P0 EXIT ;  /* 0x000000000000094d */ /* 0x000fea0003800000 */
[----:B------:R-:W0:Y:S01]  /*00a0*/  LDC.U16 R2, c[0x0][0x39a] ;  /* 0x0000e680ff027b82 */ /* 0x000e220000000400 */
[----:B------:R-:W1:Y:S01]  /*00b0*/  LDCU UR6, c[0x0][0x370] ;  /* 0x00006e00ff0677ac */ /* 0x000e620008000800 */
[----:B------:R-:W-:Y:S01]  /*00c0*/  HFMA2 R8, -RZ, RZ, 0, 0 ;  /* 0x00000000ff087431 */ /* 0x000fe200000001ff */
[----:B------:R-:W2:Y:S01]  /*00d0*/  LDCU.64 UR8, c[0x0][0x358] ;  /* 0x00006b00ff0877ac */ /* 0x000ea20008000a00 */
[----:B------:R-:W3:Y:S01]  /*00e0*/  LDCU UR4, c[0x0][0x380] ;  /* 0x00007000ff0477ac */ /* 0x000ee20008000800 */
[----:B-1----:R-:W-:Y:S01]  /*00f0*/  IMAD R11, R11, UR6, RZ ;  /* 0x000000060b0b7c24 */ /* 0x002fe2000f8e02ff */
[----:B------:R-:W-:Y:S02]  /*0100*/  MOV R9, RZ ;  /* 0x000000ff00097202 */ /* 0x000fe40000000f00 */
[----:B--23--:R-:W-:-:S07]  /*0110*/  MOV R10, R3 ;  /* 0x00000003000a7202 */ /* 0x00cfce0000000f00 */
.L_x_412:
[----:B------:R-:W-:Y:S11]  /*0120*/  ISETP.LT.AND P0, PT, R3, UR4, PT ;  /* 0x0000000403007c0c */ /* 0x000ff6000bf01270 */
[----:B------:R-:W-:Y:S02]  /*0130*/  @!UPT UIADD3 URZ, UPT, UPT, URZ, URZ, URZ ;  /* 0x000000fffffff290 */ /* 0x000fe4000fffe0ff */
[----:B------:R-:W-:Y:S01]  /*0140*/  @P0 I2FP.F32.S32 R4, R3 ;  /* 0x0000000300040245 */ /* 0x000fe20000201400 */
[----:B-1----:R-:W1:Y:S01]  /*0150*/  @P0 LDC.U16 R5, c[0x0][0x398] ;  /* 0x0000e600ff050b82 */ /* 0x002e620000000400 */
[----:B------:R-:W-:Y:S01]  /*0160*/  @P0 SHF.R.S64 R13, R9, 0x1f, R10 ;  /* 0x0000001f090d0819 */ /* 0x000fe2000000100a */
[----:B0-----:R-:W-:Y:S06]  /*0170*/  @P0 HADD2.F32 R0, -RZ, R2.H0_H0 ;  /* 0x20000002ff000230 */ /* 0x001fec0000004100 */
[----:B------:R-:W0:Y:S02]  /*0180*/  @P0 LDC.64 R6, c[0x0][0x388] ;  /* 0x0000e200ff060b82 */ /* 0x000e240000000a00 */
[----:B0-----:R-:W-:Y:S01]  /*0190*/  @P0 IADD3 R14, P1, PT, R13, R6, RZ ;  /* 0x000000060d0e0210 */ /* 0x001fe20007f3e0ff */
[----:B-1----:R-:W-:Y:S03]  /*01a0*/  @P0 HADD2.F32 R5, -RZ, R5.H0_H0 ;  /* 0x20000005ff050230 */ /* 0x002fe60000004100 */
[----:B------:R-:W-:Y:S02]  /*01b0*/  @P0 LEA.HI.X.SX32 R15, R10, R7, 0x1, P1 ;  /* 0x000000070a0f0211 */ /* 0x000fe400008f0eff */
[----:B------:R-:W-:Y:S01]  /*01c0*/  IADD3 R9, P1, PT, RZ, R9, RZ ;  /* 0x00000009ff097210 */ /* 0x000fe20007f3e0ff */
[----:B------:R-:W-:Y:S04]  /*01d0*/  @P0 FFMA R0, R5, R4, R0 ;  /* 0x0000000405000223 */ /* 0x000fe80000000000 */
[C---:B------:R-:W-:Y:S01]  /*01e0*/  IMAD.X R10, R11.reuse, 0x1, R10, P1 ;  /* 0x000000010b0a7824 */ /* 0x040fe200008e060a */
[----:B------:R-:W-:Y:S05]  /*01f0*/  @P0 F2FP.F16.F32.PACK_AB R6, RZ, R0 ;  /* 0x00000000ff06023e */ /* 0x000fea00000000ff */
[----:B------:R1:W-:Y:S01]  /*0200*/  @P0 STG.E.U16 desc[UR8][R14.64], R6 ;  /* 0x000000060e000986 */ /* 0x0003e2000c101508 */
[----:B------:R-:W-:Y:S05]  /*0210*/  IADD3 R3, P0, PT, R11, R3, RZ ;  /* 0x000000030b037210 */ /* 0x000fea0007f1e0ff */
[----:B------:R-:W-:Y:S01]  /*0220*/  IMAD.X R8, RZ, RZ, R8, P0 ;  /* 0x000000ffff087224 */ /* 0x000fe200000e0608 */
[----:B------:R-:W-:Y:S04]  /*0230*/  ISETP.GE.U32.AND P0, PT, R3, UR4, PT ;  /* 0x0000000403007c0c */ /* 0x000fe8000bf06070 */
[----:B------:R-:W-:Y:S11]  /*0240*/  ISETP.GE.AND.EX P0, PT, R8, UR5, PT, P0 ;  /* 0x0000000508007c0c */ /* 0x000ff6000bf06300 */
[----:B------:R-:W-:Y:S02]  /*0250*/  @!UPT UIADD3 URZ, UPT, UPT, URZ, URZ, URZ ;  /* 0x000000fffffff290 */ /* 0x000fe4000fffe0ff */
[----:B------:R-:W-:Y:S08]  /*0260*/  @!P0 BRA `(.L_x_412) ;  /* 0xfffffffc00ac8947 */ /* 0x000ff0000383ffff */
[----:B------:R-:W-:Y:S05]  /*0270*/  EXIT ;  /* 0x000000000000794d */ /* 0x000fea0003800000 */
.L_x_413:
        /* <DEDUP_REMOVED lines=16> */
.L_x_524:


//--------------------- .text._ZN7cutlass9reference6device6kernel12BlockForEachINS_6half_tENS1_6detail18RandomGaussianFuncIS4_EEEEvPT_mNT0_6ParamsE --------------------------
	.section	.text._ZN7cutlass9reference6device6kernel12BlockForEachINS_6half_tENS1_6detail18RandomGaussianFuncIS4_EEEEvPT_mNT0_6ParamsE,"ax",@progbits
	.align	128
        .global         _ZN7cutlass9reference6device6kernel12BlockForEachINS_6half_tENS1_6detail18RandomGaussianFuncIS4_EEEEvPT_mNT0_6ParamsE
        .type           _ZN7cutlass9reference6device6kernel12BlockForEachINS_6half_tENS1_6detail18RandomGaussianFuncIS4_EEEEvPT_mNT0_6ParamsE,@function
        .size           _ZN7cutlass9reference6device6kernel12BlockForEachINS_6half_tENS1_6detail18RandomGaussianFuncIS4_EEEEvPT_mNT0_6ParamsE,(.L_x_518 - _ZN7cutlass9reference6device6kernel12BlockForEachINS_6half_tENS1_6detail18RandomGaussianFuncIS4_EEEEvPT_mNT0_6ParamsE)
        .other          _ZN7cutlass9reference6device6kernel12BlockForEachINS_6half_tENS1_6detail18RandomGaussianFuncIS4_EEEEvPT_mNT0_6ParamsE,@"STO_CUDA_ENTRY STV_DEFAULT"
_ZN7cutlass9reference6device6kernel12BlockForEachINS_6half_tENS1_6detail18RandomGaussianFuncIS4_EEEEvPT_mNT0_6ParamsE:
.text._ZN7cutlass9reference6device6kernel12BlockForEachINS_6half_tENS1_6detail18RandomGaussianFuncIS4_EEEEvPT_mNT0_6ParamsE:
[----:B------:R-:W0:Y:S08]  /*0000*/  LDC R1, c[0x0][0x37c] ;  /* 0x0000df00ff017b82 */ /* 0x000e300000000800 */
[----:B------:R-:W1:Y:S01]  /*0010*/  LDC.64 R8, c[0x0][0x390] ;  /* 0x0000e400ff087b82 */ /* 0x000e620000000a00 */
[----:B------:R-:W2:Y:S01]  /*0020*/  S2R R25, SR_TID.X ;  /* 0x0000000000197919 */ /* 0x000ea20000002100 */
[----:B0-----:R-:W-:Y:S01]  /*0030*/  VIADD R1, R1, 0xffffffb0 ;  /* 0xffffffb001017836 */ /* 0x001fe20000000000 */
[----:B------:R-:W0:Y:S01]  /*0040*/  LDCU.64 UR14, c[0x0][0x358] ;  /* 0x00006b00ff0e77ac */ /* 0x000e220008000a00 */
[----:B------:R-:W-:Y:S01]  /*0050*/  BSSY.RECONVERGENT B1, `(.L_x_414) ;  /* 0x000026c000017945 */ /* 0x000fe20003800200 */
[----:B------:R-:W-:-:S03]  /*0060*/  HFMA2 R14, -RZ, RZ, 0, 0 ;  /* 0x00000000ff0e7431 */ /* 0x000fc600000001ff */
[----:B------:R-:W3:Y:S08]  /*0070*/  LDC.64 R12, c[0x0][0x390] ;  /* 0x0000e400ff0c7b82 */ /* 0x000ef00000000a00 */
[----:B------:R-:W4:Y:S08]  /*0080*/  LDC.64 R6, c[0x0][0x398] ;  /* 0x0000e600ff067b82 */ /* 0x000f300000000a00 */
[----:B------:R-:W5:Y:S01]  /*0090*/  LDC.64 R4, c[0x0][0x3a0] ;  /* 0x0000e800ff047b82 */ /* 0x000f620000000a00 */
[----:B-1----:R-:W-:-:S02]  /*00a0*/  LOP3.LUT R8, R8, 0xaad26b49, RZ, 0x3c, !PT ;  /* 0xaad26b4908087812 */ /* 0x002fc400078e3cff */
[----:B------:R-:W-:-:S03]  /*00b0*/  LOP3.LUT R9, R9, 0xf7dcefdd, RZ, 0x3c, !PT ;  /* 0xf7dcefdd09097812 */ /* 0x000fc600078e3cff */
[----:B------:R-:W-:Y:S02]  /*00c0*/  IMAD R23, R8, 0x4182bed5, RZ ;  /* 0x4182bed508177824 */ /* 0x000fe400078e02ff */
[----:B------:R-:W1:Y:S01]  /*00d0*/  LDC.64 R2, c[0x0][0x3a8] ;  /* 0x0000ea00ff027b82 */ /* 0x000e620000000a00 */
[----:B------:R-:W-:Y:S01]  /*00e0*/  IMAD R22, R9, -0x658354e5, RZ ;  /* 0x9a7cab1b09167824 */ /* 0x000fe200078e02ff */
[----:B---3--:R3:W-:Y:S01]  /*00f0*/  STL.64 [R1], R12 ;  /* 0x0000000c01007387 */ /* 0x0087e20000100a00 */
[C---:B------:R-:W-:Y:S02]  /*0100*/  IADD3 R11, PT, PT, R23.reuse, 0x75bcd15, RZ ;  /* 0x075bcd15170b7810 */ /* 0x040fe40007ffe0ff */
[C---:B------:R-:W-:Y:S01]  /*0110*/  VIADD R17, R22.reuse, 0x1f123bb5 ;  /* 0x1f123bb516117836 */ /* 0x040fe20000000000 */
[C---:B------:R-:W-:Y:S02]  /*0120*/  IADD3 R10, PT, PT, R23.reuse, 0x64f0c9, R22 ;  /* 0x0064f0c9170a7810 */ /* 0x040fe40007ffe016 */
[----:B------:R-:W2:Y:S01]  /*0130*/  S2UR UR4, SR_CTAID.X ;  /* 0x00000000000479c3 */ /* 0x000ea20000002500 */
[C---:B------:R-:W-:Y:S01]  /*0140*/  LOP3.LUT R16, R23.reuse, 0x159a55e5, RZ, 0x3c, !PT ;  /* 0x159a55e517107812 */ /* 0x040fe200078e3cff */
[----:B------:R-:W-:Y:S01]  /*0150*/  VIADD R23, R23, 0x583f19 ;  /* 0x00583f1917177836 */ /* 0x000fe20000000000 */
[----:B------:R-:W-:Y:S01]  /*0160*/  LOP3.LUT R22, R22, 0x5491333, RZ, 0x3c, !PT ;  /* 0x0549133316167812 */ /* 0x000fe200078e3cff */
[----:B----4-:R3:W-:Y:S04]  /*0170*/  STL.64 [R1+0x8], R6 ;  /* 0x0000080601007387 */ /* 0x0107e80000100a00 */
[----:B------:R-:W2:Y:S01]  /*0180*/  LDC R18, c[0x0][0x360] ;  /* 0x0000d800ff127b82 */ /* 0x000ea20000000800 */
[----:B-----5:R3:W-:Y:S04]  /*0190*/  STL.64 [R1+0x10], R4 ;  /* 0x0000100401007387 */ /* 0x0207e80000100a00 */
[----:B------:R3:W-:Y:S04]  /*01a0*/  STL.64 [R1+0x20], R10 ;  /* 0x0000200a01007387 */ /* 0x0007e80000100a00 */
[----:B-1----:R3:W-:Y:S04]  /*01b0*/  STL.64 [R1+0x18], R2 ;  /* 0x0000180201007387 */ /* 0x0027e80000100a00 */
[----:B------:R3:W-:Y:S04]  /*01c0*/  STL.64 [R1+0x28], R16 ;  /* 0x0000281001007387 */ /* 0x0007e80000100a00 */
[----:B------:R3:W-:Y:S01]  /*01d0*/  STL.64 [R1+0x30], R22 ;  /* 0x0000301601007387 */ /* 0x0007e20000100a00 */
[----:B--2---:R-:W-:-:S05]  /*01e0*/  IMAD R25, R18, UR4, R25 ;  /* 0x0000000412197c24 */ /* 0x004fca000f8e0219 */
[----:B------:R-:W-:-:S13]  /*01f0*/  ISETP.NE.AND P0, PT, R25, RZ, PT ;  /* 0x000000ff1900720c */ /* 0x000fda0003f05270 */
[----:B0--3--:R-:W-:Y:S05]  /*0200*/  @!P0 BRA `(.L_x_415) ;  /* 0x0000002400408947 */ /* 0x009fea0003800000 */
[----:B------:R-:W-:Y:S02]  /*0210*/  MOV R13, RZ ;  /* 0x000000ff000d7202 */ /* 0x000fe40000000f00 */
[----:B------:R-:W-:Y:S02]  /*0220*/  MOV R4, R25 ;  /* 0x0000001900047202 */ /* 0x000fe40000000f00 */
[----:B------:R-:W-:-:S07]  /*0230*/  MOV R3, R14 ;  /* 0x0000000e00037202 */ /* 0x000fce0000000f00 */
.L_x_424:
[----:B------:R-:W-:Y:S01]  /*0240*/  LOP3.LUT R5, R4, 0x3, RZ, 0xc0, !PT ;  /* 0x0000000304057812 */ /* 0x000fe200078ec0ff */
[----:B------:R-:W-:Y:S03]  /*0250*/  BSSY.RECONVERGENT B0, `(.L_x_416) ;  /* 0x0000245000007945 */ /* 0x000fe60003800200 */
[----:B------:R-:W-:-:S04]  /*0260*/  ISETP.NE.U32.AND P0, PT, R5, RZ, PT ;  /* 0x000000ff0500720c */ /* 0x000fc80003f05070 */
[----:B------:R-:W-:-:S13]  /*0270*/  ISETP.NE.AND.EX P0, PT, RZ, RZ, PT, P0 ;  /* 0x000000ffff00720c */ /* 0x000fda0003f05300 */
[----:B012---:R-:W-:Y:S05]  /*0280*/  @!P0 BRA `(.L_x_417) ;  /* 0x0000002400048947 */ /* 0x007fea0003800000 */
[----:B------:R-:W0:Y:S01]  /*0290*/  LDC.64 R28, c[0x4][RZ] ;  /* 0x01000000ff1c7b82 */ /* 0x000e220000000a00 */
[----:B------:R-:W-:Y:S01]  /*02a0*/  IMAD.MOV.U32 R24, RZ, RZ, RZ ;  /* 0x000000ffff187224 */ /* 0x000fe200078e00ff */
[----:B------:R-:W-:Y:S02]  /*02b0*/  CS2R R22, SRZ ;  /* 0x0000000000167805 */ /* 0x000fe4000001ff00 */
[----:B------:R-:W-:Y:S02]  /*02c0*/  CS2R R16, SRZ ;  /* 0x0000000000107805 */ /* 0x000fe4000001ff00 */
[----:B------:R-:W-:Y:S01]  /*02d0*/  MOV R11, RZ ;  /* 0x000000ff000b7202 */ /* 0x000fe20000000f00 */
[----:B0-----:R-:W-:-:S07]  /*02e0*/  IMAD.WIDE.U32 R28, R13, 0xc80, R28 ;  /* 0x00000c800d1c7825 */ /* 0x001fce00078e001c */
.L_x_419:
[----:B------:R-:W-:-:S06]  /*02f0*/  LEA R2, R24, R1, 0x2 ;  /* 0x0000000118027211 */ /* 0x000fcc00078e10ff */
[----:B------:R-:W5:Y:S01]  /*0300*/  LDL R2, [R2+0x24] ;  /* 0x0000240002027983 */ /* 0x000f620000100800 */
[----:B------:R-:W-:Y:S01]  /*0310*/  SHF.L.U32 R0, R24, 0x5, RZ ;  /* 0x0000000518007819 */ /* 0x000fe200000006ff */
[----:B------:R-:W-:-:S06]  /*0320*/  UMOV UR4, URZ ;  /* 0x000000ff00047c82 */ /* 0x000fcc0008000000 */
.L_x_418:
[----:B-----5:R-:W-:Y:S01]  /*0330*/  SHF.R.U32.HI R6, RZ, UR4, R2 ;  /* 0x00000004ff067c19 */ /* 0x020fe20008011602 */
[----:B------:R-:W-:-:S03]  /*0340*/  VIADD R7, R0, UR4 ;  /* 0x0000000400077c36 */ /* 0x000fc60008000000 */
[----:B------:R-:W-:Y:S01]  /*0350*/  LOP3.LUT R8, R6, 0x1, RZ, 0xc0, !PT ;  /* 0x0000000106087812 */ /* 0x000fe200078ec0ff */
[----:B------:R-:W-:-:S03]  /*0360*/  IMAD R7, R7, 0x5, RZ ;  /* 0x0000000507077824 */ /* 0x000fc600078e02ff */
[----:B------:R-:W-:Y:S01]  /*0370*/  ISETP.NE.U32.AND P0, PT, R8, 0x1, PT ;  /* 0x000000010800780c */ /* 0x000fe20003f05070 */
[----:B------:R-:W-:-:S03]  /*0380*/  IMAD.WIDE.U32 R26, R7, 0x4, R28 ;  /* 0x00000004071a7825 */ /* 0x000fc600078e001c */
[----:B------:R-:W-:-:S09]  /*0390*/  R2P PR, R6, 0x7e ;  /* 0x0000007e06007804 */ /* 0x000fd20000000000 */
[----:B------:R-:W2:Y:S04]  /*03a0*/  @!P0 LDG.E R7, desc[UR14][R26.64+0x10] ;  /* 0x0000100e1a078981 */ /* 0x000ea8000c1e1900 */
[----:B------:R-:W3:Y:S04]  /*03b0*/  @P1 LDG.E R20, desc[UR14][R26.64+0x24] ;  /* 0x0000240e1a141981 */ /* 0x000ee8000c1e1900 */
[----:B------:R-:W4:Y:S04]  /*03c0*/  @P2 LDG.E R12, desc[UR14][R26.64+0x38] ;  /* 0x0000380e1a0c2981 */ /* 0x000f28000c1e1900 */
[----:B------:R-:W4:Y:S04]  /*03d0*/  @P3 LDG.E R8, desc[UR14][R26.64+0x4c] ;  /* 0x00004c0e1a083981 */ /* 0x000f28000c1e1900 */
[----:B------:R-:W4:Y:S01]  /*03e0*/  @P1 LDG.E R9, desc[UR14][R26.64+0x18] ;  /* 0x0000180e1a091981 */ /* 0x000f22000c1e1900 */
[----:B--2---:R-:W-:-:S03]  /*03f0*/  @!P0 LOP3.LUT R23, R23, R7, RZ, 0x3c, !PT ;  /* 0x0000000717178212 */ /* 0x004fc600078e3cff */
[----:B------:R-:W2:Y:S01]  /*0400*/  @!P0 LDG.E R7, desc[UR14][R26.64+0x4] ;  /* 0x0000040e1a078981 */ /* 0x000ea2000c1e1900 */
[----:B---3--:R-:W-:-:S03]  /*0410*/  @P1 LOP3.LUT R23, R23, R20, RZ, 0x3c, !PT ;  /* 0x0000001417171212 */ /* 0x008fc600078e3cff */
[----:B------:R-:W3:Y:S01]  /*0420*/  @!P0 LDG.E R20, desc[UR14][R26.64] ;  /* 0x0000000e1a148981 */ /* 0x000ee2000c1e1900 */
[----:B----4-:R-:W-:-:S03]  /*0430*/  @P2 LOP3.LUT R23, R23, R12, RZ, 0x3c, !PT ;  /* 0x0000000c17172212 */ /* 0x010fc600078e3cff */
[----:B------:R-:W4:Y:S01]  /*0440*/  @P4 LDG.E R12, desc[UR14][R26.64+0x60] ;  /* 0x0000600e1a0c4981 */ /* 0x000f22000c1e1900 */
[----:B------:R-:W-:-:S03]  /*0450*/  @P3 LOP3.LUT R23, R23, R8, RZ, 0x3c, !PT ;  /* 0x0000000817173212 */ /* 0x000fc600078e3cff */
[----:B------:R-:W3:Y:S01]  /*0460*/  @P5 LDG.E R8, desc[UR14][R26.64+0x74] ;  /* 0x0000740e1a085981 */ /* 0x000ee2000c1e1900 */
[----:B--2---:R-:W-:-:S03]  /*0470*/  @!P0 LOP3.LUT R16, R16, R7, RZ, 0x3c, !PT ;  /* 0x0000000710108212 */ /* 0x004fc600078e3cff */
[----:B------:R-:W2:Y:S01]  /*0480*/  @!P0 LDG.E R7, desc[UR14][R26.64+0xc] ;  /* 0x00000c0e1a078981 */ /* 0x000ea2000c1e1900 */
[----:B----4-:R-:W-:-:S03]  /*0490*/  @P4 LOP3.LUT R23, R23, R12, RZ, 0x3c, !PT ;  /* 0x0000000c17174212 */ /* 0x010fc600078e3cff */
[----:B------:R-:W4:Y:S01]  /*04a0*/  @P1 LDG.E R12, desc[UR14][R26.64+0x14] ;  /* 0x0000140e1a0c1981 */ /* 0x000f22000c1e1900 */
[----:B---3--:R-:W-:-:S03]  /*04b0*/  @P5 LOP3.LUT R23, R23, R8, RZ, 0x3c, !PT ;  /* 0x0000000817175212 */ /* 0x008fc600078e3cff */
[----:B------:R-:W3:Y:S01]  /*04c0*/  @P6 LDG.E R8, desc[UR14][R26.64+0x88] ;  /* 0x0000880e1a086981 */ /* 0x000ee2000c1e1900 */
[----:B------:R-:W-:-:S03]  /*04d0*/  @!P0 LOP3.LUT R11, R11, R20, RZ, 0x3c, !PT ;  /* 0x000000140b0b8212 */ /* 0x000fc600078e3cff */
[----:B------:R-:W3:Y:S01]  /*04e0*/  @!P0 LDG.E R20, desc[UR14][R26.64+0x8] ;  /* 0x0000080e1a148981 */ /* 0x000ee2000c1e1900 */
[----:B--2---:R-:W-:-:S03]  /*04f0*/  @!P0 LOP3.LUT R22, R22, R7, RZ, 0x3c, !PT ;  /* 0x0000000716168212 */ /* 0x004fc600078e3cff */
[----:B------:R-:W2:Y:S01]  /*0500*/  @P1 LDG.E R7, desc[UR14][R26.64+0x20] ;  /* 0x0000200e1a071981 */ /* 0x000ea2000c1e1900 */
[----:B----4-:R-:W-:-:S03]  /*0510*/  @P1 LOP3.LUT R11, R11, R12, RZ, 0x3c, !PT ;  /* 0x0000000c0b0b1212 */ /* 0x010fc600078e3cff */
[----:B------:R-:W4:Y:S01]  /*0520*/  @P1 LDG.E R12, desc[UR14][R26.64+0x1c] ;  /* 0x00001c0e1a0c1981 */ /* 0x000f22000c1e1900 */
[----:B---3--:R-:W-:-:S03]  /*0530*/  @P6 LOP3.LUT R23, R23, R8, RZ, 0x3c, !PT ;  /* 0x0000000817176212 */ /* 0x008fc600078e3cff */
[----:B------:R-:W3:Y:S01]  /*0540*/  @P2 LDG.E R8, desc[UR14][R26.64+0x28] ;  /* 0x0000280e1a082981 */ /* 0x000ee2000c1e1900 */
[----:B------:R-:W-:Y:S02]  /*0550*/  @!P0 LOP3.LUT R17, R17, R20, RZ, 0x3c, !PT ;  /* 0x0000001411118212 */ /* 0x000fe400078e3cff */
[----:B------:R-:W-:Y:S02]  /*0560*/  @P1 LOP3.LUT R16, R16, R9, RZ, 0x3c, !PT ;  /* 0x0000000910101212 */ /* 0x000fe400078e3cff */
[----:B------:R-:W3:Y:S01]  /*0570*/  @P2 LDG.E R9, desc[UR14][R26.64+0x2c] ;  /* 0x00002c0e1a092981 */ /* 0x000ee2000c1e1900 */
[----:B--2---:R-:W-:-:S03]  /*0580*/  @P1 LOP3.LUT R22, R22, R7, RZ, 0x3c, !PT ;  /* 0x0000000716161212 */ /* 0x004fc600078e3cff */
[----:B------:R-:W2:Y:S01]  /*0590*/  @P2 LDG.E R7, desc[UR14][R26.64+0x34] ;  /* 0x0000340e1a072981 */ /* 0x000ea2000c1e1900 */
[----:B----4-:R-:W-:-:S03]  /*05a0*/  @P1 LOP3.LUT R17, R17, R12, RZ, 0x3c, !PT ;  /* 0x0000000c11111212 */ /* 0x010fc600078e3cff */
[----:B------:R-:W4:Y:S01]  /*05b0*/  @P2 LDG.E R12, desc[UR14][R26.64+0x30] ;  /* 0x0000300e1a0c2981 */ /* 0x000f22000c1e1900 */
[----:B---3--:R-:W-:-:S03]  /*05c0*/  @P2 LOP3.LUT R11, R11, R8, RZ, 0x3c, !PT ;  /* 0x000000080b0b2212 */ /* 0x008fc600078e3cff */
[----:B------:R-:W3:Y:S01]  /*05d0*/  @P3 LDG.E R8, desc[UR14][R26.64+0x3c] ;  /* 0x00003c0e1a083981 */ /* 0x000ee2000c1e1900 */
[----:B------:R-:W-:-:S03]  /*05e0*/  @P2 LOP3.LUT R16, R16, R9, RZ, 0x3c, !PT ;  /* 0x0000000910102212 */ /* 0x000fc600078e3cff */
        /* <DEDUP_REMOVED lines=23> */
[----:B------:R-:W-:Y:S02]  /*0760*/  LOP3.LUT P0, RZ, R6, 0x80, RZ, 0xc0, !PT ;  /* 0x0000008006ff7812 */ /* 0x000fe4000780c0ff */
        /* <DEDUP_REMOVED lines=16> */
[----:B------:R-:W-:Y:S02]  /*0870*/  @P0 LOP3.LUT R16, R16, R9, RZ, 0x3c, !PT ;  /* 0x0000000910100212 */ /* 0x000fe400078e3cff */
[----:B--2---:R-:W-:Y:S02]  /*0880*/  @P0 LOP3.LUT R22, R22, R7, RZ, 0x3c, !PT ;  /* 0x0000000716160212 */ /* 0x004fe400078e3cff */
[----:B----4-:R-:W-:Y:S02]  /*0890*/  @P0 LOP3.LUT R17, R17, R12, RZ, 0x3c, !PT ;  /* 0x0000000c11110212 */ /* 0x010fe400078e3cff */
[----:B---3--:R-:W-:Y:S02]  /*08a0*/  @P0 LOP3.LUT R23, R23, R8, RZ, 0x3c, !PT ;  /* 0x0000000817170212 */ /* 0x008fe400078e3cff */
[----:B------:R-:W-:-:S13]  /*08b0*/  R2P PR, R6.B1, 0x7f ;  /* 0x0000007f06007804 */ /* 0x000fda0000001000 */
[----:B------:R-:W2:Y:S04]  /*08c0*/  @P0 LDG.E R8, desc[UR14][R26.64+0xa0] ;  /* 0x0000a00e1a080981 */ /* 0x000ea8000c1e1900 */
[----:B------:R-:W3:Y:S04]  /*08d0*/  @P0 LDG.E R9, desc[UR14][R26.64+0xa4] ;  /* 0x0000a40e1a090981 */ /* 0x000ee8000c1e1900 */
[----:B------:R-:W4:Y:S04]  /*08e0*/  @P0 LDG.E R12, desc[UR14][R26.64+0xa8] ;  /* 0x0000a80e1a0c0981 */ /* 0x000f28000c1e1900 */
[----:B------:R-:W4:Y:S04]  /*08f0*/  @P0 LDG.E R7, desc[UR14][R26.64+0xac] ;  /* 0x0000ac0e1a070981 */ /* 0x000f28000c1e1900 */
[----:B------:R-:W4:Y:S01]  /*0900*/  @P6 LDG.E R20, desc[UR14][R26.64+0x128] ;  /* 0x0001280e1a146981 */ /* 0x000f22000c1e1900 */
[----:B--2---:R-:W-:-:S03]  /*0910*/  @P0 LOP3.LUT R11, R11, R8, RZ, 0x3c, !PT ;  /* 0x000000080b0b0212 */ /* 0x004fc600078e3cff */
[----:B------:R-:W2:Y:S01]  /*0920*/  @P0 LDG.E R8, desc[UR14][R26.64+0xb0] ;  /* 0x0000b00e1a080981 */ /* 0x000ea2000c1e1900 */
[----:B---3--:R-:W-:-:S03]  /*0930*/  @P0 LOP3.LUT R16, R16, R9, RZ, 0x3c, !PT ;  /* 0x0000000910100212 */ /* 0x008fc600078e3cff */
[----:B------:R-:W3:Y:S01]  /*0940*/  @P1 LDG.E R9, desc[UR14][R26.64+0xb8] ;  /* 0x0000b80e1a091981 */ /* 0x000ee2000c1e1900 */
[----:B----4-:R-:W-:-:S03]  /*0950*/  @P0 LOP3.LUT R17, R17, R12, RZ, 0x3c, !PT ;  /* 0x0000000c11110212 */ /* 0x010fc600078e3cff */
[----:B------:R-:W4:Y:S01]  /*0960*/  @P1 LDG.E R12, desc[UR14][R26.64+0xb4] ;  /* 0x0000b40e1a0c1981 */ /* 0x000f22000c1e1900 */
[----:B------:R-:W-:-:S03]  /*0970*/  @P0 LOP3.LUT R22, R22, R7, RZ, 0x3c, !PT ;  /* 0x0000000716160212 */ /* 0x000fc600078e3cff */
[----:B------:R-:W4:Y:S01]  /*0980*/  @P1 LDG.E R7, desc[UR14][R26.64+0xc0] ;  /* 0x0000c00e1a071981 */ /* 0x000f22000c1e1900 */
[----:B--2---:R-:W-:-:S03]  /*0990*/  @P0 LOP3.LUT R23, R23, R8, RZ, 0x3c, !PT ;  /* 0x0000000817170212 */ /* 0x004fc600078e3cff */
[----:B------:R-:W2:Y:S01]  /*09a0*/  @P1 LDG.E R8, desc[UR14][R26.64+0xbc] ;  /* 0x0000bc0e1a081981 */ /* 0x000ea2000c1e1900 */
[----:B------:R-:W-:Y:S02]  /*09b0*/  LOP3.LUT P0, RZ, R6, 0x8000, RZ, 0xc0, !PT ;  /* 0x0000800006ff7812 */ /* 0x000fe4000780c0ff */
[----:B---3--:R-:W-:Y:S01]  /*09c0*/  @P1 LOP3.LUT R16, R16, R9, RZ, 0x3c, !PT ;  /* 0x0000000910101212 */ /* 0x008fe200078e3cff */
[----:B------:R-:W3:Y:S01]  /*09d0*/  @P2 LDG.E R6, desc[UR14][R26.64+0xd0] ;  /* 0x0000d00e1a062981 */ /* 0x000ee2000c1e1900 */
[----:B----4-:R-:W-:-:S03]  /*09e0*/  @P1 LOP3.LUT R11, R11, R12, RZ, 0x3c, !PT ;  /* 0x0000000c0b0b1212 */ /* 0x010fc600078e3cff */
[----:B------:R-:W4:Y:S01]  /*09f0*/  @P1 LDG.E R12, desc[UR14][R26.64+0xc4] ;  /* 0x0000c40e1a0c1981 */ /* 0x000f22000c1e1900 */
[----:B------:R-:W-:-:S03]  /*0a00*/  @P1 LOP3.LUT R22, R22, R7, RZ, 0x3c, !PT ;  /* 0x0000000716161212 */ /* 0x000fc600078e3cff */
        /* <DEDUP_REMOVED lines=10> */
[----:B------:R-:W-:-:S03]  /*0ab0*/  @P2 LOP3.LUT R22, R22, R7, RZ, 0x3c, !PT ;  /* 0x0000000716162212 */ /* 0x000fc600078e3cff */
        /* <DEDUP_REMOVED lines=38> */
[----:B------:R-:W3:Y:S01]  /*0d20*/  @P0 LDG.E R9, desc[UR14][R26.64+0x138] ;  /* 0x0001380e1a090981 */ /* 0x000ee2000c1e1900 */
[----:B------:R-:W-:-:S03]  /*0d30*/  @P6 LOP3.LUT R22, R22, R7, RZ, 0x3c, !PT ;  /* 0x0000000716166212 */ /* 0x000fc600078e3cff */
[----:B------:R-:W3:Y:S01]  /*0d40*/  @P0 LDG.E R7, desc[UR14][R26.64+0x130] ;  /* 0x0001300e1a070981 */ /* 0x000ee2000c1e1900 */
[----:B--2---:R-:W-:-:S03]  /*0d50*/  @P6 LOP3.LUT R11, R11, R8, RZ, 0x3c, !PT ;  /* 0x000000080b0b6212 */ /* 0x004fc600078e3cff */
[----:B------:R-:W2:Y:S01]  /*0d60*/  @P0 LDG.E R8, desc[UR14][R26.64+0x134] ;  /* 0x0001340e1a080981 */ /* 0x000ea2000c1e1900 */
[----:B------:R-:W-:-:S04]  /*0d70*/  UIADD3 UR4, UPT, UPT, UR4, 0x10, URZ ;  /* 0x0000001004047890 */ /* 0x000fc8000fffe0ff */
[----:B------:R-:W-:Y:S01]  /*0d80*/  UISETP.NE.AND UP0, UPT, UR4, 0x20, UPT ;  /* 0x000000200400788c */ /* 0x000fe2000bf05270 */
[----:B------:R-:W-:Y:S02]  /*0d90*/  @P6 LOP3.LUT R23, R23, R20, RZ, 0x3c, !PT ;  /* 0x0000001417176212 */ /* 0x000fe400078e3cff */
[----:B----4-:R-:W-:Y:S02]  /*0da0*/  @P0 LOP3.LUT R11, R11, R12, RZ, 0x3c, !PT ;  /* 0x0000000c0b0b0212 */ /* 0x010fe400078e3cff */
[----:B---3--:R-:W-:Y:S02]  /*0db0*/  @P0 LOP3.LUT R23, R23, R6, RZ, 0x3c, !PT ;  /* 0x0000000617170212 */ /* 0x008fe400078e3cff */
[----:B------:R-:W-:Y:S02]  /*0dc0*/  @P0 LOP3.LUT R22, R22, R9, RZ, 0x3c, !PT ;  /* 0x0000000916160212 */ /* 0x000fe400078e3cff */
[----:B------:R-:W-:Y:S02]  /*0dd0*/  @P0 LOP3.LUT R16, R16, R7, RZ, 0x3c, !PT ;  /* 0x0000000710100212 */ /* 0x000fe400078e3cff */
[----:B--2---:R-:W-:Y:S01]  /*0de0*/  @P0 LOP3.LUT R17, R17, R8, RZ, 0x3c, !PT ;  /* 0x0000000811110212 */ /* 0x004fe200078e3cff */
[----:B------:R-:W-:Y:S05]  /*0df0*/  BRA.U UP0, `(.L_x_418) ;  /* 0xfffffff5004c7547 */ /* 0x000fea000b83ffff */
[----:B------:R-:W-:-:S04]  /*0e00*/  IADD3 R24, PT, PT, R24, 0x1, RZ ;  /* 0x0000000118187810 */ /* 0x000fc80007ffe0ff */
[----:B------:R-:W-:-:S13]  /*0e10*/  ISETP.NE.AND P0, PT, R24, 0x5, PT ;  /* 0x000000051800780c */ /* 0x000fda0003f05270 */
[----:B------:R-:W-:Y:S05]  /*0e20*/  @P0 BRA `(.L_x_419) ;  /* 0xfffffff400300947 */ /* 0x000fea000383ffff */
[----:B------:R0:W-:Y:S01]  /*0e30*/  STL [R1+0x24], R11 ;  /* 0x0000240b01007387 */ /* 0x0001e20000100800 */
[----:B------:R-:W-:-:S03]  /*0e40*/  ISETP.NE.U32.AND P0, PT, R5, 0x1, PT ;  /* 0x000000010500780c */ /* 0x000fc60003f05070 */
[----:B------:R0:W-:Y:S01]  /*0e50*/  STL.64 [R1+0x28], R16 ;  /* 0x0000281001007387 */ /* 0x0001e20000100a00 */
[----:B------:R-:W-:-:S03]  /*0e60*/  ISETP.NE.AND.EX P0, PT, RZ, RZ, PT, P0 ;  /* 0x000000ffff00720c */ /* 0x000fc60003f05300 */
[----:B------:R0:W-:Y:S10]  /*0e70*/  STL.64 [R1+0x30], R22 ;  /* 0x0000301601007387 */ /* 0x0001f40000100a00 */
[----:B------:R-:W-:Y:S05]  /*0e80*/  @!P0 BRA `(.L_x_417) ;  /* 0x0000001800048947 */ /* 0x000fea0003800000 */
[----:B------:R-:W-:Y:S01]  /*0e90*/  UMOV UR5, URZ ;  /* 0x000000ff00057c82 */ /* 0x000fe20008000000 */
[----:B------:R-:W-:Y:S01]  /*0ea0*/  UMOV UR4, URZ ;  /* 0x000000ff00047c82 */ /* 0x000fe20008000000 */
[----:B------:R-:W-:Y:S01]  /*0eb0*/  IMAD.MOV.U32 R24, RZ, RZ, RZ ;  /* 0x000000ffff187224 */ /* 0x000fe200078e00ff */
[----:B0-----:R-:W-:Y:S01]  /*0ec0*/  MOV R23, UR5 ;  /* 0x0000000500177c02 */ /* 0x001fe20008000f00 */
[----:B------:R-:W-:Y:S01]  /*0ed0*/  IMAD.MOV.U32 R11, RZ, RZ, RZ ;  /* 0x000000ffff0b7224 */ /* 0x000fe200078e00ff */
[----:B------:R-:W-:Y:S01]  /*0ee0*/  MOV R17, UR5 ;  /* 0x0000000500117c02 */ /* 0x000fe20008000f00 */
[----:B------:R-:W-:Y:S01]  /*0ef0*/  IMAD.U32 R22, RZ, RZ, UR4 ;  /* 0x00000004ff167e24 */ /* 0x000fe2000f8e00ff */
[----:B------:R-:W-:-:S07]  /*0f00*/  MOV R16, UR4 ;  /* 0x0000000400107c02 */ /* 0x000fce0008000f00 */
.L_x_421:
[----:B------:R-:W-:-:S06]  /*0f10*/  LEA R2, R24, R1, 0x2 ;  /* 0x0000000118027211 */ /* 0x000fcc00078e10ff */
[----:B------:R-:W5:Y:S01]  /*0f20*/  LDL R2, [R2+0x24] ;  /* 0x0000240002027983 */ /* 0x000f620000100800 */
[----:B------:R-:W-:Y:S01]  /*0f30*/  SHF.L.U32 R0, R24, 0x5, RZ ;  /* 0x0000000518007819 */ /* 0x000fe200000006ff */
[----:B------:R-:W-:-:S06]  /*0f40*/  UMOV UR4, URZ ;  /* 0x000000ff00047c82 */ /* 0x000fcc0008000000 */
.L_x_420:
        /* <DEDUP_REMOVED lines=181> */
[----:B------:R-:W-:Y:S05]  /*1aa0*/  @P0 BRA `(.L_x_417) ;  /* 0x0000000800fc0947 */ /* 0x000fea0003800000 */
[----:B------:R-:W-:Y:S01]  /*1ab0*/  UMOV UR5, URZ ;  /* 0x000000ff00057c82 */ /* 0x000fe20008000000 */
[----:B------:R-:W-:Y:S01]  /*1ac0*/  UMOV UR4, URZ ;  /* 0x000000ff00047c82 */ /* 0x000fe20008000000 */
[----:B------:R-:W-:Y:S01]  /*1ad0*/  IMAD.MOV.U32 R9, RZ, RZ, RZ ;  /* 0x000000ffff097224 */ /* 0x000fe200078e00ff */
[----:B-1----:R-:W-:Y:S01]  /*1ae0*/  MOV R23, UR5 ;  /* 0x0000000500177c02 */ /* 0x002fe20008000f00 */
[----:B------:R-:W-:Y:S01]  /*1af0*/  IMAD.MOV.U32 R11, RZ, RZ, RZ ;  /* 0x000000ffff0b7224 */ /* 0x000fe200078e00ff */
[----:B------:R-:W-:Y:S01]  /*1b00*/  MOV R17, UR5 ;  /* 0x0000000500117c02 */ /* 0x000fe20008000f00 */
[----:B------:R-:W-:Y:S01]  /*1b10*/  IMAD.U32 R22, RZ, RZ, UR4 ;  /* 0x00000004ff167e24 */ /* 0x000fe2000f8e00ff */
[----:B------:R-:W-:-:S07]  /*1b20*/  MOV R16, UR4 ;  /* 0x0000000400107c02 */ /* 0x000fce0008000f00 */
.L_x_423:
[----:B------:R-:W-:-:S06]  /*1b30*/  LEA R2, R9, R1, 0x2 ;  /* 0x0000000109027211 */ /* 0x000fcc00078e10ff */
[----:B------:R-:W5:Y:S01]  /*1b40*/  LDL R2, [R2+0x24] ;  /* 0x0000240002027983 */ /* 0x000f620000100800 */
[----:B------:R-:W-:Y:S01]  /*1b50*/  SHF.L.U32 R0, R9, 0x5, RZ ;  /* 0x0000000509007819 */ /* 0x000fe200000006ff */
[----:B------:R-:W-:-:S06]  /*1b60*/  UMOV UR4, URZ ;  /* 0x000000ff00047c82 */ /* 0x000fcc0008000000 */
.L_x_422:
        /* <DEDUP_REMOVED lines=11> */
[----:B------:R-:W4:Y:S04]  /*1c20*/  @!P0 LDG.E R15, desc[UR14][R26.64+0x4] ;  /* 0x0000040e1a0f8981 */ /* 0x000f28000c1e1900 */
[----:B------:R-:W4:Y:S04]  /*1c30*/  @!P0 LDG.E R7, desc[UR14][R26.64+0xc] ;  /* 0x00000c0e1a078981 */ /* 0x000f28000c1e1900 */
[----:B------:R-:W4:Y:S04]  /*1c40*/  @!P0 LDG.E R24, desc[UR14][R26.64] ;  /* 0x0000000e1a188981 */ /* 0x000f28000c1e1900 */
[----:B------:R-:W4:Y:S01]  /*1c50*/  @P3 LDG.E R19, desc[UR14][R26.64+0x40] ;  /* 0x0000400e1a133981 */ /* 0x000f22000c1e1900 */
[----:B--2---:R-:W-:-:S04]  /*1c60*/  @!P0 LOP3.LUT R23, R23, R20, RZ, 0x3c, !PT ;  /* 0x0000001417178212 */ /* 0x004fc800078e3cff */
[----:B---3--:R-:W-:Y:S02]  /*1c70*/  @P1 LOP3.LUT R23, R23, R12, RZ, 0x3c, !PT ;  /* 0x0000000c17171212 */ /* 0x008fe400078e3cff */
[----:B------:R-:W2:Y:S02]  /*1c80*/  @!P0 LDG.E R12, desc[UR14][R26.64+0x8] ;  /* 0x0000080e1a0c8981 */ /* 0x000ea4000c1e1900 */
[----:B----4-:R-:W-:Y:S02]  /*1c90*/  @P2 LOP3.LUT R23, R23, R8, RZ, 0x3c, !PT ;  /* 0x0000000817172212 */ /* 0x010fe400078e3cff */
[----:B------:R-:W3:Y:S02]  /*1ca0*/  @P4 LDG.E R8, desc[UR14][R26.64+0x60] ;  /* 0x0000600e1a084981 */ /* 0x000ee4000c1e1900 */
[----:B------:R-:W-:Y:S02]  /*1cb0*/  @P3 LOP3.LUT R23, R23, R6, RZ, 0x3c, !PT ;  /* 0x0000000617173212 */ /* 0x000fe400078e3cff */
[----:B------:R-:W4:Y:S01]  /*1cc0*/  @P5 LDG.E R6, desc[UR14][R26.64+0x74] ;  /* 0x0000740e1a065981 */ /* 0x000f22000c1e1900 */
[----:B------:R-:W-:-:S03]  /*1cd0*/  @!P0 LOP3.LUT R16, R16, R15, RZ, 0x3c, !PT ;  /* 0x0000000f10108212 */ /* 0x000fc600078e3cff */
[----:B------:R-:W4:Y:S01]  /*1ce0*/  @P1 LDG.E R15, desc[UR14][R26.64+0x18] ;  /* 0x0000180e1a0f1981 */ /* 0x000f22000c1e1900 */
[----:B------:R-:W-:-:S03]  /*1cf0*/  @!P0 LOP3.LUT R22, R22, R7, RZ, 0x3c, !PT ;  /* 0x0000000716168212 */ /* 0x000fc600078e3cff */
[----:B------:R-:W4:Y:S01]  /*1d00*/  @P1 LDG.E R7, desc[UR14][R26.64+0x20] ;  /* 0x0000200e1a071981 */ /* 0x000f22000c1e1900 */
[----:B--2---:R-:W-:-:S03]  /*1d10*/  @!P0 LOP3.LUT R17, R17, R12, RZ, 0x3c, !PT ;  /* 0x0000000c11118212 */ /* 0x004fc600078e3cff */
[----:B------:R-:W2:Y:S01]  /*1d20*/  @P1 LDG.E R12, desc[UR14][R26.64+0x14] ;  /* 0x0000140e1a0c1981 */ /* 0x000ea2000c1e1900 */
[----:B---3--:R-:W-:-:S03]  /*1d30*/  @P4 LOP3.LUT R23, R23, R8, RZ, 0x3c, !PT ;  /* 0x0000000817174212 */ /* 0x008fc600078e3cff */
[----:B------:R-:W3:Y:S01]  /*1d40*/  @P1 LDG.E R8, desc[UR14][R26.64+0x1c] ;  /* 0x00001c0e1a081981 */ /* 0x000ee2000c1e1900 */
[----:B----4-:R-:W-:-:S03]  /*1d50*/  @P5 LOP3.LUT R23, R23, R6, RZ, 0x3c, !PT ;  /* 0x0000000617175212 */ /* 0x010fc600078e3cff */
[----:B------:R-:W4:Y:S01]  /*1d60*/  @P6 LDG.E R6, desc[UR14][R26.64+0x88] ;  /* 0x0000880e1a066981 */ /* 0x000f22000c1e1900 */
[----:B------:R-:W-:Y:S02]  /*1d70*/  @!P0 LOP3.LUT R11, R11, R24, RZ, 0x3c, !PT ;  /* 0x000000180b0b8212 */ /* 0x000fe400078e3cff */
[----:B------:R-:W-:Y:S02]  /*1d80*/  @P1 LOP3.LUT R16, R16, R15, RZ, 0x3c, !PT ;  /* 0x0000000f10101212 */ /* 0x000fe400078e3cff */
        /* <DEDUP_REMOVED lines=13> */
[----:B--2---:R-:W-:Y:S02]  /*1e60*/  @P2 LOP3.LUT R11, R11, R12, RZ, 0x3c, !PT ;  /* 0x0000000c0b0b2212 */ /* 0x004fe400078e3cff */
[----:B---3--:R-:W-:Y:S01]  /*1e70*/  @P2 LOP3.LUT R17, R17, R8, RZ, 0x3c, !PT ;  /* 0x0000000811112212 */ /* 0x008fe200078e3cff */
[----:B------:R-:W2:Y:S01]  /*1e80*/  @P4 LDG.E R12, desc[UR14][R26.64+0x58] ;  /* 0x0000580e1a0c4981 */ /* 0x000ea2000c1e1900 */
[----:B----4-:R-:W-:-:S03]  /*1e90*/  @P3 LOP3.LUT R11, R11, R6, RZ, 0x3c, !PT ;  /* 0x000000060b0b3212 */ /* 0x010fc600078e3cff */
[----:B------:R-:W3:Y:S04]  /*1ea0*/  @P3 LDG.E R8, desc[UR14][R26.64+0x44] ;  /* 0x0000440e1a083981 */ /* 0x000ee8000c1e1900 */
[----:B------:R-:W4:Y:S01]  /*1eb0*/  @P4 LDG.E R6, desc[UR14][R26.64+0x50] ;  /* 0x0000500e1a064981 */ /* 0x000f22000c1e1900 */
[----:B------:R-:W-:Y:S02]  /*1ec0*/  @P3 LOP3.LUT R16, R16, R19, RZ, 0x3c, !PT ;  /* 0x0000001310103212 */ /* 0x000fe400078e3cff */
[----:B------:R-:W-:Y:S01]  /*1ed0*/  @P3 LOP3.LUT R22, R22, R15, RZ, 0x3c, !PT ;  /* 0x0000000f16163212 */ /* 0x000fe200078e3cff */
[----:B------:R-:W2:Y:S01]  /*1ee0*/  @P5 LDG.E R19, desc[UR14][R26.64+0x70] ;  /* 0x0000700e1a135981 */ /* 0x000ea2000c1e1900 */
[----:B------:R-:W-:-:S03]  /*1ef0*/  @P4 LOP3.LUT R16, R16, R7, RZ, 0x3c, !PT ;  /* 0x0000000710104212 */ /* 0x000fc600078e3cff */
[----:B------:R-:W2:Y:S04]  /*1f00*/  @P4 LDG.E R15, desc[UR14][R26.64+0x5c] ;  /* 0x00005c0e1a0f4981 */ /* 0x000ea8000c1e1900 */
[----:B------:R-:W2:Y:S01]  /*1f10*/  @P5 LDG.E R7, desc[UR14][R26.64+0x68] ;  /* 0x0000680e1a075981 */ /* 0x000ea2000c1e1900 */
[----:B---3--:R-:W-:-:S03]  /*1f20*/  @P3 LOP3.LUT R17, R17, R8, RZ, 0x3c, !PT ;  /* 0x0000000811113212 */ /* 0x008fc600078e3cff */
[----:B------:R-:W3:Y:S01]  /*1f30*/  @P5 LDG.E R8, desc[UR14][R26.64+0x64] ;  /* 0x0000640e1a085981 */ /* 0x000ee2000c1e1900 */
[----:B----4-:R-:W-:-:S03]  /*1f40*/  @P4 LOP3.LUT R11, R11, R6, RZ, 0x3c, !PT ;  /* 0x000000060b0b4212 */ /* 0x010fc600078e3cff */
[----:B------:R-:W4:Y:S01]  /*1f50*/  @P5 LDG.E R6, desc[UR14][R26.64+0x6c] ;  /* 0x00006c0e1a065981 */ /* 0x000f22000c1e1900 */
[----:B--2---:R-:W-:Y:S02]  /*1f60*/  @P4 LOP3.LUT R17, R17, R12, RZ, 0x3c, !PT ;  /* 0x0000000c11114212 */ /* 0x004fe400078e3cff */
[----:B------:R-:W-:Y:S02]  /*1f70*/  @P4 LOP3.LUT R22, R22, R15, RZ, 0x3c, !PT ;  /* 0x0000000f16164212 */ /* 0x000fe400078e3cff */
[----:B------:R-:W2:Y:S01]  /*1f80*/  @P6 LDG.E R15, desc[UR14][R26.64+0x7c] ;  /* 0x00007c0e1a0f6981 */ /* 0x000ea2000c1e1900 */
[----:B------:R-:W-:-:S03]  /*1f90*/  @P5 LOP3.LUT R16, R16, R7, RZ, 0x3c, !PT ;  /* 0x0000000710105212 */ /* 0x000fc600078e3cff */
[----:B------:R-:W2:Y:S01]  /*1fa0*/  @P6 LDG.E R7, desc[UR14][R26.64+0x84] ;  /* 0x0000840e1a076981 */ /* 0x000ea2000c1e1900 */
[----:B---3--:R-:W-:-:S03]  /*1fb0*/  @P5 LOP3.LUT R11, R11, R8, RZ, 0x3c, !PT ;  /* 0x000000080b0b5212 */ /* 0x008fc600078e3cff */
[----:B------:R-:W3:Y:S01]  /*1fc0*/  @P6 LDG.E R8, desc[UR14][R26.64+0x78] ;  /* 0x0000780e1a086981 */ /* 0x000ee2000c1e1900 */
[----:B----4-:R-:W-:-:S03]  /*1fd0*/  @P5 LOP3.LUT R17, R17, R6, RZ, 0x3c, !PT ;  /* 0x0000000611115212 */ /* 0x010fc600078e3cff */
[----:B------:R-:W4:Y:S01]  /*1fe0*/  @P6 LDG.E R6, desc[UR14][R26.64+0x80] ;  /* 0x0000800e1a066981 */ /* 0x000f22000c1e1900 */
[----:B------:R-:W-:Y:S02]  /*1ff0*/  LOP3.LUT P0, RZ, R5, 0x80, RZ, 0xc0, !PT ;  /* 0x0000008005ff7812 */ /* 0x000fe4000780c0ff */
[----:B------:R-:W-:Y:S02]  /*2000*/  @P5 LOP3.LUT R22, R22, R19, RZ, 0x3c, !PT ;  /* 0x0000001316165212 */ /* 0x000fe400078e3cff */
[----:B--2---:R-:W-:Y:S02]  /*2010*/  @P6 LOP3.LUT R16, R16, R15, RZ, 0x3c, !PT ;  /* 0x0000000f10106212 */ /* 0x004fe400078e3cff */
[----:B------:R-:W-:-:S07]  /*2020*/  @P6 LOP3.LUT R22, R22, R7, RZ, 0x3c, !PT ;  /* 0x0000000716166212 */ /* 0x000fce00078e3cff */
[----:B------:R-:W2:Y:S04]  /*2030*/  @P0 LDG.E R12, desc[UR14][R26.64+0x8c] ;  /* 0x00008c0e1a0c0981 */ /* 0x000ea8000c1e1900 */
        /* <DEDUP_REMOVED lines=8> */
[----:B------:R-:W-:Y:S02]  /*20c0*/  @P0 LOP3.LUT R22, R22, R7, RZ, 0x3c, !PT ;  /* 0x0000000716160212 */ /* 0x000fe400078e3cff */
[----:B---3--:R-:W-:Y:S02]  /*20d0*/  @P0 LOP3.LUT R17, R17, R8, RZ, 0x3c, !PT ;  /* 0x0000000811110212 */ /* 0x008fe400078e3cff */
[----:B----4-:R-:W-:Y:S02]  /*20e0*/  @P0 LOP3.LUT R23, R23, R6, RZ, 0x3c, !PT ;  /* 0x0000000617170212 */ /* 0x010fe400078e3cff */
[----:B------:R-:W-:-:S13]  /*20f0*/  R2P PR, R5.B1, 0x7f ;  /* 0x0000007f05007804 */ /* 0x000fda0000001000 */
[----:B------:R-:W2:Y:S04]  /*2100*/  @P0 LDG.E R7, desc[UR14][R26.64+0xa4] ;  /* 0x0000a40e1a070981 */ /* 0x000ea8000c1e1900 */
[----:B------:R-:W3:Y:S04]  /*2110*/  @P0 LDG.E R8, desc[UR14][R26.64+0xa0] ;  /* 0x0000a00e1a080981 */ /* 0x000ee8000c1e1900 */
[----:B------:R-:W4:Y:S04]  /*2120*/  @P0 LDG.E R6, desc[UR14][R26.64+0xa8] ;  /* 0x0000a80e1a060981 */ /* 0x000f28000c1e1900 */
        /* <DEDUP_REMOVED lines=11> */
[----:B------:R-:W-:Y:S02]  /*21e0*/  @P0 LOP3.LUT R23, R23, R12, RZ, 0x3c, !PT ;  /* 0x0000000c17170212 */ /* 0x000fe400078e3cff */
[----:B------:R-:W-:Y:S01]  /*21f0*/  LOP3.LUT P0, RZ, R5, 0x8000, RZ, 0xc0, !PT ;  /* 0x0000800005ff7812 */ /* 0x000fe2000780c0ff */
        /* <DEDUP_REMOVED lines=32> */
[----:B------:R-:W-:Y:S02]  /*2400*/  @P4 LOP3.LUT R16, R16, R15, RZ, 0x3c, !PT ;  /* 0x0000000f10104212 */ /* 0x000fe400078e3cff */
[----:B------:R-:W-:Y:S01]  /*2410*/  @P4 LOP3.LUT R11, R11, R20, RZ, 0x3c, !PT ;  /* 0x000000140b0b4212 */ /* 0x000fe200078e3cff */
[----:B------:R-:W4:Y:S04]  /*2420*/  @P0 LDG.E R15, desc[UR14][R26.64+0x138] ;  /* 0x0001380e1a0f0981 */ /* 0x000f28000c1e1900 */
[----:B------:R-:W4:Y:S01]  /*2430*/  @P5 LDG.E R20, desc[UR14][R26.64+0x10c] ;  /* 0x00010c0e1a145981 */ /* 0x000f22000c1e1900 */
[----:B------:R-:W-:Y:S02]  /*2440*/  @P4 LOP3.LUT R17, R17, R12, RZ, 0x3c, !PT ;  /* 0x0000000c11114212 */ /* 0x000fe400078e3cff */
[----:B------:R-:W-:Y:S01]  /*2450*/  @P5 LOP3.LUT R16, R16, R5, RZ, 0x3c, !PT ;  /* 0x0000000510105212 */ /* 0x000fe200078e3cff */
        /* <DEDUP_REMOVED lines=20> */
[----:B------:R-:W-:-:S04]  /*25a0*/  UIADD3 UR4, UPT, UPT, UR4, 0x10, URZ ;  /* 0x0000001004047890 */ /* 0x000fc8000fffe0ff */
[----:B------:R-:W-:Y:S01]  /*25b0*/  UISETP.NE.AND UP0, UPT, UR4, 0x20, UPT ;  /* 0x000000200400788c */ /* 0x000fe2000bf05270 */
[----:B------:R-:W-:Y:S02]  /*25c0*/  @P6 LOP3.LUT R23, R23, R20, RZ, 0x3c, !PT ;  /* 0x0000001417176212 */ /* 0x000fe400078e3cff */
[----:B------:R-:W-:Y:S02]  /*25d0*/  @P0 LOP3.LUT R11, R11, R12, RZ, 0x3c, !PT ;  /* 0x0000000c0b0b0212 */ /* 0x000fe400078e3cff */
[----:B------:R-:W-:Y:S02]  /*25e0*/  @P0 LOP3.LUT R16, R16, R5, RZ, 0x3c, !PT ;  /* 0x0000000510100212 */ /* 0x000fe400078e3cff */
[----:B--2---:R-:W-:Y:S02]  /*25f0*/  @P6 LOP3.LUT R22, R22, R7, RZ, 0x3c, !PT ;  /* 0x0000000716166212 */ /* 0x004fe400078e3cff */
[----:B---3--:R-:W-:Y:S02]  /*2600*/  @P0 LOP3.LUT R17, R17, R8, RZ, 0x3c, !PT ;  /* 0x0000000811110212 */ /* 0x008fe400078e3cff */
[----:B------:R-:W-:-:S02]  /*2610*/  @P0 LOP3.LUT R22, R22, R15, RZ, 0x3c, !PT ;  /* 0x0000000f16160212 */ /* 0x000fc400078e3cff */
[----:B----4-:R-:W-:Y:S01]  /*2620*/  @P0 LOP3.LUT R23, R23, R6, RZ, 0x3c, !PT ;  /* 0x0000000617170212 */ /* 0x010fe200078e3cff */
[----:B------:R-:W-:Y:S05]  /*2630*/  BRA.U UP0, `(.L_x_422) ;  /* 0xfffffff5004c7547 */ /* 0x000fea000b83ffff */
[----:B------:R-:W-:-:S04]  /*2640*/  IADD3 R9, PT, PT, R9, 0x1, RZ ;  /* 0x0000000109097810 */ /* 0x000fc80007ffe0ff */
[----:B------:R-:W-:-:S13]  /*2650*/  ISETP.NE.AND P0, PT, R9, 0x5, PT ;  /* 0x000000050900780c */ /* 0x000fda0003f05270 */
[----:B------:R-:W-:Y:S05]  /*2660*/  @P0 BRA `(.L_x_423) ;  /* 0xfffffff400300947 */ /* 0x000fea000383ffff */
[----:B------:R2:W-:Y:S04]  /*2670*/  STL [R1+0x24], R11 ;  /* 0x0000240b01007387 */ /* 0x0005e80000100800 */
[----:B------:R2:W-:Y:S04]  /*2680*/  STL.64 [R1+0x28], R16 ;  /* 0x0000281001007387 */ /* 0x0005e80000100a00 */
[----:B------:R2:W-:Y:S02]  /*2690*/  STL.64 [R1+0x30], R22 ;  /* 0x0000301601007387 */ /* 0x0005e40000100a00 */
.L_x_417:
[----:B------:R-:W-:Y:S05]  /*26a0*/  BSYNC.RECONVERGENT B0 ;  /* 0x0000000000007941 */ /* 0x000fea0003800200 */
.L_x_416:
[C---:B------:R-:W-:Y:S01]  /*26b0*/  ISETP.GT.U32.AND P0, PT, R4.reuse, 0x3, PT ;  /* 0x000000030400780c */ /* 0x040fe20003f04070 */
[----:B------:R-:W-:Y:S01]  /*26c0*/  VIADD R13, R13, 0x1 ;  /* 0x000000010d0d7836 */ /* 0x000fe20000000000 */
[--C-:B------:R-:W-:Y:S02]  /*26d0*/  SHF.R.U64 R4, R4, 0x2, R3.reuse ;  /* 0x0000000204047819 */ /* 0x100fe40000001203 */
[----:B------:R-:W-:Y:S02]  /*26e0*/  ISETP.GT.U32.AND.EX P0, PT, R3, RZ, PT, P0 ;  /* 0x000000ff0300720c */ /* 0x000fe40003f04100 */
[----:B------:R-:W-:-:S11]  /*26f0*/  SHF.R.U32.HI R3, RZ, 0x2, R3 ;  /* 0x00000002ff037819 */ /* 0x000fd60000011603 */
[----:B------:R-:W-:Y:S05]  /*2700*/  @P0 BRA `(.L_x_424) ;  /* 0xffffffd800cc0947 */ /* 0x000fea000383ffff */
.L_x_415:
[----:B------:R-:W-:Y:S05]  /*2710*/  BSYNC.RECONVERGENT B1 ;  /* 0x0000000000017941 */ /* 0x000fea0003800200 */
.L_x_414:
[----:B------:R-:W3:Y:S02]  /*2720*/  LDCU.64 UR4, c[0x0][0x388] ;  /* 0x00007100ff0477ac */ /* 0x000ee40008000a00 */
[----:B---3--:R-:W-:-:S04]  /*2730*/  ISETP.GE.U32.AND P0, PT, R25, UR4, PT ;  /* 0x0000000419007c0c */ /* 0x008fc8000bf06070 */
[----:B------:R-:W-:-:S13]  /*2740*/  ISETP.GE.U32.AND.EX P0, PT, R14, UR5, PT, P0 ;  /* 0x000000050e007c0c */ /* 0x000fda000bf06100 */
[----:B------:R-:W-:Y:S05]  /*2750*/  @P0 EXIT ;  /* 0x000000000000094d */ /* 0x000fea0003800000 */
[----:B------:R-:W3:Y:S01]  /*2760*/  LDC.64 R4, c[0x0][0x398] ;  /* 0x0000e600ff047b82 */ /* 0x000ee20000000a00 */
[----:B------:R-:W4:Y:S01]  /*2770*/  LDCU UR12, c[0x0][0x370] ;  /* 0x00006e00ff0c77ac */ /* 0x000f220008000800 */
[----:B------:R-:W-:Y:S01]  /*2780*/  HFMA2 R8, -RZ, RZ, 0, 0 ;  /* 0x00000000ff087431 */ /* 0x000fe200000001ff */
[----:B------:R-:W-:Y:S01]  /*2790*/  MOV R6, RZ ;  /* 0x000000ff00067202 */ /* 0x000fe20000000f00 */
[----:B------:R-:W0:Y:S01]  /*27a0*/  LDCU UR11, c[0x0][0x3a0] ;  /* 0x00007400ff0b77ac */ /* 0x000e220008000800 */
[----:B------:R-:W0:Y:S01]  /*27b0*/  LDCU UR10, c[0x0][0x3a4] ;  /* 0x00007480ff0a77ac */ /* 0x000e220008000800 */
[----:B------:R-:W0:Y:S01]  /*27c0*/  LDCU UR9, c[0x0][0x3a8] ;  /* 0x00007500ff0977ac */ /* 0x000e220008000800 */
[----:B------:R-:W0:Y:S01]  /*27d0*/  LDCU UR8, c[0x0][0x3ac] ;  /* 0x00007580ff0877ac */ /* 0x000e220008000800 */
[----:B----4-:R-:W-:Y:S01]  /*27e0*/  IMAD R18, R18, UR12, RZ ;  /* 0x0000000c12127c24 */ /* 0x010fe2000f8e02ff */
[----:B------:R-:W4:Y:S06]  /*27f0*/  LDCU.128 UR4, c[0x0][0x380] ;  /* 0x00007000ff0477ac */ /* 0x000f2c0008000c00 */
.L_x_436:
[----:B------:R-:W-:Y:S01]  /*2800*/  ISETP.NE.AND P0, PT, R8, 0x1, PT ;  /* 0x000000010800780c */ /* 0x000fe20003f05270 */
[----:B------:R-:W-:Y:S01]  /*2810*/  BSSY.RECONVERGENT B1, `(.L_x_425) ;  /* 0x000004d000017945 */ /* 0x000fe20003800200 */
[----:B------:R-:W-:Y:S01]  /*2820*/  MOV R8, RZ ;  /* 0x000000ff00087202 */ /* 0x000fe20000000f00 */
[----:B------:R-:W-:Y:S10]  /*2830*/  IMAD.MOV.U32 R3, RZ, RZ, R6 ;  /* 0x000000ffff037224 */ /* 0x000ff400078e0006 */
[----:B0--3--:R-:W-:Y:S05]  /*2840*/  @!P0 BRA `(.L_x_426) ;  /* 0x0000000400248947 */ /* 0x009fea0003800000 */
[----:B------:R-:W-:Y:S01]  /*2850*/  SHF.R.U32.HI R12, RZ, 0x2, R11 ;  /* 0x00000002ff0c7819 */ /* 0x000fe2000001160b */
[----:B------:R-:W-:Y:S01]  /*2860*/  IMAD.MOV.U32 R15, RZ, RZ, 0x3e055027 ;  /* 0x3e055027ff0f7424 */ /* 0x000fe200078e00ff */
[----:B------:R-:W-:Y:S02]  /*2870*/  BSSY.RECONVERGENT B0, `(.L_x_427) ;  /* 0x000003b000007945 */ /* 0x000fe40003800200 */
[----:B------:R-:W-:Y:S01]  /*2880*/  LOP3.LUT R12, R12, R11, RZ, 0x3c, !PT ;  /* 0x0000000b0c0c7212 */ /* 0x000fe200078e3cff */
[----:B012---:R-:W-:Y:S03]  /*2890*/  IMAD.SHL.U32 R11, R23, 0x10, RZ ;  /* 0x00000010170b7824 */ /* 0x007fe600078e00ff */
[C---:B------:R-:W-:Y:S04]  /*28a0*/  SHF.L.U32 R8, R12.reuse, 0x1, RZ ;  /* 0x000000010c087819 */ /* 0x040fe800000006ff */
[----:B------:R-:W-:Y:S01]  /*28b0*/  LOP3.LUT R8, R12, R8, R11, 0x96, !PT ;  /* 0x000000080c087212 */ /* 0x000fe200078e960b */
[----:B------:R-:W-:Y:S03]  /*28c0*/  IMAD.MOV.U32 R11, RZ, RZ, 0x2f800000 ;  /* 0x2f800000ff0b7424 */ /* 0x000fe600078e00ff */
[----:B------:R-:W-:Y:S04]  /*28d0*/  LOP3.LUT R19, R8, R23, RZ, 0x3c, !PT ;  /* 0x0000001708137212 */ /* 0x000fe800078e3cff */
[C---:B------:R-:W-:Y:S02]  /*28e0*/  IADD3 R8, PT, PT, R10.reuse, 0x587c5, R19 ;  /* 0x000587c50a087810 */ /* 0x040fe40007ffe013 */
[----:B------:R-:W-:Y:S02]  /*28f0*/  IADD3 R10, PT, PT, R10, 0xb0f8a, RZ ;  /* 0x000b0f8a0a0a7810 */ /* 0x000fe40007ffe0ff */
[----:B------:R-:W-:Y:S05]  /*2900*/  I2FP.F32.U32 R8, R8 ;  /* 0x0000000800087245 */ /* 0x000fea0000201000 */
[----:B------:R-:W-:Y:S01]  /*2910*/  FFMA R3, R8, R11, 1.1641532182693481445e-10 ;  /* 0x2f00000008037423 */ /* 0x000fe2000000000b */
[----:B------:R-:W-:Y:S04]  /*2920*/  SHF.R.U32.HI R11, RZ, 0x2, R16 ;  /* 0x00000002ff0b7819 */ /* 0x000fe80000011610 */
[----:B------:R-:W-:Y:S02]  /*2930*/  FSETP.GEU.AND P0, PT, R3, 1.175494350822287508e-38, PT ;  /* 0x008000000300780b */ /* 0x000fe40003f0e000 */
[----:B------:R-:W-:Y:S01]  /*2940*/  LOP3.LUT R12, R11, R16, RZ, 0x3c, !PT ;  /* 0x000000100b0c7212 */ /* 0x000fe200078e3cff */
[----:B------:R-:W-:Y:S01]  /*2950*/  IMAD.SHL.U32 R11, R19, 0x10, RZ ;  /* 0x00000010130b7824 */ /* 0x000fe200078e00ff */
[----:B------:R-:W-:Y:S02]  /*2960*/  FSEL R0, RZ, -23, P0 ;  /* 0xc1b80000ff007808 */ /* 0x000fe40000000000 */
[C---:B------:R-:W-:Y:S04]  /*2970*/  SHF.L.U32 R8, R12.reuse, 0x1, RZ ;  /* 0x000000010c087819 */ /* 0x040fe800000006ff */
[----:B------:R-:W-:Y:S01]  /*2980*/  LOP3.LUT R8, R12, R8, R11, 0x96, !PT ;  /* 0x000000080c087212 */ /* 0x000fe200078e960b */
[----:B------:R-:W-:Y:S02]  /*2990*/  IMAD.MOV.U32 R11, RZ, RZ, 0x30c90fdb ;  /* 0x30c90fdbff0b7424 */ /* 0x000fe400078e00ff */
[----:B------:R-:W-:Y:S01]  /*29a0*/  @!P0 FMUL R3, R3, 8388608 ;  /* 0x4b00000003038820 */ /* 0x000fe20000400000 */
[----:B------:R-:W-:Y:S03]  /*29b0*/  LOP3.LUT R21, R8, R19, RZ, 0x3c, !PT ;  /* 0x0000001308157212 */ /* 0x000fe600078e3cff */
[----:B------:R-:W-:Y:S01]  /*29c0*/  VIADD R6, R3, 0xc0d55555 ;  /* 0xc0d5555503067836 */ /* 0x000fe20000000000 */
[----:B------:R-:W-:Y:S02]  /*29d0*/  IADD3 R8, PT, PT, R21, R10, RZ ;  /* 0x0000000a15087210 */ /* 0x000fe40007ffe0ff */
[C---:B------:R-:W-:Y:S02]  /*29e0*/  ISETP.GT.U32.AND P0, PT, R3.reuse, 0x7f7fffff, PT ;  /* 0x7f7fffff0300780c */ /* 0x040fe40003f04070 */
[----:B------:R-:W-:Y:S02]  /*29f0*/  LOP3.LUT R6, R6, 0xff800000, RZ, 0xc0, !PT ;  /* 0xff80000006067812 */ /* 0x000fe400078ec0ff */
[----:B------:R-:W-:Y:S02]  /*2a00*/  I2FP.F32.U32 R8, R8 ;  /* 0x0000000800087245 */ /* 0x000fe40000201000 */
[-C--:B------:R-:W-:Y:S02]  /*2a10*/  IADD3 R2, PT, PT, R3, -R6.reuse, RZ ;  /* 0x8000000603027210 */ /* 0x080fe40007ffe0ff */
[----:B------:R-:W-:Y:S01]  /*2a20*/  I2FP.F32.S32 R13, R6 ;  /* 0x00000006000d7245 */ /* 0x000fe20000201400 */
[----:B------:R-:W-:Y:S01]  /*2a30*/  FFMA R7, R8, R11, 7.314590599882819788e-10 ;  /* 0x30490fdb08077423 */ /* 0x000fe2000000000b */
[----:B------:R-:W-:Y:S01]  /*2a40*/  MOV R8, 0x7f800000 ;  /* 0x7f80000000087802 */ /* 0x000fe20000000f00 */
[----:B------:R-:W-:Y:S02]  /*2a50*/  FADD R2, R2, -1 ;  /* 0xbf80000002027421 */ /* 0x000fe40000000000 */
[----:B------:R-:W-:Y:S02]  /*2a60*/  FFMA R0, R13, 1.1920928955078125e-07, R0 ;  /* 0x340000000d007823 */ /* 0x000fe40000000000 */
[C---:B------:R-:W-:Y:S04]  /*2a70*/  FFMA R9, R2.reuse, -R15, 0.14084610342979431152 ;  /* 0x3e1039f602097423 */ /* 0x040fe8000000080f */
[-C--:B------:R-:W-:Y:S04]  /*2a80*/  FFMA R9, R9, R2.reuse, -0.12148627638816833496 ;  /* 0xbdf8cdcc09097423 */ /* 0x080fe80000000002 */
[-C--:B------:R-:W-:Y:S04]  /*2a90*/  FFMA R9, R9, R2.reuse, 0.13980610668659210205 ;  /* 0x3e0f295509097423 */ /* 0x080fe80000000002 */
[-C--:B------:R-:W-:Y:S04]  /*2aa0*/  FFMA R9, R9, R2.reuse, -0.16684235632419586182 ;  /* 0xbe2ad8b909097423 */ /* 0x080fe80000000002 */
[-C--:B------:R-:W-:Y:S04]  /*2ab0*/  FFMA R9, R9, R2.reuse, 0.20012299716472625732 ;  /* 0x3e4ced0b09097423 */ /* 0x080fe80000000002 */
[-C--:B------:R-:W-:Y:S04]  /*2ac0*/  FFMA R9, R9, R2.reuse, -0.24999669194221496582 ;  /* 0xbe7fff2209097423 */ /* 0x080fe80000000002 */
[-C--:B------:R-:W-:Y:S04]  /*2ad0*/  FFMA R9, R9, R2.reuse, 0.33333182334899902344 ;  /* 0x3eaaaa7809097423 */ /* 0x080fe80000000002 */
[-C--:B------:R-:W-:Y:S04]  /*2ae0*/  FFMA R9, R9, R2.reuse, -0.5 ;  /* 0xbf00000009097423 */ /* 0x080fe80000000002 */
[----:B------:R-:W-:Y:S04]  /*2af0*/  FMUL R11, R2, R9 ;  /* 0x00000009020b7220 */ /* 0x000fe80000400000 */
[----:B------:R-:W-:Y:S04]  /*2b00*/  FFMA R2, R11, R2, R2 ;  /* 0x000000020b027223 */ /* 0x000fe80000000002 */
[----:B------:R-:W-:Y:S01]  /*2b10*/  FFMA R2, R0, 0.69314718246459960938, R2 ;  /* 0x3f31721800027823 */ /* 0x000fe20000000002 */
[C---:B------:R-:W-:Y:S01]  /*2b20*/  @P0 FFMA R2, R3.reuse, R8, +INF ;  /* 0x7f80000003020423 */ /* 0x040fe20000000008 */
[----:B------:R-:W-:Y:S03]  /*2b30*/  FSETP.NEU.AND P0, PT, R3, RZ, PT ;  /* 0x000000ff0300720b */ /* 0x000fe60003f0d000 */
[----:B------:R-:W-:Y:S05]  /*2b40*/  FMUL R2, R2, -2 ;  /* 0xc000000002027820 */ /* 0x000fea0000400000 */
[----:B------:R-:W-:Y:S04]  /*2b50*/  FSEL R3, R2, +INF , P0 ;  /* 0x7f80000002037808 */ /* 0x000fe80000000000 */
[----:B------:R0:W1:Y:S01]  /*2b60*/  MUFU.RSQ R2, R3 ;  /* 0x0000000300027308 */ /* 0x0000620000001400 */
[----:B------:R-:W-:Y:S05]  /*2b70*/  VIADD R20, R3, 0xf3000000 ;  /* 0xf300000003147836 */ /* 0x000fea0000000000 */
[----:B------:R-:W-:Y:S11]  /*2b80*/  ISETP.GT.U32.AND P0, PT, R20, 0x727fffff, PT ;  /* 0x727fffff1400780c */ /* 0x000ff60003f04070 */
[----:B------:R-:W-:Y:S02]  /*2b90*/  @!UPT UIADD3 URZ, UPT, UPT, URZ, URZ, URZ ;  /* 0x000000fffffff290 */ /* 0x000fe4000fffe0ff */
[----:B01----:R-:W-:Y:S05]  /*2ba0*/  @!P0 BRA `(.L_x_428) ;  /* 0x00000000000c8947 */ /* 0x003fea0003800000 */
[----:B------:R-:W-:Y:S02]  /*2bb0*/  MOV R2, 0x2bd0 ;  /* 0x00002bd000027802 */ /* 0x000fe40000000f00 */
[----:B---34-:R-:W-:Y:S05]  /*2bc0*/  CALL.REL.NOINC `($__internal_0_$__cuda_sm20_sqrt_rn_f32_slowpath) ;  /* 0x0000000400587944 */ /* 0x018fea0003c00000 */
[----:B------:R-:W-:Y:S05]  /*2bd0*/  BRA `(.L_x_429) ;  /* 0x0000000000107947 */ /* 0x000fea0003800000 */
.L_x_428:
[----:B------:R-:W-:Y:S01]  /*2be0*/  FMUL.FTZ R0, R3, R2 ;  /* 0x0000000203007220 */ /* 0x000fe20000410000 */
[----:B------:R-:W-:Y:S03]  /*2bf0*/  FMUL.FTZ R6, R2, 0.5 ;  /* 0x3f00000002067820 */ /* 0x000fe60000410000 */
[----:B------:R-:W-:Y:S04]  /*2c00*/  FFMA R3, -R0, R0, R3 ;  /* 0x0000000000037223 */ /* 0x000fe80000000103 */
[----:B------:R-:W-:Y:S07]  /*2c10*/  FFMA R0, R3, R6, R0 ;  /* 0x0000000603007223 */ /* 0x000fee0000000000 */
.L_x_429:
[----:B----4-:R-:W-:Y:S05]  /*2c20*/  BSYNC.RECONVERGENT B0 ;  /* 0x0000000000007941 */ /* 0x010fea0003800200 */
.L_x_427:
[----:B------:R-:W-:Y:S01]  /*2c30*/  FMUL.RZ R2, R7, 0.15915493667125701904 ;  /* 0x3e22f98307027820 */ /* 0x000fe2000040c000 */
[----:B------:R-:W-:Y:S01]  /*2c40*/  MOV R11, R17 ;  /* 0x00000011000b7202 */ /* 0x000fe20000000f00 */
[----:B------:R-:W-:Y:S01]  /*2c50*/  HFMA2 R8, -RZ, RZ, 0, 5.9604644775390625e-08 ;  /* 0x00000001ff087431 */ /* 0x000fe200000001ff */
[----:B------:R-:W-:Y:S01]  /*2c60*/  MOV R16, R22 ;  /* 0x0000001600107202 */ /* 0x000fe20000000f00 */
[----:B------:R-:W-:Y:S01]  /*2c70*/  MUFU.SIN R13, R2 ;  /* 0x00000002000d7308 */ /* 0x000fe20000000400 */
[----:B------:R-:W-:Y:S02]  /*2c80*/  MOV R17, R23 ;  /* 0x0000001700117202 */ /* 0x000fe40000000f00 */
[----:B------:R-:W-:Y:S02]  /*2c90*/  MOV R22, R19 ;  /* 0x0000001300167202 */ /* 0x000fe40000000f00 */
[----:B------:R-:W-:Y:S05]  /*2ca0*/  MOV R23, R21 ;  /* 0x0000001500177202 */ /* 0x000fea0000000f00 */
[----:B------:R-:W0:Y:S02]  /*2cb0*/  MUFU.COS R9, R2 ;  /* 0x0000000200097308 */ /* 0x000e240000000000 */
[-C--:B0-----:R-:W-:Y:S01]  /*2cc0*/  FMUL R6, R9, R0.reuse ;  /* 0x0000000009067220 */ /* 0x081fe20000400000 */
[----:B------:R-:W-:Y:S05]  /*2cd0*/  FMUL R3, R13, R0 ;  /* 0x000000000d037220 */ /* 0x000fea0000400000 */
.L_x_426:
[----:B0---4-:R-:W-:Y:S05]  /*2ce0*/  BSYNC.RECONVERGENT B1 ;  /* 0x0000000000017941 */ /* 0x011fea0003800200 */
.L_x_425:
[----:B------:R-:W-:Y:S01]  /*2cf0*/  UISETP.GE.AND UP0, UPT, UR11, URZ, UPT ;  /* 0x000000ff0b00728c */ /* 0x000fe2000bf06270 */
[----:B---3--:R-:W-:Y:S08]  /*2d00*/  FFMA R0, R3, R5, R4 ;  /* 0x0000000503007223 */ /* 0x008ff00000000004 */
[----:B------:R-:W-:Y:S05]  /*2d10*/  BRA.U !UP0, `(.L_x_430) ;  /* 0x0000000108b87547 */ /* 0x000fea000b800000 */
[----:B------:R-:W-:Y:S01]  /*2d20*/  FMUL R2, R0, UR10 ;  /* 0x0000000a00027c20 */ /* 0x000fe20008400000 */
[----:B------:R-:W-:Y:S01]  /*2d30*/  HFMA2 R0, -RZ, RZ, -448, 0 ;  /* 0xdf000000ff007431 */ /* 0x000fe200000001ff */
[----:B------:R-:W-:Y:S03]  /*2d40*/  BSSY.RECONVERGENT B1, `(.L_x_431) ;  /* 0x0000028000017945 */ /* 0x000fe60003800200 */
[----:B------:R-:W-:Y:S11]  /*2d50*/  FSETP.NAN.AND P0, PT, |R2|, |R2|, PT ;  /* 0x400000020200720b */ /* 0x000ff60003f08200 */
[----:B------:R-:W-:Y:S02]  /*2d60*/  @!UPT UIADD3 URZ, UPT, UPT, URZ, URZ, URZ ;  /* 0x000000fffffff290 */ /* 0x000fe4000fffe0ff */
[----:B------:R-:W-:Y:S05]  /*2d70*/  @P0 BRA `(.L_x_432) ;  /* 0x0000000000900947 */ /* 0x000fea0003800000 */
[----:B------:R-:W-:Y:S02]  /*2d80*/  FSETP.GE.AND P0, PT, R2, 9.22337203685477580800e+18, PT ;  /* 0x5f0000000200780b */ /* 0x000fe40003f06000 */
[----:B------:R-:W-:Y:S11]  /*2d90*/  MOV R0, 0x5f000000 ;  /* 0x5f00000000007802 */ /* 0x000ff60000000f00 */
[----:B------:R-:W-:Y:S05]  /*2da0*/  @P0 BRA `(.L_x_432) ;  /* 0x0000000000840947 */ /* 0x000fea0003800000 */
[----:B------:R-:W-:Y:S02]  /*2db0*/  FSETP.GTU.AND P0, PT, R2, -9.22337203685477580800e+18, PT ;  /* 0xdf0000000200780b */ /* 0x000fe40003f0c000 */
[----:B------:R-:W-:Y:S11]  /*2dc0*/  MOV R0, 0xdf000000 ;  /* 0xdf00000000007802 */ /* 0x000ff60000000f00 */
[----:B------:R-:W-:Y:S05]  /*2dd0*/  @!P0 BRA `(.L_x_432) ;  /* 0x0000000000788947 */ /* 0x000fea0003800000 */
[----:B------:R-:W-:Y:S01]  /*2de0*/  IMAD.MOV.U32 R9, RZ, RZ, RZ ;  /* 0x000000ffff097224 */ /* 0x000fe200078e00ff */
[----:B------:R-:W-:Y:S01]  /*2df0*/  SHF.R.U32.HI R3, RZ, 0x17, R2 ;  /* 0x00000017ff037819 */ /* 0x000fe20000011602 */
[----:B------:R-:W-:Y:S01]  /*2e00*/  HFMA2 R0, -RZ, RZ, 0, 0 ;  /* 0x00000000ff007431 */ /* 0x000fe200000001ff */
[----:B------:R-:W-:Y:S01]  /*2e10*/  BSSY.RECONVERGENT B0, `(.L_x_433) ;  /* 0x0000012000007945 */ /* 0x000fe20003800200 */
[----:B------:R-:W-:Y:S01]  /*2e20*/  IMAD.MOV.U32 R7, RZ, RZ, RZ ;  /* 0x000000ffff077224 */ /* 0x000fe200078e00ff */
[----:B------:R-:W-:Y:S01]  /*2e30*/  LOP3.LUT R3, R3, 0xff, RZ, 0xc0, !PT ;  /* 0x000000ff03037812 */ /* 0x000fe200078ec0ff */
[----:B------:R-:W-:Y:S03]  /*2e40*/  IMAD.MOV.U32 R12, RZ, RZ, RZ ;  /* 0x000000ffff0c7224 */ /* 0x000fe600078e00ff */
[----:B------:R-:W-:Y:S11]  /*2e50*/  ISETP.GE.U32.AND P0, PT, R3, 0x7e, PT ;  /* 0x0000007e0300780c */ /* 0x000ff60003f06070 */
[----:B------:R-:W-:Y:S02]  /*2e60*/  @!UPT UIADD3 URZ, UPT, UPT, URZ, URZ, URZ ;  /* 0x000000fffffff290 */ /* 0x000fe4000fffe0ff */
[----:B------:R-:W-:Y:S05]  /*2e70*/  @!P0 BRA `(.L_x_434) ;  /* 0x00000000002c8947 */ /* 0x000fea0003800000 */
[C---:B------:R-:W-:Y:S01]  /*2e80*/  ISETP.NE.AND P0, PT, R3.reuse, 0xbd, PT ;  /* 0x000000bd0300780c */ /* 0x040fe20003f05270 */
[----:B------:R-:W-:Y:S02]  /*2e90*/  IMAD.SHL.U32 R0, R2, 0x80, RZ ;  /* 0x0000008002007824 */ /* 0x000fe400078e00ff */
[----:B------:R-:W-:Y:S03]  /*2ea0*/  IMAD.MOV.U32 R7, RZ, RZ, RZ ;  /* 0x000000ffff077224 */ /* 0x000fe600078e00ff */
[----:B------:R-:W-:Y:S04]  /*2eb0*/  LOP3.LUT R0, R0, 0x3fffff80, RZ, 0xc0, !PT ;  /* 0x3fffff8000007812 */ /* 0x000fe800078ec0ff */
[----:B------:R-:W-:Y:S03]  /*2ec0*/  LOP3.LUT R0, R0, 0x40000000, RZ, 0xfc, !PT ;  /* 0x4000000000007812 */ /* 0x000fe600078efcff */
[C---:B------:R-:W-:Y:S01]  /*2ed0*/  @P0 VIADD R13, R3.reuse, 0xffffff83 ;  /* 0xffffff83030d0836 */ /* 0x040fe20000000000 */
[----:B------:R-:W-:Y:S04]  /*2ee0*/  @P0 IADD3 R3, PT, PT, -R3, 0xbd, RZ ;  /* 0x000000bd03030810 */ /* 0x000fe80007ffe1ff */
[--C-:B------:R-:W-:Y:S02]  /*2ef0*/  @P0 SHF.L.U64.HI R13, RZ, R13, R0.reuse ;  /* 0x0000000dff0d0219 */ /* 0x100fe40000010200 */
[-CC-:B------:R-:W-:Y:S02]  /*2f00*/  @P0 SHF.R.U64 R7, RZ, R3.reuse, R0.reuse ;  /* 0x00000003ff070219 */ /* 0x180fe40000001200 */
[----:B------:R-:W-:Y:S02]  /*2f10*/  @P0 SHF.R.U32.HI R0, RZ, R3, R0 ;  /* 0x00000003ff000219 */ /* 0x000fe40000011600 */
[----:B------:R-:W-:Y:S02]  /*2f20*/  @P0 SHF.R.U32.HI R12, RZ, 0x1f, R13 ;  /* 0x0000001fff0c0819 */ /* 0x000fe4000001160d */
.L_x_434:
[----:B------:R-:W-:Y:S05]  /*2f30*/  BSYNC.RECONVERGENT B0 ;  /* 0x0000000000007941 */ /* 0x000fea0003800200 */
.L_x_433:
[----:B------:R-:W-:Y:S02]  /*2f40*/  IADD3 R7, P0, PT, R7, R12, RZ ;  /* 0x0000000c07077210 */ /* 0x000fe40007f1e0ff */
[----:B------:R-:W-:Y:S03]  /*2f50*/  ISETP.GE.AND P1, PT, R2, RZ, PT ;  /* 0x000000ff0200720c */ /* 0x000fe60003f26270 */
[----:B------:R-:W-:Y:S01]  /*2f60*/  IMAD.X R9, R0, 0x1, R9, P0 ;  /* 0x0000000100097824 */ /* 0x000fe200000e0609 */
[-C--:B------:R-:W-:Y:S04]  /*2f70*/  IADD3 R12, P0, PT, RZ, -R7.reuse, RZ ;  /* 0x80000007ff0c7210 */ /* 0x080fe80007f1e0ff */
[----:B------:R-:W-:Y:S01]  /*2f80*/  SEL R20, R12, R7, !P1 ;  /* 0x000000070c147207 */ /* 0x000fe20004800000 */
[----:B------:R-:W-:Y:S05]  /*2f90*/  IMAD.X R2, RZ, RZ, ~R9, P0 ;  /* 0x000000ffff027224 */ /* 0x000fea00000e0e09 */
[----:B------:R-:W-:Y:S04]  /*2fa0*/  SEL R21, R2, R9, !P1 ;  /* 0x0000000902157207 */ /* 0x000fe80004800000 */
[----:B------:R0:W3:Y:S03]  /*2fb0*/  I2F.S64 R0, R20 ;  /* 0x0000001400007312 */ /* 0x0000e60000301400 */
.L_x_432:
[----:B------:R-:W-:Y:S05]  /*2fc0*/  BSYNC.RECONVERGENT B1 ;  /* 0x0000000000017941 */ /* 0x000fea0003800200 */
.L_x_431:
[----:B---3--:R-:W-:Y:S05]  /*2fd0*/  FMUL R2, R0, UR9 ;  /* 0x0000000900027c20 */ /* 0x008fea0008400000 */
[----:B------:R-:W-:Y:S01]  /*2fe0*/  F2FP.F16.F32.PACK_AB R2, RZ, R2 ;  /* 0x00000002ff02723e */ /* 0x000fe200000000ff */
[----:B------:R-:W-:Y:S06]  /*2ff0*/  BRA `(.L_x_435) ;  /* 0x0000000000047947 */ /* 0x000fec0003800000 */
.L_x_430:
[----:B------:R-:W-:Y:S07]  /*3000*/  F2FP.F16.F32.PACK_AB R2, RZ, R0 ;  /* 0x00000000ff02723e */ /* 0x000fee00000000ff */
.L_x_435:
[----:B------:R-:W-:Y:S05]  /*3010*/  HSETP2.NEU.AND P1, PT, R2.H0_H0, RZ.H0_H0, PT ;  /* 0x200000ff02007234 */ /* 0x000fea0003f2d800 */
[----:B------:R-:W-:Y:S11]  /*3020*/  ISETP.GT.OR P1, PT, RZ, UR8, P1 ;  /* 0x00000008ff007c0c */ /* 0x000ff60008f24670 */
[----:B------:R-:W-:Y:S02]  /*3030*/  @!UPT UIADD3 URZ, UPT, UPT, URZ, URZ, URZ ;  /* 0x000000fffffff290 */ /* 0x000fe4000fffe0ff */
[----:B------:R-:W-:Y:S01]  /*3040*/  @!P1 FSETP.GT.AND P0, PT, R0, RZ, PT ;  /* 0x000000ff0000920b */ /* 0x000fe20003f04000 */
[----:B------:R-:W-:Y:S05]  /*3050*/  @!P1 IMAD.MOV.U32 R3, RZ, RZ, 0x3f800000 ;  /* 0x3f800000ff039424 */ /* 0x000fea00078e00ff */
[----:B------:R-:W-:Y:S02]  /*3060*/  @!P1 FSEL R3, R3, -1, P0 ;  /* 0xbf80000003039808 */ /* 0x000fe40000000000 */
[----:B------:R-:W-:Y:S03]  /*3070*/  LEA R12, P0, R25, UR4, 0x1 ;  /* 0x00000004190c7c11 */ /* 0x000fe6000f8008ff */
[----:B------:R-:W-:Y:S01]  /*3080*/  @!P1 FADD R3, R3, R0 ;  /* 0x0000000003039221 */ /* 0x000fe20000000000 */
[--C-:B------:R-:W-:Y:S02]  /*3090*/  LEA.HI.X R13, R25, UR5, R14.reuse, 0x1, P0 ;  /* 0x00000005190d7c11 */ /* 0x100fe400080f0c0e */
[----:B------:R-:W-:Y:S02]  /*30a0*/  IADD3 R25, P0, PT, R18, R25, RZ ;  /* 0x0000001912197210 */ /* 0x000fe40007f1e0ff */
[----:B------:R-:W-:Y:S03]  /*30b0*/  @!P1 F2FP.F16.F32.PACK_AB R2, RZ, R3 ;  /* 0x00000003ff02923e */ /* 0x000fe600000000ff */
[----:B------:R-:W-:Y:S01]  /*30c0*/  IMAD.X R14, RZ, RZ, R14, P0 ;  /* 0x000000ffff0e7224 */ /* 0x000fe200000e060e */
[----:B------:R-:W-:Y:S01]  /*30d0*/  ISETP.GE.U32.AND P0, PT, R25, UR6, PT ;  /* 0x0000000619007c0c */ /* 0x000fe2000bf06070 */
[----:B------:R3:W-:Y:S03]  /*30e0*/  STG.E.U16 desc[UR14][R12.64], R2 ;  /* 0x000000020c007986 */ /* 0x0007e6000c10150e */
[----:B------:R-:W-:Y:S11]  /*30f0*/  ISETP.GE.U32.AND.EX P0, PT, R14, UR7, PT, P0 ;  /* 0x000000070e007c0c */ /* 0x000ff6000bf06100 */
[----:B------:R-:W-:Y:S02]  /*3100*/  @!UPT UIADD3 URZ, UPT, UPT, URZ, URZ, URZ ;  /* 0x000000fffffff290 */ /* 0x000fe4000fffe0ff */
[----:B------:R-:W-:Y:S05]  /*3110*/  @!P0 BRA `(.L_x_436) ;  /* 0xfffffff400b88947 */ /* 0x000fea000383ffff */
[----:B------:R-:W-:Y:S05]  /*3120*/  EXIT ;  /* 0x000000000000794d */ /* 0x000fea0003800000 */
        .weak           $__internal_0_$__cuda_sm20_sqrt_rn_f32_slowpath
        .type           $__internal_0_$__cuda_sm20_sqrt_rn_f32_slowpath,@function
        .size           $__internal_0_$__cuda_sm20_sqrt_rn_f32_slowpath,(.L_x_518 - $__internal_0_$__cuda_sm20_sqrt_rn_f32_slowpath)
$__internal_0_$__cuda_sm20_sqrt_rn_f32_slowpath:
[----:B------:R-:W-:-:S13]  /*3130*/  LOP3.LUT P0, RZ, R3, 0x7fffffff, RZ, 0xc0, !PT ;  /* 0x7fffffff03ff7812 */ /* 0x000fda000780c0ff */
[----:B------:R-:W-:Y:S01]  /*3140*/  @!P0 MOV R11, R3 ;  /* 0x00000003000b8202 */ /* 0x000fe20000000f00 */
[----:B------:R-:W-:Y:S06]  /*3150*/  @!P0 BRA `(.L_x_437) ;  /* 0x0000000000448947 */ /* 0x000fec0003800000 */
[----:B------:R-:W-:Y:S01]  /*3160*/  FSETP.GEU.FTZ.AND P0, PT, R3, RZ, PT ;  /* 0x000000ff0300720b */ /* 0x000fe20003f1e000 */
[----:B------:R-:W-:-:S12]  /*3170*/  IMAD.MOV.U32 R8, RZ, RZ, R3 ;  /* 0x000000ffff087224 */ /* 0x000fd800078e0003 */
[----:B------:R-:W-:Y:S01]  /*3180*/  @!P0 MOV R11, 0x7fffffff ;  /* 0x7fffffff000b8802 */ /* 0x000fe20000000f00 */
[----:B------:R-:W-:Y:S06]  /*3190*/  @!P0 BRA `(.L_x_437) ;  /* 0x0000000000348947 */ /* 0x000fec0003800000 */
[----:B------:R-:W-:-:S13]  /*31a0*/  FSETP.GTU.FTZ.AND P0, PT, |R8|, +INF , PT ;  /* 0x7f8000000800780b */ /* 0x000fda0003f1c200 */
[----:B------:R-:W-:Y:S01]  /*31b0*/  @P0 FADD.FTZ R11, R8, 1 ;  /* 0x3f800000080b0421 */ /* 0x000fe20000010000 */
[----:B------:R-:W-:Y:S06]  /*31c0*/  @P0 BRA `(.L_x_437) ;  /* 0x0000000000280947 */ /* 0x000fec0003800000 */
[----:B------:R-:W-:-:S13]  /*31d0*/  FSETP.NEU.FTZ.AND P0, PT, |R8|, +INF , PT ;  /* 0x7f8000000800780b */ /* 0x000fda0003f1d200 */
[----:B------:R-:W-:Y:S01]  /*31e0*/  @P0 FFMA R9, R8, 1.84467440737095516160e+19, RZ ;  /* 0x5f80000008090823 */ /* 0x000fe200000000ff */
[----:B------:R-:W-:-:S03]  /*31f0*/  @!P0 MOV R11, R8 ;  /* 0x00000008000b8202 */ /* 0x000fc60000000f00 */
[----:B------:R-:W0:Y:S02]  /*3200*/  @P0 MUFU.RSQ R0, R9 ;  /* 0x0000000900000308 */ /* 0x000e240000001400 */
[----:B0-----:R-:W-:Y:S01]  /*3210*/  @P0 FMUL.FTZ R6, R9, R0 ;  /* 0x0000000009060220 */ /* 0x001fe20000410000 */
[----:B------:R-:W-:-:S03]  /*3220*/  @P0 FMUL.FTZ R0, R0, 0.5 ;  /* 0x3f00000000000820 */ /* 0x000fc60000410000 */
[----:B------:R-:W-:-:S04]  /*3230*/  @P0 FADD.FTZ R3, -R6, -RZ ;  /* 0x800000ff06030221 */ /* 0x000fc80000010100 */
[----:B------:R-:W-:-:S04]  /*3240*/  @P0 FFMA R3, R6, R3, R9 ;  /* 0x0000000306030223 */ /* 0x000fc80000000009 */
[----:B------:R-:W-:-:S04]  /*3250*/  @P0 FFMA R0, R3, R0, R6 ;  /* 0x0000000003000223 */ /* 0x000fc80000000006 */
[----:B------:R-:W-:-:S07]  /*3260*/  @P0 FMUL.FTZ R11, R0, 2.3283064365386962891e-10 ;  /* 0x2f800000000b0820 */ /* 0x000fce0000410000 */
.L_x_437:
[----:B------:R-:W-:Y:S01]  /*3270*/  HFMA2 R3, -RZ, RZ, 0, 0 ;  /* 0x00000000ff037431 */ /* 0x000fe200000001ff */
[----:B------:R-:W-:-:S03]  /*3280*/  MOV R0, R11 ;  /* 0x0000000b00007202 */ /* 0x000fc60000000f00 */
[----:B------:R-:W-:Y:S05]  /*3290*/  RET.REL.NODEC R2 `(_ZN7cutlass9reference6device6kernel12BlockForEachINS_6half_tENS1_6detail18RandomGaussianFuncIS4_EEEEvPT_mNT0_6ParamsE) ;  /* 0xffffffcc02587950 */ /* 0x000fea0003c3ffff */
.L_x_438:
        /* <DEDUP_REMOVED lines=14> */
.L_x_518:


//--------------------- .text._ZN7cutlass9reference6device6kernel12BlockForEachINS_6half_tENS1_6detail17RandomUniformFuncIS4_EEEEvPT_mNT0_6ParamsE --------------------------
	.section	.text._ZN7cutlass9reference6device6kernel12BlockForEachINS_6half_tENS1_6detail17RandomUniformFuncIS4_EEEEvPT_mNT0_6ParamsE,"ax",@progbits
	.align	128
        .global         _ZN7cutlass9reference6device6kernel12BlockForEachINS_6half_tENS1_6detail17RandomUniformFuncIS4_EEEEvPT_mNT0_6ParamsE
        .type           _ZN7cutlass9reference6device6kernel12BlockForEachINS_6half_tENS1_6detail17RandomUniformFuncIS4_EEEEvPT_mNT0_6ParamsE,@function
        .size           _ZN7cutlass9reference6device6kernel12BlockForEachINS_6half_tENS1_6detail17RandomUniformFuncIS4_EEEEvPT_mNT0_6ParamsE,(.L_x_526 - _ZN7cutlass9reference6device6kernel12BlockForEachINS_6half_tENS1_6detail17RandomUniformFuncIS4_EEEEvPT_mNT0_6ParamsE)
        .other          _ZN7cutlass9reference6device6kernel12BlockForEachINS_6half_tENS1_6detail17RandomUniformFuncIS4_EEEEvPT_mNT0_6ParamsE,@"STO_CUDA_ENTRY STV_DEFAULT"
_ZN7cutlass9reference6device6kernel12BlockForEachINS_6half_tENS1_6detail17RandomUniformFuncIS4_EEEEvPT_mNT0_6ParamsE:
.text._ZN7cutlass9reference6device6kernel12BlockForEachINS_6half_tENS1_6detail17RandomUniformFuncIS4_EEEEvPT_mNT0_6ParamsE:
[----:B------:R-:W0:Y:S08]  /*0000*/  LDC R1, c[0x0][0x37c] ;  /* 0x0000df00ff017b82 */ /* 0x000e300000000800 */
[----:B------:R-:W1:Y:S01]  /*0010*/  LDC.64 R4, c[0x0][0x390] ;  /* 0x0000e400ff047b82 */ /* 0x000e620000000a00 */
[----:B------:R-:W2:Y:S01]  /*0020*/  S2R R15, SR_TID.X ;  /* 0x00000000000f7919 */ /* 0x000ea20000002100 */
[----:B0-----:R-:W-:Y:S01]  /*0030*/  VIADD R1, R1, 0xffffffa0 ;  /* 0xffffffa001017836 */ /* 0x001fe20000000000 */
[----:B------:R-:W0:Y:S01]  /*0040*/  LDCU.64 UR18, c[0x0][0x358] ;  /* 0x00006b00ff1277ac */ /* 0x000e220008000a00 */
[----:B------:R-:W-:Y:S04]  /*0050*/  BSSY.RECONVERGENT B1, `(.L_x_439) ;  /* 0x0000270000017945 */ /* 0x000fe80003800200 */
        /* <DEDUP_REMOVED lines=8> */
[----:B---3--:R3:W-:Y:S01]  /*00e0*/  STL.64 [R1+0x8], R12 ;  /* 0x0000080c01007387 */ /* 0x0087e20000100a00 */
[C---:B------:R-:W-:Y:S02]  /*00f0*/  IADD3 R7, PT, PT, R5.reuse, 0x75bcd15, RZ ;  /* 0x075bcd1505077810 */ /* 0x040fe40007ffe0ff */
[C---:B------:R-:W-:Y:S01]  /*0100*/  VIADD R11, R4.reuse, 0x1f123bb5 ;  /* 0x1f123bb5040b7836 */ /* 0x040fe20000000000 */
[C---:B------:R-:W-:Y:S02]  /*0110*/  IADD3 R6, PT, PT, R5.reuse, 0x64f0c9, R4 ;  /* 0x0064f0c905067810 */ /* 0x040fe40007ffe004 */
[----:B------:R-:W2:Y:S01]  /*0120*/  LDC.64 R2, c[0x0][0x3b8] ;  /* 0x0000ee00ff027b82 */ /* 0x000ea20000000a00 */
[C---:B------:R-:W-:Y:S01]  /*0130*/  LOP3.LUT R10, R5.reuse, 0x159a55e5, RZ, 0x3c, !PT ;  /* 0x159a55e5050a7812 */ /* 0x040fe200078e3cff */
[----:B------:R-:W-:Y:S01]  /*0140*/  VIADD R5, R5, 0x583f19 ;  /* 0x00583f1905057836 */ /* 0x000fe20000000000 */
[----:B------:R-:W-:Y:S01]  /*0150*/  LOP3.LUT R4, R4, 0x5491333, RZ, 0x3c, !PT ;  /* 0x0549133304047812 */ /* 0x000fe200078e3cff */
[----:B----4-:R4:W-:Y:S04]  /*0160*/  STL.64 [R1], R18 ;  /* 0x0000001201007387 */ /* 0x0109e80000100a00 */
[----:B------:R-:W0:Y:S01]  /*0170*/  LDC R14, c[0x0][0x3a0] ;  /* 0x0000e800ff0e7b82 */ /* 0x000e220000000800 */
[----:B-----5:R4:W-:Y:S04]  /*0180*/  STL.64 [R1+0x18], R16 ;  /* 0x0000181001007387 */ /* 0x0209e80000100a00 */
[----:B------:R4:W-:Y:S03]  /*0190*/  STL.64 [R1+0x30], R6 ;  /* 0x0000300601007387 */ /* 0x0009e60000100a00 */
[----:B------:R-:W5:Y:S01]  /*01a0*/  S2UR UR4, SR_CTAID.X ;  /* 0x00000000000479c3 */ /* 0x000f620000002500 */
[----:B-1----:R4:W-:Y:S04]  /*01b0*/  STL.64 [R1+0x20], R8 ;  /* 0x0000200801007387 */ /* 0x0029e80000100a00 */
[----:B------:R4:W-:Y:S01]  /*01c0*/  STL.64 [R1+0x38], R10 ;  /* 0x0000380a01007387 */ /* 0x0009e20000100a00 */
[----:B---3--:R-:W-:-:S02]  /*01d0*/  HFMA2 R12, -RZ, RZ, 0, 0 ;  /* 0x00000000ff0c7431 */ /* 0x008fc400000001ff */
[----:B------:R-:W5:Y:S01]  /*01e0*/  LDC R0, c[0x0][0x360] ;  /* 0x0000d800ff007b82 */ /* 0x000f620000000800 */
[----:B--2---:R4:W-:Y:S04]  /*01f0*/  STL.64 [R1+0x28], R2 ;  /* 0x0000280201007387 */ /* 0x0049e80000100a00 */
[----:B------:R4:W-:Y:S04]  /*0200*/  STL.64 [R1+0x40], R4 ;  /* 0x0000400401007387 */ /* 0x0009e80000100a00 */
[----:B0-----:R4:W-:Y:S01]  /*0210*/  STL [R1+0x10], R14 ;  /* 0x0000100e01007387 */ /* 0x0019e20000100800 */
[----:B-----5:R-:W-:-:S05]  /*0220*/  IMAD R13, R0, UR4, R15 ;  /* 0x00000004000d7c24 */ /* 0x020fca000f8e020f */
[----:B------:R-:W-:-:S13]  /*0230*/  ISETP.NE.AND P0, PT, R13, RZ, PT ;  /* 0x000000ff0d00720c */ /* 0x000fda0003f05270 */
[----:B----4-:R-:W-:Y:S05]  /*0240*/  @!P0 BRA `(.L_x_440) ;  /* 0x0000002400408947 */ /* 0x010fea0003800000 */
[----:B------:R-:W-:Y:S02]  /*0250*/  MOV R21, RZ ;  /* 0x000000ff00157202 */ /* 0x000fe40000000f00 */
[----:B------:R-:W-:Y:S02]  /*0260*/  MOV R9, R13 ;  /* 0x0000000d00097202 */ /* 0x000fe40000000f00 */
[----:B------:R-:W-:-:S07]  /*0270*/  MOV R8, R12 ;  /* 0x0000000c00087202 */ /* 0x000fce0000000f00 */
.L_x_449:
        /* <DEDUP_REMOVED lines=11> */
.L_x_444:
[----:B------:R-:W-:-:S06]  /*0330*/  LEA R3, R26, R1, 0x2 ;  /* 0x000000011a037211 */ /* 0x000fcc00078e10ff */
[----:B------:R-:W5:Y:S01]  /*0340*/  LDL R3, [R3+0x34] ;  /* 0x0000340003037983 */ /* 0x000f620000100800 */
[----:B------:R-:W-:Y:S01]  /*0350*/  SHF.L.U32 R2, R26, 0x5, RZ ;  /* 0x000000051a027819 */ /* 0x000fe200000006ff */
[----:B------:R-:W-:-:S06]  /*0360*/  UMOV UR4, URZ ;  /* 0x000000ff00047c82 */ /* 0x000fcc0008000000 */
.L_x_443:
        /* <DEDUP_REMOVED lines=21> */
[----:B------:R-:W2:Y:S01]  /*04c0*/  @!P0 LDG.E R17, desc[UR18][R28.64+0xc] ;  /* 0x00000c121c118981 */ /* 0x000ea2000c1e1900 */
[----:B---3--:R-:W-:-:S03]  /*04d0*/  @P4 LOP3.LUT R5, R5, R18, RZ, 0x3c, !PT ;  /* 0x0000001205054212 */ /* 0x008fc600078e3cff */
[----:B------:R-:W3:Y:S01]  /*04e0*/  @P1 LDG.E R18, desc[UR18][R28.64+0x14] ;  /* 0x000014121c121981 */ /* 0x000ee2000c1e1900 */
[----:B----4-:R-:W-:-:S03]  /*04f0*/  @P5 LOP3.LUT R5, R5, R16, RZ, 0x3c, !PT ;  /* 0x0000001005055212 */ /* 0x010fc600078e3cff */
[----:B------:R-:W4:Y:S01]  /*0500*/  @P6 LDG.E R16, desc[UR18][R28.64+0x88] ;  /* 0x000088121c106981 */ /* 0x000f22000c1e1900 */
[----:B--2---:R-:W-:-:S03]  /*0510*/  @!P0 LOP3.LUT R7, R7, R20, RZ, 0x3c, !PT ;  /* 0x0000001407078212 */ /* 0x004fc600078e3cff */
[----:B------:R-:W2:Y:S01]  /*0520*/  @!P0 LDG.E R20, desc[UR18][R28.64+0x8] ;  /* 0x000008121c148981 */ /* 0x000ea2000c1e1900 */
[----:B------:R-:W-:-:S03]  /*0530*/  @!P0 LOP3.LUT R4, R4, R17, RZ, 0x3c, !PT ;  /* 0x0000001104048212 */ /* 0x000fc600078e3cff */
[----:B------:R-:W2:Y:S01]  /*0540*/  @P1 LDG.E R17, desc[UR18][R28.64+0x20] ;  /* 0x000020121c111981 */ /* 0x000ea2000c1e1900 */
[----:B---3--:R-:W-:-:S03]  /*0550*/  @P1 LOP3.LUT R7, R7, R18, RZ, 0x3c, !PT ;  /* 0x0000001207071212 */ /* 0x008fc600078e3cff */
[----:B------:R-:W3:Y:S01]  /*0560*/  @P1 LDG.E R18, desc[UR18][R28.64+0x1c] ;  /* 0x00001c121c121981 */ /* 0x000ee2000c1e1900 */
[----:B----4-:R-:W-:-:S03]  /*0570*/  @P6 LOP3.LUT R5, R5, R16, RZ, 0x3c, !PT ;  /* 0x0000001005056212 */ /* 0x010fc600078e3cff */
[----:B------:R-:W4:Y:S01]  /*0580*/  @P2 LDG.E R16, desc[UR18][R28.64+0x28] ;  /* 0x000028121c102981 */ /* 0x000f22000c1e1900 */
[----:B--2---:R-:W-:Y:S02]  /*0590*/  @!P0 LOP3.LUT R11, R11, R20, RZ, 0x3c, !PT ;  /* 0x000000140b0b8212 */ /* 0x004fe400078e3cff */
[----:B------:R-:W-:Y:S02]  /*05a0*/  @P1 LOP3.LUT R10, R10, R19, RZ, 0x3c, !PT ;  /* 0x000000130a0a1212 */ /* 0x000fe400078e3cff */
[----:B------:R-:W-:Y:S01]  /*05b0*/  @P1 LOP3.LUT R4, R4, R17, RZ, 0x3c, !PT ;  /* 0x0000001104041212 */ /* 0x000fe200078e3cff */
[----:B------:R-:W2:Y:S04]  /*05c0*/  @P2 LDG.E R19, desc[UR18][R28.64+0x2c] ;  /* 0x00002c121c132981 */ /* 0x000ea8000c1e1900 */
[----:B------:R-:W2:Y:S01]  /*05d0*/  @P2 LDG.E R17, desc[UR18][R28.64+0x34] ;  /* 0x000034121c112981 */ /* 0x000ea2000c1e1900 */
[----:B---3--:R-:W-:-:S03]  /*05e0*/  @P1 LOP3.LUT R11, R11, R18, RZ, 0x3c, !PT ;  /* 0x000000120b0b1212 */ /* 0x008fc600078e3cff */
[----:B------:R-:W3:Y:S01]  /*05f0*/  @P2 LDG.E R18, desc[UR18][R28.64+0x30] ;  /* 0x000030121c122981 */ /* 0x000ee2000c1e1900 */
[----:B----4-:R-:W-:-:S03]  /*0600*/  @P2 LOP3.LUT R7, R7, R16, RZ, 0x3c, !PT ;  /* 0x0000001007072212 */ /* 0x010fc600078e3cff */
[----:B------:R-:W4:Y:S01]  /*0610*/  @P3 LDG.E R16, desc[UR18][R28.64+0x3c] ;  /* 0x00003c121c103981 */ /* 0x000f22000c1e1900 */
[----:B--2---:R-:W-:-:S03]  /*0620*/  @P2 LOP3.LUT R10, R10, R19, RZ, 0x3c, !PT ;  /* 0x000000130a0a2212 */ /* 0x004fc600078e3cff */
[----:B------:R-:W2:Y:S01]  /*0630*/  @P3 LDG.E R19, desc[UR18][R28.64+0x40] ;  /* 0x000040121c133981 */ /* 0x000ea2000c1e1900 */
[----:B------:R-:W-:-:S03]  /*0640*/  @P2 LOP3.LUT R4, R4, R17, RZ, 0x3c, !PT ;  /* 0x0000001104042212 */ /* 0x000fc600078e3cff */
        /* <DEDUP_REMOVED lines=22> */
[----:B--2---:R-:W-:Y:S02]  /*07b0*/  @P5 LOP3.LUT R10, R10, R19, RZ, 0x3c, !PT ;  /* 0x000000130a0a5212 */ /* 0x004fe400078e3cff */
        /* <DEDUP_REMOVED lines=15> */
[----:B--2---:R-:W-:Y:S02]  /*08b0*/  @P0 LOP3.LUT R10, R10, R19, RZ, 0x3c, !PT ;  /* 0x000000130a0a0212 */ /* 0x004fe400078e3cff */
        /* <DEDUP_REMOVED lines=20> */
[----:B------:R-:W-:Y:S02]  /*0a00*/  LOP3.LUT P0, RZ, R15, 0x8000, RZ, 0xc0, !PT ;  /* 0x000080000fff7812 */ /* 0x000fe4000780c0ff */
[----:B---3--:R-:W-:Y:S01]  /*0a10*/  @P1 LOP3.LUT R7, R7, R18, RZ, 0x3c, !PT ;  /* 0x0000001207071212 */ /* 0x008fe200078e3cff */
[----:B------:R-:W3:Y:S01]  /*0a20*/  @P2 LDG.E R15, desc[UR18][R28.64+0xd4] ;  /* 0x0000d4121c0f2981 */ /* 0x000ee2000c1e1900 */
[----:B----4-:R-:W-:-:S03]  /*0a30*/  @P1 LOP3.LUT R4, R4, R17, RZ, 0x3c, !PT ;  /* 0x0000001104041212 */ /* 0x010fc600078e3cff */
[----:B------:R-:W4:Y:S04]  /*0a40*/  @P2 LDG.E R18, desc[UR18][R28.64+0xc8] ;  /* 0x0000c8121c122981 */ /* 0x000f28000c1e1900 */
[----:B------:R-:W4:Y:S01]  /*0a50*/  @P2 LDG.E R17, desc[UR18][R28.64+0xcc] ;  /* 0x0000cc121c112981 */ /* 0x000f22000c1e1900 */
[----:B--2---:R-:W-:-:S03]  /*0a60*/  @P1 LOP3.LUT R11, R11, R16, RZ, 0x3c, !PT ;  /* 0x000000100b0b1212 */ /* 0x004fc600078e3cff */
[----:B------:R-:W2:Y:S01]  /*0a70*/  @P2 LDG.E R16, desc[UR18][R28.64+0xd0] ;  /* 0x0000d0121c102981 */ /* 0x000ea2000c1e1900 */
[----:B------:R-:W-:Y:S02]  /*0a80*/  @P1 LOP3.LUT R10, R10, R19, RZ, 0x3c, !PT ;  /* 0x000000130a0a1212 */ /* 0x000fe400078e3cff */
[----:B------:R-:W-:Y:S02]  /*0a90*/  @P1 LOP3.LUT R5, R5, R20, RZ, 0x3c, !PT ;  /* 0x0000001405051212 */ /* 0x000fe400078e3cff */
        /* <DEDUP_REMOVED lines=49> */
[----:B------:R-:W-:-:S04]  /*0db0*/  UIADD3 UR4, UPT, UPT, UR4, 0x10, URZ ;  /* 0x0000001004047890 */ /* 0x000fc8000fffe0ff */
[----:B------:R-:W-:Y:S01]  /*0dc0*/  UISETP.NE.AND UP0, UPT, UR4, 0x20, UPT ;  /* 0x000000200400788c */ /* 0x000fe2000bf05270 */
[----:B------:R-:W-:Y:S02]  /*0dd0*/  @P6 LOP3.LUT R5, R5, R22, RZ, 0x3c, !PT ;  /* 0x0000001605056212 */ /* 0x000fe400078e3cff */
[----:B---3--:R-:W-:Y:S02]  /*0de0*/  @P0 LOP3.LUT R7, R7, R20, RZ, 0x3c, !PT ;  /* 0x0000001407070212 */ /* 0x008fe400078e3cff */
[----:B----4-:R-:W-:Y:S02]  /*0df0*/  @P0 LOP3.LUT R10, R10, R15, RZ, 0x3c, !PT ;  /* 0x0000000f0a0a0212 */ /* 0x010fe400078e3cff */
        /* <DEDUP_REMOVED lines=21> */
.L_x_446:
[----:B------:R-:W-:-:S06]  /*0f50*/  LEA R3, R26, R1, 0x2 ;  /* 0x000000011a037211 */ /* 0x000fcc00078e10ff */
[----:B------:R-:W5:Y:S01]  /*0f60*/  LDL R3, [R3+0x34] ;  /* 0x0000340003037983 */ /* 0x000f620000100800 */
[----:B------:R-:W-:Y:S01]  /*0f70*/  SHF.L.U32 R2, R26, 0x5, RZ ;  /* 0x000000051a027819 */ /* 0x000fe200000006ff */
[----:B------:R-:W-:-:S06]  /*0f80*/  UMOV UR4, URZ ;  /* 0x000000ff00047c82 */ /* 0x000fcc0008000000 */
.L_x_445:
        /* <DEDUP_REMOVED lines=190> */
.L_x_448:
[----:B------:R-:W-:-:S06]  /*1b70*/  LEA R3, R19, R1, 0x2 ;  /* 0x0000000113037211 */ /* 0x000fcc00078e10ff */
[----:B------:R-:W5:Y:S01]  /*1b80*/  LDL R3, [R3+0x34] ;  /* 0x0000340003037983 */ /* 0x000f620000100800 */
[----:B------:R-:W-:Y:S01]  /*1b90*/  SHF.L.U32 R2, R19, 0x5, RZ ;  /* 0x0000000513027819 */ /* 0x000fe200000006ff */
[----:B------:R-:W-:-:S06]  /*1ba0*/  UMOV UR4, URZ ;  /* 0x000000ff00047c82 */ /* 0x000fcc0008000000 */
.L_x_447:
        /* <DEDUP_REMOVED lines=139> */
[----:B------:R-:W4:Y:S01]  /*2460*/  @P0 LDG.E R27, desc[UR18][R22.64+0x138] ;  /* 0x00013812161b0981 */ /* 0x000f22000c1e1900 */
[----:B------:R-:W-:-:S03]  /*2470*/  @P4 LOP3.LUT R4, R4, R17, RZ, 0x3c, !PT ;  /* 0x0000001104044212 */ /* 0x000fc600078e3cff */
        /* <DEDUP_REMOVED lines=27> */
[----:B------:R-:W-:Y:S02]  /*2630*/  @P0 LOP3.LUT R4, R4, R27, RZ, 0x3c, !PT ;  /* 0x0000001b04040212 */ /* 0x000fe400078e3cff */
[----:B--2---:R-:W-:Y:S02]  /*2640*/  @P0 LOP3.LUT R7, R7, R18, RZ, 0x3c, !PT ;  /* 0x0000001207070212 */ /* 0x004fe400078e3cff */
[----:B---3--:R-:W-:-:S02]  /*2650*/  @P0 LOP3.LUT R10, R10, R15, RZ, 0x3c, !PT ;  /* 0x0000000f0a0a0212 */ /* 0x008fc400078e3cff */
        /* <DEDUP_REMOVED lines=8> */
.L_x_442:
[----:B------:R-:W-:Y:S05]  /*26e0*/  BSYNC.RECONVERGENT B0 ;  /* 0x0000000000007941 */ /* 0x000fea0003800200 */
.L_x_441:
[----:B------:R-:W-:Y:S01]  /*26f0*/  ISETP.GT.U32.AND P0, PT, R9, 0x3, PT ;  /* 0x000000030900780c */ /* 0x000fe20003f04070 */
[----:B------:R-:W-:Y:S01]  /*2700*/  VIADD R21, R21, 0x1 ;  /* 0x0000000115157836 */ /* 0x000fe20000000000 */
[--C-:B------:R-:W-:Y:S02]  /*2710*/  SHF.R.U64 R9, R9, 0x2, R8.reuse ;  /* 0x0000000209097819 */ /* 0x100fe40000001208 */
[----:B------:R-:W-:Y:S02]  /*2720*/  ISETP.GT.U32.AND.EX P0, PT, R8, RZ, PT, P0 ;  /* 0x000000ff0800720c */ /* 0x000fe40003f04100 */
[----:B------:R-:W-:-:S11]  /*2730*/  SHF.R.U32.HI R8, RZ, 0x2, R8 ;  /* 0x00000002ff087819 */ /* 0x000fd60000011608 */
[----:B------:R-:W-:Y:S05]  /*2740*/  @P0 BRA `(.L_x_449) ;  /* 0xffffffd800cc0947 */ /* 0x000fea000383ffff */
.L_x_440:
[----:B------:R-:W-:Y:S05]  /*2750*/  BSYNC.RECONVERGENT B1 ;  /* 0x0000000000017941 */ /* 0x000fea0003800200 */
.L_x_439:
[----:B------:R-:W3:Y:S02]  /*2760*/  LDCU.64 UR4, c[0x0][0x388] ;  /* 0x00007100ff0477ac */ /* 0x000ee40008000a00 */
[----:B---3--:R-:W-:-:S04]  /*2770*/  ISETP.GE.U32.AND P0, PT, R13, UR4, PT ;  /* 0x000000040d007c0c */ /* 0x008fc8000bf06070 */
[----:B------:R-:W-:-:S13]  /*2780*/  ISETP.GE.U32.AND.EX P0, PT, R12, UR5, PT, P0 ;  /* 0x000000050c007c0c */ /* 0x000fda000bf06100 */
[----:B------:R-:W-:Y:S05]  /*2790*/  @P0 EXIT ;  /* 0x000000000000094d */ /* 0x000fea0003800000 */
[----:B------:R-:W3:Y:S01]  /*27a0*/  LDC.64 R2, c[0x0][0x398] ;  /* 0x0000e600ff027b82 */ /* 0x000ee20000000a00 */
[----:B------:R-:W4:Y:S01]  /*27b0*/  LDCU.64 UR16, c[0x0][0x3a8] ;  /* 0x00007500ff1077ac */ /* 0x000f220008000a00 */
[----:B------:R-:W-:Y:S01]  /*27c0*/  BSSY.RECONVERGENT B3, `(.L_x_450) ;  /* 0x0000086000037945 */ /* 0x000fe20003800200 */
[----:B------:R-:W5:Y:S05]  /*27d0*/  LDCU UR12, c[0x0][0x370] ;  /* 0x00006e00ff0c77ac */ /* 0x000f6a0008000800 */
[----:B------:R-:W0:Y:S01]  /*27e0*/  LDC.64 R8, c[0x0][0x398] ;  /* 0x0000e600ff087b82 */ /* 0x000e220000000a00 */
[----:B------:R-:W1:Y:S01]  /*27f0*/  LDCU UR11, c[0x0][0x3a0] ;  /* 0x00007400ff0b77ac */ /* 0x000e620008000800 */
[----:B------:R-:W2:Y:S01]  /*2800*/  LDCU UR8, c[0x0][0x3b8] ;  /* 0x00007700ff0877ac */ /* 0x000ea20008000800 */
[----:B------:R-:W0:Y:S01]  /*2810*/  LDCU.64 UR14, c[0x0][0x3a8] ;  /* 0x00007500ff0e77ac */ /* 0x000e220008000a00 */
[----:B----4-:R-:W-:Y:S01]  /*2820*/  DSETP.LT.AND P0, PT, RZ, UR16, PT ;  /* 0x00000010ff007e2a */ /* 0x010fe2000bf01000 */
[----:B------:R-:W4:Y:S01]  /*2830*/  LDCU UR10, c[0x0][0x3b0] ;  /* 0x00007600ff0a77ac */ /* 0x000f220008000800 */
[----:B-----5:R-:W-:-:S02]  /*2840*/  IMAD R16, R0, UR12, RZ ;  /* 0x0000000c00107c24 */ /* 0x020fc4000f8e02ff */
[----:B---3--:R-:W-:Y:S01]  /*2850*/  FADD R15, -R2, R3 ;  /* 0x00000003020f7221 */ /* 0x008fe20000000100 */
[----:B------:R-:W3:Y:S01]  /*2860*/  LDCU UR9, c[0x0][0x3b4] ;  /* 0x00007680ff0977ac */ /* 0x000ee20008000800 */
[----:B------:R-:W0:Y:S01]  /*2870*/  LDCU.128 UR4, c[0x0][0x380] ;  /* 0x00007000ff0477ac */ /* 0x000e220008000c00 */
[----:B-1----:R-:W-:Y:S02]  /*2880*/  UISETP.GE.AND UP1, UPT, UR11, URZ, UPT ;  /* 0x000000ff0b00728c */ /* 0x002fe4000bf26270 */
[----:B--2-4-:R-:W-:-:S11]  /*2890*/  UISETP.GE.AND UP0, UPT, UR8, URZ, UPT ;  /* 0x000000ff0800728c */ /* 0x014fd6000bf06270 */
.L_x_460:
[----:B------:R-:W-:Y:S01]  /*28a0*/  MOV R19, R11 ;  /* 0x0000000b00137202 */ /* 0x000fe20000000f00 */
[----:B-1----:R-:W-:Y:S01]  /*28b0*/  IMAD.MOV.U32 R14, RZ, RZ, R4 ;  /* 0x000000ffff0e7224 */ /* 0x002fe200078e0004 */
[----:B------:R-:W-:Y:S01]  /*28c0*/  MOV R17, R10 ;  /* 0x0000000a00117202 */ /* 0x000fe20000000f00 */
[----:B------:R-:W-:Y:S01]  /*28d0*/  BSSY.RECONVERGENT B2, `(.L_x_451) ;  /* 0x000006b000027945 */ /* 0x000fe20003800200 */
[----:B------:R-:W-:Y:S01]  /*28e0*/  MOV R18, R5 ;  /* 0x0000000500127202 */ /* 0x000fe20000000f00 */
[----:B0-----:R-:W-:Y:S01]  /*28f0*/  IMAD.MOV.U32 R4, RZ, RZ, R5 ;  /* 0x000000ffff047224 */ /* 0x001fe200078e0005 */
[----:B------:R-:W-:Y:S01]  /*2900*/  MOV R11, R14 ;  /* 0x0000000e000b7202 */ /* 0x000fe20000000f00 */
[----:B------:R-:W-:Y:S01]  /*2910*/  IMAD.MOV.U32 R10, RZ, RZ, R19 ;  /* 0x000000ffff0a7224 */ /* 0x000fe200078e0013 */
[----:B------:R-:W-:Y:S06]  /*2920*/  @!P0 BRA `(.L_x_452) ;  /* 0x0000000000688947 */ /* 0x000fec0003800000 */
[----:B------:R-:W-:Y:S01]  /*2930*/  SHF.R.U32.HI R10, RZ, 0x2, R7 ;  /* 0x00000002ff0a7819 */ /* 0x000fe20000011607 */
[----:B------:R-:W-:Y:S01]  /*2940*/  IMAD.MOV.U32 R3, RZ, RZ, 0x2f800000 ;  /* 0x2f800000ff037424 */ /* 0x000fe200078e00ff */
[----:B------:R-:W-:Y:S01]  /*2950*/  IADD3 R6, PT, PT, R6, 0x587c5, RZ ;  /* 0x000587c506067810 */ /* 0x000fe20007ffe0ff */
[----:B------:R-:W-:Y:S01]  /*2960*/  IMAD.MOV.U32 R20, RZ, RZ, 0x7fff ;  /* 0x00007fffff147424 */ /* 0x000fe200078e00ff */
[----:B------:R-:W-:Y:S01]  /*2970*/  LOP3.LUT R11, R10, R7, RZ, 0x3c, !PT ;  /* 0x000000070a0b7212 */ /* 0x000fe200078e3cff */
[----:B------:R-:W-:Y:S04]  /*2980*/  IMAD.SHL.U32 R10, R5, 0x10, RZ ;  /* 0x00000010050a7824 */ /* 0x000fe800078e00ff */
[C---:B------:R-:W-:Y:S05]  /*2990*/  IMAD.SHL.U32 R7, R11.reuse, 0x2, RZ ;  /* 0x000000020b077824 */ /* 0x040fea00078e00ff */
[----:B------:R-:W-:Y:S02]  /*29a0*/  LOP3.LUT R10, R11, R7, R10, 0x96, !PT ;  /* 0x000000070b0a7212 */ /* 0x000fe400078e960a */
[----:B------:R-:W-:Y:S02]  /*29b0*/  MOV R7, R17 ;  /* 0x0000001100077202 */ /* 0x000fe40000000f00 */
[----:B------:R-:W-:Y:S05]  /*29c0*/  LOP3.LUT R4, R10, R5, RZ, 0x3c, !PT ;  /* 0x000000050a047212 */ /* 0x000fea00078e3cff */
[----:B------:R-:W-:Y:S05]  /*29d0*/  IMAD.IADD R2, R4, 0x1, R6 ;  /* 0x0000000104027824 */ /* 0x000fea00078e0206 */
[----:B------:R-:W-:Y:S05]  /*29e0*/  I2FP.F32.U32 R2, R2 ;  /* 0x0000000200027245 */ /* 0x000fea0000201000 */
[----:B------:R-:W-:Y:S04]  /*29f0*/  FFMA R0, R2, R3, 1.1641532182693481445e-10 ;  /* 0x2f00000002007423 */ /* 0x000fe80000000003 */
[----:B------:R-:W0:Y:S02]  /*2a00*/  F2F.F64.F32 R10, R0 ;  /* 0x00000000000a7310 */ /* 0x000e240000201800 */
[----:B0-----:R-:W-:Y:S01]  /*2a10*/  DSETP.GEU.AND P1, PT, R10, UR14, PT ;  /* 0x0000000e0a007e2a */ /* 0x001fe2000bf2e000 */
[----:B------:R-:W-:Y:S01]  /*2a20*/  MOV R10, R14 ;  /* 0x0000000e000a7202 */ /* 0x000fe20000000f00 */
[----:B------:R-:W-:Y:S11]  /*2a30*/  IMAD.MOV.U32 R11, RZ, RZ, R5 ;  /* 0x000000ffff0b7224 */ /* 0x000ff600078e0005 */
[----:B------:R-:W-:Y:S01]  /*2a40*/  @!UPT UIADD3 URZ, UPT, UPT, URZ, URZ, URZ ;  /* 0x000000fffffff290 */ /* 0x000fe2000fffe0ff */
[----:B------:R-:W-:Y:S01]  /*2a50*/  @!P1 MOV R7, R17 ;  /* 0x0000001100079202 */ /* 0x000fe20000000f00 */
[--C-:B------:R-:W-:Y:S01]  /*2a60*/  @!P1 IMAD.MOV.U32 R11, RZ, RZ, R14.reuse ;  /* 0x000000ffff0b9224 */ /* 0x100fe200078e000e */
[----:B------:R-:W-:Y:S01]  /*2a70*/  @!P1 PRMT R14, R20, 0x7610, R14 ;  /* 0x00007610140e9816 */ /* 0x000fe2000000000e */
[----:B------:R-:W-:Y:S01]  /*2a80*/  @!P1 IMAD.MOV.U32 R5, RZ, RZ, R4 ;  /* 0x000000ffff059224 */ /* 0x000fe200078e0004 */
[----:B------:R-:W-:Y:S01]  /*2a90*/  @!P1 MOV R4, R18 ;  /* 0x0000001200049202 */ /* 0x000fe20000000f00 */
[----:B------:R-:W-:Y:S01]  /*2aa0*/  @!P1 IMAD.MOV.U32 R10, RZ, RZ, R19 ;  /* 0x000000ffff0a9224 */ /* 0x000fe200078e0013 */
[----:B------:R-:W-:Y:S01]  /*2ab0*/  MOV R17, R19 ;  /* 0x0000001300117202 */ /* 0x000fe20000000f00 */
[----:B------:R-:W-:Y:S06]  /*2ac0*/  @!P1 BRA `(.L_x_453) ;  /* 0x00000004002c9947 */ /* 0x000fec0003800000 */
.L_x_452:
[----:B------:R-:W-:Y:S01]  /*2ad0*/  SHF.R.U32.HI R18, RZ, 0x2, R7 ;  /* 0x00000002ff127819 */ /* 0x000fe20000011607 */
[----:B------:R-:W-:Y:S01]  /*2ae0*/  IMAD.SHL.U32 R14, R4, 0x10, RZ ;  /* 0x00000010040e7824 */ /* 0x000fe200078e00ff */
[----:B------:R-:W-:Y:S02]  /*2af0*/  IADD3 R6, PT, PT, R6, 0x587c5, RZ ;  /* 0x000587c506067810 */ /* 0x000fe40007ffe0ff */
[----:B------:R-:W-:Y:S02]  /*2b00*/  LOP3.LUT R18, R18, R7, RZ, 0x3c, !PT ;  /* 0x0000000712127212 */ /* 0x000fe400078e3cff */
[----:B------:R-:W-:Y:S03]  /*2b10*/  MOV R3, 0x2f800000 ;  /* 0x2f80000000037802 */ /* 0x000fe60000000f00 */
[C---:B------:R-:W-:Y:S05]  /*2b20*/  IMAD.SHL.U32 R7, R18.reuse, 0x2, RZ ;  /* 0x0000000212077824 */ /* 0x040fea00078e00ff */
[----:B------:R-:W-:Y:S04]  /*2b30*/  LOP3.LUT R7, R18, R7, R14, 0x96, !PT ;  /* 0x0000000712077212 */ /* 0x000fe800078e960e */
[----:B------:R-:W-:Y:S05]  /*2b40*/  LOP3.LUT R5, R7, R4, RZ, 0x3c, !PT ;  /* 0x0000000407057212 */ /* 0x000fea00078e3cff */
[----:B------:R-:W-:Y:S05]  /*2b50*/  IMAD.IADD R2, R5, 0x1, R6 ;  /* 0x0000000105027824 */ /* 0x000fea00078e0206 */
[----:B------:R-:W-:Y:S05]  /*2b60*/  I2FP.F32.U32 R2, R2 ;  /* 0x0000000200027245 */ /* 0x000fea0000201000 */
[----:B------:R-:W-:Y:S04]  /*2b70*/  FFMA R0, R2, R3, 1.1641532182693481445e-10 ;  /* 0x2f00000002007423 */ /* 0x000fe80000000003 */
[----:B------:R-:W-:Y:S01]  /*2b80*/  FFMA R18, -R0, R8, R9 ;  /* 0x0000000800127223 */ /* 0x000fe20000000109 */
[----:B------:R-:W-:Y:S06]  /*2b90*/  BRA.U !UP1, `(.L_x_454) ;  /* 0x0000000109b87547 */ /* 0x000fec000b800000 */
        /* <DEDUP_REMOVED lines=22> */
[----:B------:R-:W-:Y:S01]  /*2d00*/  ISETP.NE.AND P1, PT, R2, 0xbd, PT ;  /* 0x000000bd0200780c */ /* 0x000fe20003f25270 */
[----:B------:R-:W-:Y:S02]  /*2d10*/  IMAD.SHL.U32 R0, R3, 0x80, RZ ;  /* 0x0000008003007824 */ /* 0x000fe400078e00ff */
[----:B------:R-:W-:Y:S03]  /*2d20*/  IMAD.MOV.U32 R7, RZ, RZ, RZ ;  /* 0x000000ffff077224 */ /* 0x000fe600078e00ff */
[----:B------:R-:W-:Y:S04]  /*2d30*/  LOP3.LUT R0, R0, 0x3fffff80, RZ, 0xc0, !PT ;  /* 0x3fffff8000007812 */ /* 0x000fe800078ec0ff */
[----:B------:R-:W-:Y:S03]  /*2d40*/  LOP3.LUT R0, R0, 0x40000000, RZ, 0xfc, !PT ;  /* 0x4000000000007812 */ /* 0x000fe600078efcff */
[C---:B------:R-:W-:Y:S01]  /*2d50*/  @P1 IADD3 R23, PT, PT, -R2.reuse, 0xbd, RZ ;  /* 0x000000bd02171810 */ /* 0x040fe20007ffe1ff */
[----:B------:R-:W-:Y:S03]  /*2d60*/  @P1 VIADD R21, R2, 0xffffff83 ;  /* 0xffffff8302151836 */ /* 0x000fe60000000000 */
[--C-:B------:R-:W-:Y:S02]  /*2d70*/  @P1 SHF.R.U64 R7, RZ, R23, R0.reuse ;  /* 0x00000017ff071219 */ /* 0x100fe40000001200 */
[--C-:B------:R-:W-:Y:S02]  /*2d80*/  @P1 SHF.L.U64.HI R21, RZ, R21, R0.reuse ;  /* 0x00000015ff151219 */ /* 0x100fe40000010200 */
[----:B------:R-:W-:Y:S02]  /*2d90*/  @P1 SHF.R.U32.HI R0, RZ, R23, R0 ;  /* 0x00000017ff001219 */ /* 0x000fe40000011600 */
[----:B------:R-:W-:Y:S02]  /*2da0*/  @P1 SHF.R.U32.HI R14, RZ, 0x1f, R21 ;  /* 0x0000001fff0e1819 */ /* 0x000fe40000011615 */
.L_x_458:
[----:B---3--:R-:W-:Y:S05]  /*2db0*/  BSYNC.RECONVERGENT B0 ;  /* 0x0000000000007941 */ /* 0x008fea0003800200 */
.L_x_457:
[----:B------:R-:W-:Y:S02]  /*2dc0*/  IADD3 R7, P1, PT, R7, R14, RZ ;  /* 0x0000000e07077210 */ /* 0x000fe40007f3e0ff */
[----:B------:R-:W-:Y:S03]  /*2dd0*/  ISETP.GE.AND P2, PT, R3, RZ, PT ;  /* 0x000000ff0300720c */ /* 0x000fe60003f46270 */
[----:B------:R-:W-:Y:S01]  /*2de0*/  IMAD.X R19, R0, 0x1, R19, P1 ;  /* 0x0000000100137824 */ /* 0x000fe200008e0613 */
[-C--:B------:R-:W-:Y:S04]  /*2df0*/  IADD3 R0, P1, PT, RZ, -R7.reuse, RZ ;  /* 0x80000007ff007210 */ /* 0x080fe80007f3e0ff */
[----:B------:R-:W-:Y:S01]  /*2e00*/  SEL R20, R0, R7, !P2 ;  /* 0x0000000700147207 */ /* 0x000fe20005000000 */
[----:B------:R-:W-:Y:S05]  /*2e10*/  IMAD.X R2, RZ, RZ, ~R19, P1 ;  /* 0x000000ffff027224 */ /* 0x000fea00008e0e13 */
[----:B------:R-:W-:Y:S04]  /*2e20*/  SEL R21, R2, R19, !P2 ;  /* 0x0000001302157207 */ /* 0x000fe80005000000 */
[----:B------:R0:W1:Y:S03]  /*2e30*/  I2F.S64 R18, R20 ;  /* 0x0000001400127312 */ /* 0x0000660000301400 */
.L_x_456:
[----:B---3--:R-:W-:Y:S05]  /*2e40*/  BSYNC.RECONVERGENT B1 ;  /* 0x0000000000017941 */ /* 0x008fea0003800200 */
.L_x_455:
[----:B-1----:R-:W-:Y:S05]  /*2e50*/  FMUL R14, R18, UR9 ;  /* 0x00000009120e7c20 */ /* 0x002fea0008400000 */
[----:B------:R-:W-:Y:S01]  /*2e60*/  F2FP.F16.F32.PACK_AB R14, RZ, R14 ;  /* 0x0000000eff0e723e */ /* 0x000fe200000000ff */
[----:B------:R-:W-:Y:S05]  /*2e70*/  BRA `(.L_x_459) ;  /* 0x0000000000047947 */ /* 0x000fea0003800000 */
.L_x_454:
[----:B------:R-:W-:Y:S02]  /*2e80*/  F2FP.F16.F32.PACK_AB R14, RZ, R18 ;  /* 0x00000012ff0e723e */ /* 0x000fe400000000ff */
.L_x_459:
[----:B------:R-:W-:Y:S01]  /*2e90*/  MOV R7, R17 ;  /* 0x0000001100077202 */ /* 0x000fe20000000f00 */
[----:B------:R-:W-:Y:S06]  /*2ea0*/  BRA.U !UP0, `(.L_x_453) ;  /* 0x0000000108347547 */ /* 0x000fec000b800000 */
[----:B------:R-:W-:Y:S02]  /*2eb0*/  HSETP2.NEU.AND P1, PT, R14.H0_H0, RZ.H0_H0, PT ;  /* 0x200000ff0e007234 */ /* 0x000fe40003f2d800 */
[----:B------:R-:W-:Y:S11]  /*2ec0*/  MOV R7, R17 ;  /* 0x0000001100077202 */ /* 0x000ff60000000f00 */
[----:B------:R-:W-:Y:S05]  /*2ed0*/  @P1 BRA `(.L_x_453) ;  /* 0x0000000000281947 */ /* 0x000fea0003800000 */
[C---:B------:R-:W-:Y:S01]  /*2ee0*/  FSETP.GT.AND P3, PT, R18.reuse, RZ, PT ;  /* 0x000000ff1200720b */ /* 0x040fe20003f64000 */
[----:B------:R-:W-:Y:S11]  /*2ef0*/  IMAD.MOV.U32 R7, RZ, RZ, R17 ;  /* 0x000000ffff077224 */ /* 0x000ff600078e0011 */
[----:B------:R-:W-:Y:S01]  /*2f00*/  @!UPT UIADD3 URZ, UPT, UPT, URZ, URZ, URZ ;  /* 0x000000fffffff290 */ /* 0x000fe2000fffe0ff */
[C---:B------:R-:W-:Y:S01]  /*2f10*/  @P3 FADD R14, R18.reuse, 1 ;  /* 0x3f800000120e3421 */ /* 0x040fe20000000000 */
[----:B------:R-:W-:Y:S04]  /*2f20*/  @!P3 FADD R18, R18, -1 ;  /* 0xbf8000001212b421 */ /* 0x000fe80000000000 */
[CC--:B------:R-:W-:Y:S02]  /*2f30*/  @P3 FSETP.GEU.AND P2, PT, R14.reuse, R9.reuse, PT ;  /* 0x000000090e00320b */ /* 0x0c0fe40003f4e000 */
[----:B------:R-:W-:Y:S02]  /*2f40*/  @!P3 FSETP.GEU.AND P1, PT, R15, R18, PT ;  /* 0x000000120f00b20b */ /* 0x000fe40003f2e000 */
[----:B------:R-:W-:Y:S02]  /*2f50*/  @P3 FSEL R14, R14, R9, !P2 ;  /* 0x000000090e0e3208 */ /* 0x000fe40005000000 */
[----:B------:R-:W-:Y:S04]  /*2f60*/  @!P3 FSEL R14, R18, R15, !P1 ;  /* 0x0000000f120eb208 */ /* 0x000fe80004800000 */
[----:B------:R-:W-:Y:S02]  /*2f70*/  F2FP.F16.F32.PACK_AB R14, RZ, R14 ;  /* 0x0000000eff0e723e */ /* 0x000fe400000000ff */
.L_x_453:
[----:B---3--:R-:W-:Y:S05]  /*2f80*/  BSYNC.RECONVERGENT B2 ;  /* 0x0000000000027941 */ /* 0x008fea0003800200 */
.L_x_451:
[C---:B------:R-:W-:Y:S04]  /*2f90*/  LEA R2, P1, R13.reuse, UR4, 0x1 ;  /* 0x000000040d027c11 */ /* 0x040fe8000f8208ff */
[--C-:B------:R-:W-:Y:S02]  /*2fa0*/  LEA.HI.X R3, R13, UR5, R12.reuse, 0x1, P1 ;  /* 0x000000050d037c11 */ /* 0x100fe400088f0c0c */
[----:B------:R-:W-:Y:S03]  /*2fb0*/  IADD3 R13, P1, PT, R16, R13, RZ ;  /* 0x0000000d100d7210 */ /* 0x000fe60007f3e0ff */
[----:B------:R1:W-:Y:S02]  /*2fc0*/  STG.E.U16 desc[UR18][R2.64], R14 ;  /* 0x0000000e02007986 */ /* 0x0003e4000c101512 */
[----:B------:R-:W-:Y:S01]  /*2fd0*/  IMAD.X R12, RZ, RZ, R12, P1 ;  /* 0x000000ffff0c7224 */ /* 0x000fe200008e060c */
[----:B------:R-:W-:Y:S04]  /*2fe0*/  ISETP.GE.U32.AND P1, PT, R13, UR6, PT ;  /* 0x000000060d007c0c */ /* 0x000fe8000bf26070 */
[----:B------:R-:W-:Y:S11]  /*2ff0*/  ISETP.GE.U32.AND.EX P1, PT, R12, UR7, PT, P1 ;  /* 0x000000070c007c0c */ /* 0x000ff6000bf26110 */
[----:B------:R-:W-:Y:S02]  /*3000*/  @!UPT UIADD3 URZ, UPT, UPT, URZ, URZ, URZ ;  /* 0x000000fffffff290 */ /* 0x000fe4000fffe0ff */
[----:B------:R-:W-:Y:S05]  /*3010*/  @!P1 BRA `(.L_x_460) ;  /* 0xfffffff800209947 */ /* 0x000fea000383ffff */
[----:B------:R-:W-:Y:S05]  /*3020*/  BSYNC.RECONVERGENT B3 ;  /* 0x0000000000037941 */ /* 0x000fea0003800200 */
.L_x_450:
[----:B------:R-:W-:Y:S05]  /*3030*/  EXIT ;  /* 0x000000000000794d */ /* 0x000fea0003800000 */
.L_x_461:
        /* <DEDUP_REMOVED lines=12> */
.L_x_526:


//--------------------- .text._ZN7cutlass6KernelINS_4gemm6kernel11GemmGroupedINS1_11threadblock13MmaMultistageINS1_9GemmShapeILi128ELi128ELi32EEENS_9transform11threadblock28PredicatedTileAccessIteratorINS_11MatrixShapeILi128ELi32EEENS_6half_tENS_6layout8RowMajorELi1ENS8_29PitchLinearWarpRakedThreadMapINS_16PitchLinearShapeILi32ELi128EEELi128ENSH_ILi4ELi8EEELi8EEENS_5ArrayISD_Li8ELb0EEELb0ENSE_9NoPermuteEEENS9_25RegularTileAccessIteratorISC_SD_NSE_37RowMajorTensorOpMultiplicandCrosswiseILi16ELi32EEELi0ESK_Li16EEELNS_4arch14CacheOperation4KindE1ENSA_INSB_ILi32ELi128EEESD_SF_Li0ENSG_INSH_ILi128ELi32EEELi128ENSH_ILi8ELi4EEELi8EEESM_Lb0ESN_EENSP_ISW_SD_NSE_37RowMajorTensorOpMultiplicandCongruousILi16ELi64EEELi0ESZ_Li16EEELSV_1EfSF_NS4_9MmaPolicyINS1_4warp11MmaTensorOpINS6_ILi64ELi64ELi32EEESD_SR_SD_S12_fSF_NS15_17MmaTensorOpPolicyINST_3MmaINS6_ILi16ELi8ELi16EEELi32ESD_SF_SD_NSE_11ColumnMajorEfSF_NST_13OpMultiplyAddEEENSB_ILi1ELi1EEEEELi1ELb0EbEENSB_ILi0ELi0EEES1H_Li1EEELi4ELNS1_23SharedMemoryClearOptionE0EbEENS_8epilogue11threadblock8EpilogueIS7_S1G_Li1ENS1M_22PredicatedTileIteratorINS1M_26OutputTileOptimalThreadMapINS1M_15OutputTileShapeILi128ELi8ELi2ELi1ELi1EEENS1Q_ILi1ELi8ELi1ELi1ELi8EEELi128ELi8ELi16EEESD_Lb0ESN_Lb0EEENS1L_4warp24FragmentIteratorTensorOpIS17_S1A_fNSL_IfLi4ELb1EEESF_EENS1V_25TileIteratorTensorOpMixedIS17_S1A_fLi32ELi16ELi8ELi8ELb0EEENS1M_23SharedLoadIteratorMixedINS1T_18CompactedThreadMapEfLi32ELi16ELi8ELi8ELb0EEENS1L_6thread17LinearCombinationISD_Li8EffLNS24_9ScaleType4KindE0ELNS_15FloatRoundStyleE2ESD_EENSB_ILi0ELi8EEELi2ELi1EEENS4_37GemmBatchedIdentityThreadblockSwizzleELNS2_17GroupScheduleModeE1ELb1EEEEEvNT_6ParamsE --------------------------
	.section	.text._ZN7cutlass6KernelINS_4gemm6kernel11GemmGroupedINS1_11threadblock13MmaMultistageINS1_9GemmShapeILi128ELi128ELi32EEENS_9transform11threadblock28PredicatedTileAccessIteratorINS_11MatrixShapeILi128ELi32EEENS_6half_tENS_6layout8RowMajorELi1ENS8_29PitchLinearWarpRakedThreadMapINS_16PitchLinearShapeILi32ELi128EEELi128ENSH_ILi4ELi8EEELi8EEENS_5ArrayISD_Li8ELb0EEELb0ENSE_9NoPermuteEEENS9_25RegularTileAccessIteratorISC_SD_NSE_37RowMajorTensorOpMultiplicandCrosswiseILi16ELi32EEELi0ESK_Li16EEELNS_4arch14CacheOperation4KindE1ENSA_INSB_ILi32ELi128EEESD_SF_Li0ENSG_INSH_ILi128ELi32EEELi128ENSH_ILi8ELi4EEELi8EEESM_Lb0ESN_EENSP_ISW_SD_NSE_37RowMajorTensorOpMultiplicandCongruousILi16ELi64EEELi0ESZ_Li16EEELSV_1EfSF_NS4_9MmaPolicyINS1_4warp11MmaTensorOpINS6_ILi64ELi64ELi32EEESD_SR_SD_S12_fSF_NS15_17MmaTensorOpPolicyINST_3MmaINS6_ILi16ELi8ELi16EEELi32ESD_SF_SD_NSE_11ColumnMajorEfSF_NST_13OpMultiplyAddEEENSB_ILi1ELi1EEEEELi1ELb0EbEENSB_ILi0ELi0EEES1H_Li1EEELi4ELNS1_23SharedMemoryClearOptionE0EbEENS_8epilogue11threadblock8EpilogueIS7_S1G_Li1ENS1M_22PredicatedTileIteratorINS1M_26OutputTileOptimalThreadMapINS1M_15OutputTileShapeILi128ELi8ELi2ELi1ELi1EEENS1Q_ILi1ELi8ELi1ELi1ELi8EEELi128ELi8ELi16EEESD_Lb0ESN_Lb0EEENS1L_4warp24FragmentIteratorTensorOpIS17_S1A_fNSL_IfLi4ELb1EEESF_EENS1V_25TileIteratorTensorOpMixedIS17_S1A_fLi32ELi16ELi8ELi8ELb0EEENS1M_23SharedLoadIteratorMixedINS1T_18CompactedThreadMapEfLi32ELi16ELi8ELi8ELb0EEENS1L_6thread17LinearCombinationISD_Li8EffLNS24_9ScaleType4KindE0ELNS_15FloatRoundStyleE2ESD_EENSB_ILi0ELi8EEELi2ELi1EEENS4_37GemmBatchedIdentityThreadblockSwizzleELNS2_17GroupScheduleModeE1ELb1EEEEEvNT_6ParamsE,"ax",@progbits
	.align	128
.text._ZN7cutlass6KernelINS_4gemm6kernel11GemmGroupedINS1_11threadblock13MmaMultistageINS1_9GemmShapeILi128ELi128ELi32EEENS_9transform11threadblock28PredicatedTileAccessIteratorINS_11MatrixShapeILi128ELi32EEENS_6half_tENS_6layout8RowMajorELi1ENS8_29PitchLinearWarpRakedThreadMapINS_16PitchLinearShapeILi32ELi128EEELi128ENSH_ILi4ELi8EEELi8EEENS_5ArrayISD_Li8ELb0EEELb0ENSE_9NoPermuteEEENS9_25RegularTileAccessIteratorISC_SD_NSE_37RowMajorTensorOpMultiplicandCrosswiseILi16ELi32EEELi0ESK_Li16EEELNS_4arch14CacheOperation4KindE1ENSA_INSB_ILi32ELi128EEESD_SF_Li0ENSG_INSH_ILi128ELi32EEELi128ENSH_ILi8ELi4EEELi8EEESM_Lb0ESN_EENSP_ISW_SD_NSE_37RowMajorTensorOpMultiplicandCongruousILi16ELi64EEELi0ESZ_Li16EEELSV_1EfSF_NS4_9MmaPolicyINS1_4warp11MmaTensorOpINS6_ILi64ELi64ELi32EEESD_SR_SD_S12_fSF_NS15_17MmaTensorOpPolicyINST_3MmaINS6_ILi16ELi8ELi16EEELi32ESD_SF_SD_NSE_11ColumnMajorEfSF_NST_13OpMultiplyAddEEENSB_ILi1ELi1EEEEELi1ELb0EbEENSB_ILi0ELi0EEES1H_Li1EEELi4ELNS1_23SharedMemoryClearOptionE0EbEENS_8epilogue11threadblock8EpilogueIS7_S1G_Li1ENS1M_22PredicatedTileIteratorINS1M_26OutputTileOptimalThreadMapINS1M_15OutputTileShapeILi128ELi8ELi2ELi1ELi1EEENS1Q_ILi1ELi8ELi1ELi1ELi8EEELi128ELi8ELi16EEESD_Lb0ESN_Lb0EEENS1L_4warp24FragmentIteratorTensorOpIS17_S1A_fNSL_IfLi4ELb1EEESF_EENS1V_25TileIteratorTensorOpMixedIS17_S1A_fLi32ELi16ELi8ELi8ELb0EEENS1M_23SharedLoadIteratorMixedINS1T_18CompactedThreadMapEfLi32ELi16ELi8ELi8ELb0EEENS1L_6thread17LinearCombinationISD_Li8EffLNS24_9ScaleType4KindE0ELNS_15FloatRoundStyleE2ESD_EENSB_ILi0ELi8EEELi2ELi1EEENS4_37GemmBatchedIdentityThreadblockSwizzleELNS2_17GroupScheduleModeE1ELb1EEEEEvNT_6ParamsE:
        .type           _ZN7cutlass6KernelINS_4gemm6kernel11GemmGroupedINS1_11threadblock13MmaMultistageINS1_9GemmShapeILi128ELi128ELi32EEENS_9transform11threadblock28PredicatedTileAccessIteratorINS_11MatrixShapeILi128ELi32EEENS_6half_tENS_6layout8RowMajorELi1ENS8_29PitchLinearWarpRakedThreadMapINS_16PitchLinearShapeILi32ELi128EEELi128ENSH_ILi4ELi8EEELi8EEENS_5ArrayISD_Li8ELb0EEELb0ENSE_9NoPermuteEEENS9_25RegularTileAccessIteratorISC_SD_NSE_37RowMajorTensorOpMultiplicandCrosswiseILi16ELi32EEELi0ESK_Li16EEELNS_4arch14CacheOperation4KindE1ENSA_INSB_ILi32ELi128EEESD_SF_Li0ENSG_INSH_ILi128ELi32EEELi128ENSH_ILi8ELi4EEELi8EEESM_Lb0ESN_EENSP_ISW_SD_NSE_37RowMajorTensorOpMultiplicandCongruousILi16ELi64EEELi0ESZ_Li16EEELSV_1EfSF_NS4_9MmaPolicyINS1_4warp11MmaTensorOpINS6_ILi64ELi64ELi32EEESD_SR_SD_S12_fSF_NS15_17MmaTensorOpPolicyINST_3MmaINS6_ILi16ELi8ELi16EEELi32ESD_SF_SD_NSE_11ColumnMajorEfSF_NST_13OpMultiplyAddEEENSB_ILi1ELi1EEEEELi1ELb0EbEENSB_ILi0ELi0EEES1H_Li1EEELi4ELNS1_23SharedMemoryClearOptionE0EbEENS_8epilogue11threadblock8EpilogueIS7_S1G_Li1ENS1M_22PredicatedTileIteratorINS1M_26OutputTileOptimalThreadMapINS1M_15OutputTileShapeILi128ELi8ELi2ELi1ELi1EEENS1Q_ILi1ELi8ELi1ELi1ELi8EEELi128ELi8ELi16EEESD_Lb0ESN_Lb0EEENS1L_4warp24FragmentIteratorTensorOpIS17_S1A_fNSL_IfLi4ELb1EEESF_EENS1V_25TileIteratorTensorOpMixedIS17_S1A_fLi32ELi16ELi8ELi8ELb0EEENS1M_23SharedLoadIteratorMixedINS1T_18CompactedThreadMapEfLi32ELi16ELi8ELi8ELb0EEENS1L_6thread17LinearCombinationISD_Li8EffLNS24_9ScaleType4KindE0ELNS_15FloatRoundStyleE2ESD_EENSB_ILi0ELi8EEELi2ELi1EEENS4_37GemmBatchedIdentityThreadblockSwizzleELNS2_17GroupScheduleModeE1ELb1EEEEEvNT_6ParamsE,@function
        .size           _ZN7cutlass6KernelINS_4gemm6kernel11GemmGroupedINS1_11threadblock13MmaMultistageINS1_9GemmShapeILi128ELi128ELi32EEENS_9transform11threadblock28PredicatedTileAccessIteratorINS_11MatrixShapeILi128ELi32EEENS_6half_tENS_6layout8RowMajorELi1ENS8_29PitchLinearWarpRakedThreadMapINS_16PitchLinearShapeILi32ELi128EEELi128ENSH_ILi4ELi8EEELi8EEENS_5ArrayISD_Li8ELb0EEELb0ENSE_9NoPermuteEEENS9_25RegularTileAccessIteratorISC_SD_NSE_37RowMajorTensorOpMultiplicandCrosswiseILi16ELi32EEELi0ESK_Li16EEELNS_4arch14CacheOperation4KindE1ENSA_INSB_ILi32ELi128EEESD_SF_Li0ENSG_INSH_ILi128ELi32EEELi128ENSH_ILi8ELi4EEELi8EEESM_Lb0ESN_EENSP_ISW_SD_NSE_37RowMajorTensorOpMultiplicandCongruousILi16ELi64EEELi0ESZ_Li16EEELSV_1EfSF_NS4_9MmaPolicyINS1_4warp11MmaTensorOpINS6_ILi64ELi64ELi32EEESD_SR_SD_S12_fSF_NS15_17MmaTensorOpPolicyINST_3MmaINS6_ILi16ELi8ELi16EEELi32ESD_SF_SD_NSE_11ColumnMajorEfSF_NST_13OpMultiplyAddEEENSB_ILi1ELi1EEEEELi1ELb0EbEENSB_ILi0ELi0EEES1H_Li1EEELi4ELNS1_23SharedMemoryClearOptionE0EbEENS_8epilogue11threadblock8EpilogueIS7_S1G_Li1ENS1M_22PredicatedTileIteratorINS1M_26OutputTileOptimalThreadMapINS1M_15OutputTileShapeILi128ELi8ELi2ELi1ELi1EEENS1Q_ILi1ELi8ELi1ELi1ELi8EEELi128ELi8ELi16EEESD_Lb0ESN_Lb0EEENS1L_4warp24FragmentIteratorTensorOpIS17_S1A_fNSL_IfLi4ELb1EEESF_EENS1V_25TileIteratorTensorOpMixedIS17_S1A_fLi32ELi16ELi8ELi8ELb0EEENS1M_23SharedLoadIteratorMixedINS1T_18CompactedThreadMapEfLi32ELi16ELi8ELi8ELb0EEENS1L_6thread17LinearCombinationISD_Li8EffLNS24_9ScaleType4KindE0ELNS_15FloatRoundStyleE2ESD_EENSB_ILi0ELi8EEELi2ELi1EEENS4_37GemmBatchedIdentityThreadblockSwizzleELNS2_17GroupScheduleModeE1ELb1EEEEEvNT_6ParamsE,(.L_x_519 - _ZN7cutlass6KernelINS_4gemm6kernel11GemmGroupedINS1_11threadblock13MmaMultistageINS1_9GemmShapeILi128ELi128ELi32EEENS_9transform11threadblock28PredicatedTileAccessIteratorINS_11MatrixShapeILi128ELi32EEENS_6half_tENS_6layout8RowMajorELi1ENS8_29PitchLinearWarpRakedThreadMapINS_16PitchLinearShapeILi32ELi128EEELi128ENSH_ILi4ELi8EEELi8EEENS_5ArrayISD_Li8ELb0EEELb0ENSE_9NoPermuteEEENS9_25RegularTileAccessIteratorISC_SD_NSE_37RowMajorTensorOpMultiplicandCrosswiseILi16ELi32EEELi0ESK_Li16EEELNS_4arch14CacheOperation4KindE1ENSA_INSB_ILi32ELi128EEESD_SF_Li0ENSG_INSH_ILi128ELi32EEELi128ENSH_ILi8ELi4EEELi8EEESM_Lb0ESN_EENSP_ISW_SD_NSE_37RowMajorTensorOpMultiplicandCongruousILi16ELi64EEELi0ESZ_Li16EEELSV_1EfSF_NS4_9MmaPolicyINS1_4warp11MmaTensorOpINS6_ILi64ELi64ELi32EEESD_SR_SD_S12_fSF_NS15_17MmaTensorOpPolicyINST_3MmaINS6_ILi16ELi8ELi16EEELi32ESD_SF_SD_NSE_11ColumnMajorEfSF_NST_13OpMultiplyAddEEENSB_ILi1ELi1EEEEELi1ELb0EbEENSB_ILi0ELi0EEES1H_Li1EEELi4ELNS1_23SharedMemoryClearOptionE0EbEENS_8epilogue11threadblock8EpilogueIS7_S1G_Li1ENS1M_22PredicatedTileIteratorINS1M_26OutputTileOptimalThreadMapINS1M_15OutputTileShapeILi128ELi8ELi2ELi1ELi1EEENS1Q_ILi1ELi8ELi1ELi1ELi8EEELi128ELi8ELi16EEESD_Lb0ESN_Lb0EEENS1L_4warp24FragmentIteratorTensorOpIS17_S1A_fNSL_IfLi4ELb1EEESF_EENS1V_25TileIteratorTensorOpMixedIS17_S1A_fLi32ELi16ELi8ELi8ELb0EEENS1M_23SharedLoadIteratorMixedINS1T_18CompactedThreadMapEfLi32ELi16ELi8ELi8ELb0EEENS1L_6thread17LinearCombinationISD_Li8EffLNS24_9ScaleType4KindE0ELNS_15FloatRoundStyleE2ESD_EENSB_ILi0ELi8EEELi2ELi1EEENS4_37GemmBatchedIdentityThreadblockSwizzleELNS2_17GroupScheduleModeE1ELb1EEEEEvNT_6ParamsE)
        .other          _ZN7cutlass6KernelINS_4gemm6kernel11GemmGroupedINS1_11threadblock13MmaMultistageINS1_9GemmShapeILi128ELi128ELi32EEENS_9transform11threadblock28PredicatedTileAccessIteratorINS_11MatrixShapeILi128ELi32EEENS_6half_tENS_6layout8RowMajorELi1ENS8_29PitchLinearWarpRakedThreadMapINS_16PitchLinearShapeILi32ELi128EEELi128ENSH_ILi4ELi8EEELi8EEENS_5ArrayISD_Li8ELb0EEELb0ENSE_9NoPermuteEEENS9_25RegularTileAccessIteratorISC_SD_NSE_37RowMajorTensorOpMultiplicandCrosswiseILi16ELi32EEELi0ESK_Li16EEELNS_4arch14CacheOperation4KindE1ENSA_INSB_ILi32ELi128EEESD_SF_Li0ENSG_INSH_ILi128ELi32EEELi128ENSH_ILi8ELi4EEELi8EEESM_Lb0ESN_EENSP_ISW_SD_NSE_37RowMajorTensorOpMultiplicandCongruousILi16ELi64EEELi0ESZ_Li16EEELSV_1EfSF_NS4_9MmaPolicyINS1_4warp11MmaTensorOpINS6_ILi64ELi64ELi32EEESD_SR_SD_S12_fSF_NS15_17MmaTensorOpPolicyINST_3MmaINS6_ILi16ELi8ELi16EEELi32ESD_SF_SD_NSE_11ColumnMajorEfSF_NST_13OpMultiplyAddEEENSB_ILi1ELi1EEEEELi1ELb0EbEENSB_ILi0ELi0EEES1H_Li1EEELi4ELNS1_23SharedMemoryClearOptionE0EbEENS_8epilogue11threadblock8EpilogueIS7_S1G_Li1ENS1M_22PredicatedTileIteratorINS1M_26OutputTileOptimalThreadMapINS1M_15OutputTileShapeILi128ELi8ELi2ELi1ELi1EEENS1Q_ILi1ELi8ELi1ELi1ELi8EEELi128ELi8ELi16EEESD_Lb0ESN_Lb0EEENS1L_4warp24FragmentIteratorTensorOpIS17_S1A_fNSL_IfLi4ELb1EEESF_EENS1V_25TileIteratorTensorOpMixedIS17_S1A_fLi32ELi16ELi8ELi8ELb0EEENS1M_23SharedLoadIteratorMixedINS1T_18CompactedThreadMapEfLi32ELi16ELi8ELi8ELb0EEENS1L_6thread17LinearCombinationISD_Li8EffLNS24_9ScaleType4KindE0ELNS_15FloatRoundStyleE2ESD_EENSB_ILi0ELi8EEELi2ELi1EEENS4_37GemmBatchedIdentityThreadblockSwizzleELNS2_17GroupScheduleModeE1ELb1EEEEEvNT_6ParamsE,@"STO_CUDA_ENTRY STV_DEFAULT"
_ZN7cutlass6KernelINS_4gemm6kernel11GemmGroupedINS1_11threadblock13MmaMultistageINS1_9GemmShapeILi128ELi128ELi32EEENS_9transform11threadblock28PredicatedTileAccessIteratorINS_11MatrixShapeILi128ELi32EEENS_6half_tENS_6layout8RowMajorELi1ENS8_29PitchLinearWarpRakedThreadMapINS_16PitchLinearShapeILi32ELi128EEELi128ENSH_ILi4ELi8EEELi8EEENS_5ArrayISD_Li8ELb0EEELb0ENSE_9NoPermuteEEENS9_25RegularTileAccessIteratorISC_SD_NSE_37RowMajorTensorOpMultiplicandCrosswiseILi16ELi32EEELi0ESK_Li16EEELNS_4arch14CacheOperation4KindE1ENSA_INSB_ILi32ELi128EEESD_SF_Li0ENSG_INSH_ILi128ELi32EEELi128ENSH_ILi8ELi4EEELi8EEESM_Lb0ESN_EENSP_ISW_SD_NSE_37RowMajorTensorOpMultiplicandCongruousILi16ELi64EEELi0ESZ_Li16EEELSV_1EfSF_NS4_9MmaPolicyINS1_4warp11MmaTensorOpINS6_ILi64ELi64ELi32EEESD_SR_SD_S12_fSF_NS15_17MmaTensorOpPolicyINST_3MmaINS6_ILi16ELi8ELi16EEELi32ESD_SF_SD_NSE_11ColumnMajorEfSF_NST_13OpMultiplyAddEEENSB_ILi1ELi1EEEEELi1ELb0EbEENSB_ILi0ELi0EEES1H_Li1EEELi4ELNS1_23SharedMemoryClearOptionE0EbEENS_8epilogue11threadblock8EpilogueIS7_S1G_Li1ENS1M_22PredicatedTileIteratorINS1M_26OutputTileOptimalThreadMapINS1M_15OutputTileShapeILi128ELi8ELi2ELi1ELi1EEENS1Q_ILi1ELi8ELi1ELi1ELi8EEELi128ELi8ELi16EEESD_Lb0ESN_Lb0EEENS1L_4warp24FragmentIteratorTensorOpIS17_S1A_fNSL_IfLi4ELb1EEESF_EENS1V_25TileIteratorTensorOpMixedIS17_S1A_fLi32ELi16ELi8ELi8ELb0EEENS1M_23SharedLoadIteratorMixedINS1T_18CompactedThreadMapEfLi32ELi16ELi8ELi8ELb0EEENS1L_6thread17LinearCombinationISD_Li8EffLNS24_9ScaleType4KindE0ELNS_15FloatRoundStyleE2ESD_EENSB_ILi0ELi8EEELi2ELi1EEENS4_37GemmBatchedIdentityThreadblockSwizzleELNS2_17GroupScheduleModeE1ELb1EEEEEvNT_6ParamsE:
[----:B------:R-:W-:Y:S01]  /*0000*/  LDC R1, c[0x0][0x37c] ;  /* 0x0000df00ff017b82 */ /* 0x000fe20000000800 */
[----:B------:R-:W1:Y:S01]  /*0010*/  LDCU UR10, c[0x0][0x370] ;  /* 0x00006e00ff0a77ac */ /* 0x000e620008000800 */
[----:B------:R-:W2:Y:S06]  /*0020*/  S2R R199, SR_TID.X ;  /* 0x0000000000c77919 */ /* 0x000eac0000002100 */
[----:B------:R-:W3:Y:S01]  /*0030*/  S2UR UR14, SR_CTAID.X ;  /* 0x00000000000e79c3 */ /* 0x000ee20000002500 */
[----:B------:R-:W4:Y:S01]  /*0040*/  LDCU UR4, c[0x0][0x398] ;  /* 0x00007300ff0477ac */ /* 0x000f220008000800 */
[----:B------:R-:W-:Y:S01]  /*0050*/  UMOV UR6, URZ ;  /* 0x000000ff00067c82 */ /* 0x000fe20008000000 */
[----:B------:R-:W5:Y:S01]  /*0060*/  LDCU.64 UR18, c[0x0][0x358] ;  /* 0x00006b00ff1277ac */ /* 0x000f620008000a00 */
[----:B-1----:R-:W1:Y:S01]  /*0070*/  I2F.U32.RP R2, UR10 ;  /* 0x0000000a00027d06 */ /* 0x002e620008209000 */
[----:B------:R-:W-:-:S07]  /*0080*/  UISETP.NE.U32.AND UP0, UPT, UR10, URZ, UPT ;  /* 0x000000ff0a00728c */ /* 0x000fce000bf05070 */
[----:B-1----:R-:W1:Y:S02]  /*0090*/  MUFU.RCP R0, R2 ;  /* 0x0000000200007308 */ /* 0x002e640000001000 */
[----:B-1----:R-:W-:-:S06]  /*00a0*/  VIADD R0, R0, 0xffffffe ;  /* 0x0ffffffe00007836 */ /* 0x002fcc0000000000 */
[----:B------:R-:W1:Y:S02]  /*00b0*/  F2I.FTZ.U32.TRUNC.NTZ R0, R0 ;  /* 0x0000000000007305 */ /* 0x000e64000021f000 */
[----:B-1----:R-:W-:-:S13]  /*00c0*/  R2UR UR7, R0 ;  /* 0x00000000000772ca */ /* 0x002fda00000e0000 */
[----:B------:R-:W-:-:S04]  /*00d0*/  UIADD3 UR5, UPT, UPT, URZ, -UR7, URZ ;  /* 0x80000007ff057290 */ /* 0x000fc8000fffe0ff */
[----:B------:R-:W-:-:S04]  /*00e0*/  UIMAD UR5, UR5, UR10, URZ ;  /* 0x0000000a050572a4 */ /* 0x000fc8000f8e02ff */
[----:B------:R-:W-:Y:S02]  /*00f0*/  UIMAD.WIDE.U32 UR8, UR7, UR5, UR6 ;  /* 0x00000005070872a5 */ /* 0x000fe4000f8e0006 */
[----:B----4-:R-:W-:-:S04]  /*0100*/  UIADD3 UR6, UPT, UPT, UR10, -0x1, UR4 ;  /* 0xffffffff0a067890 */ /* 0x010fc8000fffe004 */
[----:B------:R-:W-:-:S04]  /*0110*/  UIMAD.WIDE.U32 UR12, UR9, UR6, URZ ;  /* 0x00000006090c72a5 */ /* 0x000fc8000f8e00ff */
[----:B------:R-:W-:-:S04]  /*0120*/  UIADD3 UR5, UPT, UPT, -UR13, URZ, URZ ;  /* 0x000000ff0d057290 */ /* 0x000fc8000fffe1ff */
[----:B------:R-:W-:-:S04]  /*0130*/  UIMAD UR5, UR10, UR5, UR6 ;  /* 0x000000050a0572a4 */ /* 0x000fc8000f8e0206 */
[----:B------:R-:W-:-:S11]  /*0140*/  UISETP.GE.U32.AND UP2, UPT, UR5, UR10, UPT ;  /* 0x0000000a0500728c */ /* 0x000fd6000bf46070 */
[----:B------:R-:W-:Y:S02]  /*0150*/  @UP2 UIADD3 UR5, UPT, UPT, UR5, -UR10, URZ ;  /* 0x8000000a05052290 */ /* 0x000fe4000fffe0ff */
[----:B------:R-:W-:Y:S02]  /*0160*/  @UP2 UIADD3 UR13, UPT, UPT, UR13, 0x1, URZ ;  /* 0x000000010d0d2890 */ /* 0x000fe4000fffe0ff */
[----:B------:R-:W-:-:S11]  /*0170*/  UISETP.GE.U32.AND UP1, UPT, UR5, UR10, UPT ;  /* 0x0000000a0500728c */ /* 0x000fd6000bf26070 */
[----:B------:R-:W-:Y:S02]  /*0180*/  @UP1 UIADD3 UR13, UPT, UPT, UR13, 0x1, URZ ;  /* 0x000000010d0d1890 */ /* 0x000fe4000fffe0ff */
[----:B------:R-:W-:-:S04]  /*0190*/  @!UP0 ULOP3.LUT UR13, URZ, UR10, URZ, 0x33, !UPT ;  /* 0x0000000aff0d8292 */ /* 0x000fc8000f8e33ff */
[----:B---3--:R-:W-:Y:S02]  /*01a0*/  UIMAD UR12, UR13, UR14, URZ ;  /* 0x0000000e0d0c72a4 */ /* 0x008fe4000f8e02ff */
[----:B--2---:R-:W-:-:S04]  /*01b0*/  ISETP.GE.AND P0, PT, R199, UR13, PT ;  /* 0x0000000dc7007c0c */ /* 0x004fc8000bf06270 */
[----:B------:R-:W-:-:S13]  /*01c0*/  ISETP.GT.U32.OR P0, PT, R199, 0x7f, P0 ;  /* 0x0000007fc700780c */ /* 0x000fda0000704470 */
[----:B------:R-:W1:Y:S01]  /*01d0*/  @!P0 LDC.64 R2, c[0x0][0x390] ;  /* 0x0000e400ff028b82 */ /* 0x000e620000000a00 */
[----:B------:R-:W-:-:S04]  /*01e0*/  @!P0 VIADD R0, R199, UR12 ;  /* 0x0000000cc7008c36 */ /* 0x000fc80008000000 */
[----:B-1----:R-:W-:-:S05]  /*01f0*/  @!P0 IMAD.WIDE R4, R0, 0x8, R2 ;  /* 0x0000000800048825 */ /* 0x002fca00078e0202 */
[----:B-----5:R-:W2:Y:S04]  /*0200*/  @!P0 LDG.E R2, desc[UR18][R4.64] ;  /* 0x0000001204028981 */ /* 0x020ea8000c1e1900 */
[----:B------:R-:W2:Y:S01]  /*0210*/  @!P0 LDG.E R3, desc[UR18][R4.64+0x4] ;  /* 0x0000041204038981 */ /* 0x000ea2000c1e1900 */
[----:B------:R-:W1:Y:S01]  /*0220*/  S2UR UR11, SR_CgaCtaId ;  /* 0x00000000000b79c3 */ /* 0x000e620000008800 */
[----:B------:R-:W-:Y:S01]  /*0230*/  UMOV UR5, 0x400 ;  /* 0x0000040000057882 */ /* 0x000fe20000000000 */
[----:B------:R-:W-:Y:S01]  /*0240*/  IMAD.SHL.U32 R206, R199, 0x8, RZ ;  /* 0x00000008c7ce7824 */ /* 0x000fe200078e00ff */
[----:B------:R-:W-:Y:S02]  /*0250*/  UISETP.GE.AND UP0, UPT, UR14, UR4, UPT ;  /* 0x000000040e00728c */ /* 0x000fe4000bf06270 */
[----:B-1----:R-:W-:-:S09]  /*0260*/  ULEA UR11, UR11, UR5, 0x18 ;  /* 0x000000050b0b7291 */ /* 0x002fd2000f8ec0ff */
[----:B--2---:R1:W-:Y:S01]  /*0270*/  @!P0 STS.64 [R206+UR11+0x10000], R2 ;  /* 0x01000002ce008988 */ /* 0x0043e20008000a0b */
[----:B------:R-:W-:-:S13]  /*0280*/  PLOP3.LUT P0, PT, PT, PT, UP0, 0x80, 0x8 ;  /* 0x000000000008781c */ /* 0x000fda0003f0f008 */
[----:B------:R-:W-:Y:S05]  /*0290*/  @P0 EXIT ;  /* 0x000000000000094d */ /* 0x000fea0003800000 */
[C---:B------:R-:W-:Y:S01]  /*02a0*/  LOP3.LUT R11, R199.reuse, 0x1f, RZ, 0xc0, !PT ;  /* 0x0000001fc70b7812 */ /* 0x040fe200078ec0ff */
[C---:B------:R-:W-:Y:S01]  /*02b0*/  IMAD.SHL.U32 R198, R199.reuse, 0x40, RZ ;  /* 0x00000040c7c67824 */ /* 0x040fe200078e00ff */
[----:B-1----:R-:W-:Y:S01]  /*02c0*/  SHF.R.U32.HI R3, RZ, 0x1, R199 ;  /* 0x00000001ff037819 */ /* 0x002fe200000116c7 */
[----:B------:R-:W-:Y:S01]  /*02d0*/  IMAD.SHL.U32 R5, R199, 0x10, RZ ;  /* 0x00000010c7057824 */ /* 0x000fe200078e00ff */
[----:B------:R-:W-:Y:S01]  /*02e0*/  SHF.R.U32.HI R0, RZ, 0x4, R11 ;  /* 0x00000004ff007819 */ /* 0x000fe2000001160b */
[----:B------:R-:W1:Y:S01]  /*02f0*/  S2UR UR7, SR_CgaCtaId ;  /* 0x00000000000779c3 */ /* 0x000e620000008800 */
[----:B------:R-:W-:Y:S01]  /*0300*/  SHF.R.U32.HI R7, RZ, 0x4, R199 ;  /* 0x00000004ff077819 */ /* 0x000fe200000116c7 */
[----:B------:R-:W-:Y:S01]  /*0310*/  UIADD3 UR4, UPT, UPT, UR11, 0x8000, URZ ;  /* 0x000080000b047890 */ /* 0x000fe2000fffe0ff */
[----:B------:R-:W-:Y:S01]  /*0320*/  LOP3.LUT R198, R198, 0x40, RZ, 0xc0, !PT ;  /* 0x00000040c6c67812 */ /* 0x000fe200078ec0ff */
[----:B------:R-:W-:Y:S01]  /*0330*/  UMOV UR15, 0x400 ;  /* 0x00000400000f7882 */ /* 0x000fe20000000000 */
[----:B------:R-:W-:Y:S01]  /*0340*/  LOP3.LUT R3, R0, 0x3, R3, 0x78, !PT ;  /* 0x0000000300037812 */ /* 0x000fe200078e7803 */
[----:B------:R-:W-:Y:S01]  /*0350*/  UMOV UR5, 0x400 ;  /* 0x0000040000057882 */ /* 0x000fe20000000000 */
[----:B------:R-:W-:Y:S01]  /*0360*/  SHF.R.U32.HI R6, RZ, 0x3, R199 ;  /* 0x00000003ff067819 */ /* 0x000fe200000116c7 */
[----:B------:R-:W2:Y:S01]  /*0370*/  S2UR UR6, SR_CgaCtaId ;  /* 0x00000000000679c3 */ /* 0x000ea20000008800 */
[----:B------:R-:W-:Y:S01]  /*0380*/  LOP3.LUT R7, R7, 0x1, RZ, 0xc0, !PT ;  /* 0x0000000107077812 */ /* 0x000fe200078ec0ff */
[----:B------:R-:W-:Y:S01]  /*0390*/  IMAD R198, R3, 0x10, R198 ;  /* 0x0000001003c67824 */ /* 0x000fe200078e02c6 */
[----:B------:R-:W-:Y:S01]  /*03a0*/  LOP3.LUT R200, R199, 0x2, RZ, 0xc, !PT ;  /* 0x00000002c7c87812 */ /* 0x000fe200078e0cff */
[----:B------:R-:W3:Y:S01]  /*03b0*/  LDCU UR9, c[0x0][0x3a8] ;  /* 0x00007500ff0977ac */ /* 0x000ee20008000800 */
[----:B------:R-:W-:-:S02]  /*03c0*/  LOP3.LUT R3, R7, 0x70, R6, 0xf8, !PT ;  /* 0x0000007007037812 */ /* 0x000fc400078ef806 */
[----:B------:R-:W-:Y:S01]  /*03d0*/  SHF.R.U32.HI R11, RZ, 0x2, R11 ;  /* 0x00000002ff0b7819 */ /* 0x000fe2000001160b */
[----:B------:R-:W4:Y:S01]  /*03e0*/  LDCU UR8, c[0x0][0x3ac] ;  /* 0x00007580ff0877ac */ /* 0x000f220008000800 */
[----:B------:R-:W-:Y:S02]  /*03f0*/  LOP3.LUT R9, R199, R6, RZ, 0x3c, !PT ;  /* 0x00000006c7097212 */ /* 0x000fe400078e3cff */
[--C-:B------:R-:W-:Y:S01]  /*0400*/  LOP3.LUT R200, R200, 0x1, R199.reuse, 0xf8, !PT ;  /* 0x00000001c8c87812 */ /* 0x100fe200078ef8c7 */
[----:B------:R-:W-:Y:S01]  /*0410*/  UMOV UR23, URZ ;  /* 0x000000ff00177c82 */ /* 0x000fe20008000000 */
[--C-:B------:R-:W-:Y:S01]  /*0420*/  LOP3.LUT R7, R7, 0x3c0, R199.reuse, 0xf8, !PT ;  /* 0x000003c007077812 */ /* 0x100fe200078ef8c7 */
[----:B------:R-:W-:Y:S01]  /*0430*/  IMAD.SHL.U32 R9, R9, 0x10, RZ ;  /* 0x0000001009097824 */ /* 0x000fe200078e00ff */
[----:B------:R-:W-:Y:S01]  /*0440*/  LOP3.LUT R3, R3, 0x8, R6, 0xf8, !PT ;  /* 0x0000000803037812 */ /* 0x000fe200078ef806 */
[----:B------:R-:W-:Y:S01]  /*0450*/  IMAD R200, R11, 0x44, R200 ;  /* 0x000000440bc87824 */ /* 0x000fe200078e02c8 */
[----:B------:R-:W-:Y:S01]  /*0460*/  LOP3.LUT R203, R206, 0x78, RZ, 0xc0, !PT ;  /* 0x00000078cecb7812 */ /* 0x000fe200078ec0ff */
[----:B-1----:R-:W-:Y:S01]  /*0470*/  ULEA UR7, UR7, UR15, 0x18 ;  /* 0x0000000f07077291 */ /* 0x002fe2000f8ec0ff */
[----:B------:R-:W-:Y:S01]  /*0480*/  SHF.R.U32.HI R205, RZ, 0x5, R199 ;  /* 0x00000005ffcd7819 */ /* 0x000fe200000116c7 */
[----:B------:R-:W-:Y:S01]  /*0490*/  UMOV UR17, 0xffffa000 ;  /* 0xffffa00000117882 */ /* 0x000fe20000000000 */
[----:B------:R-:W-:-:S02]  /*04a0*/  LOP3.LUT R4, R6, 0x3, RZ, 0xc0, !PT ;  /* 0x0000000306047812 */ /* 0x000fc400078ec0ff */
[----:B------:R-:W-:Y:S01]  /*04b0*/  SHF.R.U32.HI R2, RZ, 0x2, R199 ;  /* 0x00000002ff027819 */ /* 0x000fe200000116c7 */
[----:B--2---:R-:W-:Y:S01]  /*04c0*/  ULEA UR6, UR6, UR5, 0x18 ;  /* 0x0000000506067291 */ /* 0x004fe2000f8ec0ff */
[----:B------:R-:W-:Y:S01]  /*04d0*/  LOP3.LUT R204, R7, 0x4, R6, 0xf8, !PT ;  /* 0x0000000407cc7812 */ /* 0x000fe200078ef806 */
[----:B------:R-:W-:Y:S01]  /*04e0*/  IMAD R201, R205, 0x8, R4 ;  /* 0x00000008cdc97824 */ /* 0x000fe200078e0204 */
[--C-:B------:R-:W-:Y:S01]  /*04f0*/  LOP3.LUT R3, R3, 0x4, R6.reuse, 0xf8, !PT ;  /* 0x0000000403037812 */ /* 0x100fe200078ef806 */
[----:B------:R-:W-:Y:S01]  /*0500*/  IMAD.SHL.U32 R7, R199, 0x100, RZ ;  /* 0x00000100c7077824 */ /* 0x000fe200078e00ff */
[----:B------:R-:W-:Y:S02]  /*0510*/  LOP3.LUT R210, R5, 0x40, RZ, 0xc, !PT ;  /* 0x0000004005d27812 */ /* 0x000fe400078e0cff */
[----:B------:R-:W-:Y:S02]  /*0520*/  LOP3.LUT R6, R199, 0x3, R6, 0x48, !PT ;  /* 0x00000003c7067812 */ /* 0x000fe400078e4806 */
[----:B------:R-:W-:-:S02]  /*0530*/  SHF.R.U32.HI R11, RZ, 0x2, R203 ;  /* 0x00000002ff0b7819 */ /* 0x000fc400000116cb */
[----:B------:R-:W-:Y:S02]  /*0540*/  LOP3.LUT R202, R2, 0x7, RZ, 0xc0, !PT ;  /* 0x0000000702ca7812 */ /* 0x000fe400078ec0ff */
[----:B------:R-:W-:Y:S01]  /*0550*/  LOP3.LUT R210, R210, 0x30, R9, 0xf8, !PT ;  /* 0x00000030d2d27812 */ /* 0x000fe200078ef809 */
[C---:B------:R-:W-:Y:S01]  /*0560*/  IMAD.SHL.U32 R9, R201.reuse, 0x100, RZ ;  /* 0x00000100c9097824 */ /* 0x040fe200078e00ff */
[--C-:B------:R-:W-:Y:S01]  /*0570*/  LOP3.LUT R6, R6, 0x4, R199.reuse, 0xf8, !PT ;  /* 0x0000000406067812 */ /* 0x100fe200078ef8c7 */
[----:B------:R-:W-:Y:S01]  /*0580*/  VIADD R201, R201, 0x4 ;  /* 0x00000004c9c97836 */ /* 0x000fe20000000000 */
[C-C-:B------:R-:W-:Y:S02]  /*0590*/  LOP3.LUT R4, R11.reuse, 0x1, R2.reuse, 0xf8, !PT ;  /* 0x000000010b047812 */ /* 0x140fe400078ef802 */
[----:B------:R-:W-:Y:S01]  /*05a0*/  LOP3.LUT R208, R11, 0x1, R2, 0xf4, !PT ;  /* 0x000000010bd07812 */ /* 0x000fe200078ef402 */
[C---:B------:R-:W-:Y:S01]  /*05b0*/  VIADD R2, R0.reuse, 0x2 ;  /* 0x0000000200027836 */ /* 0x040fe20000000000 */
[----:B------:R-:W-:Y:S01]  /*05c0*/  LOP3.LUT R0, R0, 0x3, R199, 0x78, !PT ;  /* 0x0000000300007812 */ /* 0x000fe200078e78c7 */
[----:B------:R-:W-:Y:S01]  /*05d0*/  IMAD R207, R6, 0x10, R9 ;  /* 0x0000001006cf7824 */ /* 0x000fe200078e0209 */
[--C-:B------:R-:W-:Y:S01]  /*05e0*/  LOP3.LUT R202, R202, 0x3e0, R199.reuse, 0xf8, !PT ;  /* 0x000003e0caca7812 */ /* 0x100fe200078ef8c7 */
[C---:B------:R-:W-:Y:S01]  /*05f0*/  IMAD R209, R3.reuse, 0x22, R4 ;  /* 0x0000002203d17824 */ /* 0x040fe200078e0204 */
[C-C-:B------:R-:W-:Y:S01]  /*0600*/  LOP3.LUT R8, R0.reuse, 0x4, R199.reuse, 0xf8, !PT ;  /* 0x0000000400087812 */ /* 0x140fe200078ef8c7 */
[----:B------:R-:W-:Y:S01]  /*0610*/  IMAD R208, R3, 0x22, R208 ;  /* 0x0000002203d07824 */ /* 0x000fe200078e02d0 */
[----:B------:R-:W-:Y:S01]  /*0620*/  LOP3.LUT R6, R0, 0x4, R199, 0xf4, !PT ;  /* 0x0000000400067812 */ /* 0x000fe200078ef4c7 */
[----:B------:R-:W-:Y:S01]  /*0630*/  VIADD R207, R207, UR11 ;  /* 0x0000000bcfcf7c36 */ /* 0x000fe20008000000 */
[----:B------:R-:W-:-:S02]  /*0640*/  LOP3.LUT R0, R202, 0x8, RZ, 0xfc, !PT ;  /* 0x00000008ca007812 */ /* 0x000fc400078efcff */
[----:B------:R-:W-:Y:S02]  /*0650*/  SHF.R.U32.HI R4, RZ, 0x1, R202 ;  /* 0x00000001ff047819 */ /* 0x000fe400000116ca */
[----:B------:R-:W-:Y:S02]  /*0660*/  SHF.R.U32.HI R0, RZ, 0x1, R0 ;  /* 0x00000001ff007819 */ /* 0x000fe40000011600 */
[----:B------:R-:W-:Y:S02]  /*0670*/  LOP3.LUT R3, R6, 0xf0, R5, 0xf8, !PT ;  /* 0x000000f006037812 */ /* 0x000fe400078ef805 */
[--C-:B------:R-:W-:Y:S02]  /*0680*/  LOP3.LUT R212, R4, 0x3, R199.reuse, 0x48, !PT ;  /* 0x0000000304d47812 */ /* 0x100fe400078e48c7 */
[--C-:B------:R-:W-:Y:S02]  /*0690*/  LOP3.LUT R6, R0, 0x3, R199.reuse, 0x48, !PT ;  /* 0x0000000300067812 */ /* 0x100fe400078e48c7 */
[----:B------:R-:W-:-:S02]  /*06a0*/  LOP3.LUT R2, R2, 0x3, R199, 0x78, !PT ;  /* 0x0000000302027812 */ /* 0x000fc400078e78c7 */
[--C-:B------:R-:W-:Y:S02]  /*06b0*/  LOP3.LUT R212, R212, 0x4, R199.reuse, 0xf8, !PT ;  /* 0x00000004d4d47812 */ /* 0x100fe400078ef8c7 */
[--C-:B------:R-:W-:Y:S02]  /*06c0*/  LOP3.LUT R211, R6, 0x4, R199.reuse, 0xf8, !PT ;  /* 0x0000000406d37812 */ /* 0x100fe400078ef8c7 */
[--C-:B------:R-:W-:Y:S01]  /*06d0*/  LOP3.LUT R196, R2, 0x4, R199.reuse, 0xf8, !PT ;  /* 0x0000000402c47812 */ /* 0x100fe200078ef8c7 */
[----:B------:R-:W-:Y:S01]  /*06e0*/  IMAD R212, R4, 0x20, R212 ;  /* 0x0000002004d47824 */ /* 0x000fe200078e02d4 */
[----:B------:R-:W-:Y:S01]  /*06f0*/  LOP3.LUT R2, R2, 0x4, R199, 0xf4, !PT ;  /* 0x0000000402027812 */ /* 0x000fe200078ef4c7 */
[----:B------:R-:W-:Y:S01]  /*0700*/  IMAD R211, R0, 0x20, R211 ;  /* 0x0000002000d37824 */ /* 0x000fe200078e02d3 */
[----:B------:R-:W-:Y:S02]  /*0710*/  LOP3.LUT R7, R7, 0xe00, RZ, 0xc0, !PT ;  /* 0x00000e0007077812 */ /* 0x000fe400078ec0ff */
[----:B------:R-:W-:-:S02]  /*0720*/  LOP3.LUT R210, R9, R210, RZ, 0xfc, !PT ;  /* 0x000000d209d27212 */ /* 0x000fc400078efcff */
[--C-:B------:R-:W-:Y:S01]  /*0730*/  LOP3.LUT R197, R8, 0xf0, R5.reuse, 0xf8, !PT ;  /* 0x000000f008c57812 */ /* 0x100fe200078ef805 */
[----:B------:R-:W-:Y:S01]  /*0740*/  IMAD.IADD R198, R7, 0x1, R198 ;  /* 0x0000000107c67824 */ /* 0x000fe200078e02c6 */
[--C-:B------:R-:W-:Y:S01]  /*0750*/  LOP3.LUT R196, R196, 0xf0, R5.reuse, 0xf8, !PT ;  /* 0x000000f0c4c47812 */ /* 0x100fe200078ef805 */
[----:B------:R-:W-:Y:S01]  /*0760*/  VIADD R210, R210, UR4 ;  /* 0x00000004d2d27c36 */ /* 0x000fe20008000000 */
[----:B------:R-:W-:Y:S02]  /*0770*/  LOP3.LUT R2, R2, 0xf0, R5, 0xf8, !PT ;  /* 0x000000f002027812 */ /* 0x000fe400078ef805 */
[----:B------:R-:W-:Y:S02]  /*0780*/  LEA R197, R197, UR4, 0x4 ;  /* 0x00000004c5c57c11 */ /* 0x000fe4000f8e20ff */
[----:B------:R-:W-:Y:S02]  /*0790*/  LEA R3, R3, UR4, 0x4 ;  /* 0x0000000403037c11 */ /* 0x000fe4000f8e20ff */
[----:B------:R-:W-:-:S02]  /*07a0*/  LEA R209, R209, UR11, 0x4 ;  /* 0x0000000bd1d17c11 */ /* 0x000fc4000f8e20ff */
[----:B------:R-:W-:Y:S02]  /*07b0*/  LEA R208, R208, UR11, 0x4 ;  /* 0x0000000bd0d07c11 */ /* 0x000fe4000f8e20ff */
[----:B------:R-:W-:Y:S02]  /*07c0*/  LEA R196, R196, UR4, 0x4 ;  /* 0x00000004c4c47c11 */ /* 0x000fe4000f8e20ff */
[----:B------:R-:W-:Y:S02]  /*07d0*/  LEA R2, R2, UR4, 0x4 ;  /* 0x0000000402027c11 */ /* 0x000fe4000f8e20ff */
[----:B------:R-:W-:Y:S02]  /*07e0*/  LEA R212, R212, UR11, 0x4 ;  /* 0x0000000bd4d47c11 */ /* 0x000fe4000f8e20ff */
[----:B---34-:R-:W-:-:S07]  /*07f0*/  LEA R211, R211, UR11, 0x4 ;  /* 0x0000000bd3d37c11 */ /* 0x018fce000f8e20ff */
.L_x_475:
[----:B------:R-:W-:Y:S02]  /*0800*/  ULOP3.LUT UP0, UR4, UR23, 0x7f, URZ, 0xc0, !UPT ;  /* 0x0000007f17047892 */ /* 0x000fe4000f80c0ff */
[----:B------:R-:W-:Y:S02]  /*0810*/  UIADD3 UR23, UPT, UPT, UR23, 0x1, URZ ;  /* 0x0000000117177890 */ /* 0x000fe4000fffe0ff */
[----:B------:R-:W-:Y:S02]  /*0820*/  ULEA UR4, UR4, UR7, 0x3 ;  /* 0x0000000704047291 */ /* 0x000fe4000f8e18ff */
[----:B------:R-:W-:Y:S01]  /*0830*/  PLOP3.LUT P0, PT, PT, PT, UP0, 0x80, 0x8 ;  /* 0x000000000008781c */ /* 0x000fe20003f0f008 */
[----:B------:R-:W-:-:S12]  /*0840*/  ULOP3.LUT UP0, URZ, UR23, 0x7f, URZ, 0xc0, !UPT ;  /* 0x0000007f17ff7892 */ /* 0x000fd8000f80c0ff */
[----:B------:R-:W-:Y:S06]  /*0850*/  @!P0 BAR.SYNC.DEFER_BLOCKING 0x0 ;  /* 0x0000000000008b1d */ /* 0x000fec0000010000 */
[----:B-1----:R-:W1:Y:S01]  /*0860*/  LDS.64 R214, [UR4+0x10000] ;  /* 0x01000004ffd67984 */ /* 0x002e620008000a00 */
[----:B--2---:R-:W-:Y:S05]  /*0870*/  BRA.U UP0, `(.L_x_462) ;  /* 0x0000000100347547 */ /* 0x004fea000b800000 */
[C---:B------:R-:W-:Y:S01]  /*0880*/  VIADD R0, R199.reuse, UR23 ;  /* 0x00000017c7007c36 */ /* 0x040fe20008000000 */
[----:B------:R-:W-:Y:S04]  /*0890*/  BAR.SYNC.DEFER_BLOCKING 0x0 ;  /* 0x0000000000007b1d */ /* 0x000fe80000010000 */
[----:B------:R-:W-:Y:S02]  /*08a0*/  ISETP.GE.AND P0, PT, R0, UR13, PT ;  /* 0x0000000d00007c0c */ /* 0x000fe4000bf06270 */
[----:B------:R-:W-:Y:S02]  /*08b0*/  BSSY.RECONVERGENT B0, `(.L_x_462) ;  /* 0x0000009000007945 */ /* 0x000fe40003800200 */
[----:B------:R-:W-:-:S13]  /*08c0*/  ISETP.GT.U32.OR P0, PT, R199, 0x7f, P0 ;  /* 0x0000007fc700780c */ /* 0x000fda0000704470 */
[----:B------:R-:W-:Y:S05]  /*08d0*/  @P0 BRA `(.L_x_463) ;  /* 0x0000000000180947 */ /* 0x000fea0003800000 */
[----:B------:R-:W2:Y:S01]  /*08e0*/  LDC.64 R4, c[0x0][0x390] ;  /* 0x0000e400ff047b82 */ /* 0x000ea20000000a00 */
[----:B------:R-:W-:-:S05]  /*08f0*/  IADD3 R7, PT, PT, R0, UR12, RZ ;  /* 0x0000000c00077c10 */ /* 0x000fca000fffe0ff */
[----:B--2---:R-:W-:-:S05]  /*0900*/  IMAD.WIDE R6, R7, 0x8, R4 ;  /* 0x0000000807067825 */ /* 0x004fca00078e0204 */
[----:B------:R-:W2:Y:S04]  /*0910*/  LDG.E R4, desc[UR18][R6.64] ;  /* 0x0000001206047981 */ /* 0x000ea8000c1e1900 */
[----:B------:R-:W2:Y:S04]  /*0920*/  LDG.E R5, desc[UR18][R6.64+0x4] ;  /* 0x0000041206057981 */ /* 0x000ea8000c1e1900 */
[----:B--2---:R2:W-:Y:S02]  /*0930*/  STS.64 [R206+UR11+0x10000], R4 ;  /* 0x01000004ce007988 */ /* 0x0045e40008000a0b */
.L_x_463:
[----:B------:R-:W-:Y:S05]  /*0940*/  BSYNC.RECONVERGENT B0 ;  /* 0x0000000000007941 */ /* 0x000fea0003800200 */
.L_x_462:
[----:B------:R-:W1:Y:S08]  /*0950*/  LDC.64 R10, c[0x0][0x380] ;  /* 0x0000e000ff0a7b82 */ /* 0x000e700000000a00 */
[----:B------:R-:W3:Y:S08]  /*0960*/  LDC.64 R6, c[0x0][0x3f8] ;  /* 0x0000fe00ff067b82 */ /* 0x000ef00000000a00 */
[----:B------:R-:W4:Y:S01]  /*0970*/  LDC.64 R18, c[0x0][0x3d8] ;  /* 0x0000f600ff127b82 */ /* 0x000f220000000a00 */
[----:B-1----:R-:W-:-:S07]  /*0980*/  IMAD.WIDE R10, R214, 0xc, R10 ;  /* 0x0000000cd60a7825 */ /* 0x002fce00078e020a */
[----:B------:R-:W1:Y:S01]  /*0990*/  LDC.64 R8, c[0x0][0x3d0] ;  /* 0x0000f400ff087b82 */ /* 0x000e620000000a00 */
[----:B--2---:R-:W2:Y:S04]  /*09a0*/  LDG.E R5, desc[UR18][R10.64] ;  /* 0x000000120a057981 */ /* 0x004ea8000c1e1900 */
[----:B------:R-:W5:Y:S04]  /*09b0*/  LDG.E R4, desc[UR18][R10.64+0x8] ;  /* 0x000008120a047981 */ /* 0x000f68000c1e1900 */
[----:B------:R1:W5:Y:S01]  /*09c0*/  LDG.E R0, desc[UR18][R10.64+0x4] ;  /* 0x000004120a007981 */ /* 0x000362000c1e1900 */
[----:B---3--:R-:W-:-:S02]  /*09d0*/  IMAD.WIDE R16, R214, 0x8, R6 ;  /* 0x00000008d6107825 */ /* 0x008fc400078e0206 */
[----:B------:R-:W3:Y:S04]  /*09e0*/  LDC.64 R6, c[0x0][0x3f0] ;  /* 0x0000fc00ff067b82 */ /* 0x000ee80000000a00 */
[----:B------:R-:W5:Y:S01]  /*09f0*/  LDG.E.64 R16, desc[UR18][R16.64] ;  /* 0x0000001210107981 */ /* 0x000f62000c1e1b00 */
[----:B----4-:R-:W-:-:S06]  /*0a00*/  IMAD.WIDE R18, R214, 0x8, R18 ;  /* 0x00000008d6127825 */ /* 0x010fcc00078e0212 */
[----:B------:R-:W4:Y:S01]  /*0a10*/  LDG.E.64 R18, desc[UR18][R18.64] ;  /* 0x0000001212127981 */ /* 0x000f22000c1e1b00 */
[----:B---3--:R-:W-:-:S06]  /*0a20*/  IMAD.WIDE R6, R214, 0x8, R6 ;  /* 0x00000008d6067825 */ /* 0x008fcc00078e0206 */
[----:B------:R-:W3:Y:S01]  /*0a30*/  LDG.E.64 R6, desc[UR18][R6.64] ;  /* 0x0000001206067981 */ /* 0x000ee2000c1e1b00 */
[----:B-1----:R-:W-:-:S06]  /*0a40*/  IMAD.WIDE R10, R214, 0x8, R8 ;  /* 0x00000008d60a7825 */ /* 0x002fcc00078e0208 */
[----:B------:R-:W4:Y:S01]  /*0a50*/  LDG.E.64 R10, desc[UR18][R10.64] ;  /* 0x000000120a0a7981 */ /* 0x000f22000c1e1b00 */
[----:B------:R-:W-:Y:S01]  /*0a60*/  IADD3 R215, PT, PT, -R215, UR14, RZ ;  /* 0x0000000ed7d77c10 */ /* 0x000fe2000fffe1ff */
[----:B------:R-:W-:Y:S01]  /*0a70*/  IMAD.SHL.U32 R21, R199, 0x8, RZ ;  /* 0x00000008c7157824 */ /* 0x000fe200078e00ff */
[----:B------:R-:W-:Y:S01]  /*0a80*/  CS2R R102, SRZ ;  /* 0x0000000000667805 */ /* 0x000fe2000001ff00 */
[----:B------:R-:W-:Y:S01]  /*0a90*/  IMAD.MOV.U32 R25, RZ, RZ, RZ ;  /* 0x000000ffff197224 */ /* 0x000fe200078e00ff */
[----:B------:R-:W-:Y:S02]  /*0aa0*/  CS2R R100, SRZ ;  /* 0x0000000000647805 */ /* 0x000fe4000001ff00 */
[----:B------:R-:W-:Y:S02]  /*0ab0*/  CS2R R98, SRZ ;  /* 0x0000000000627805 */ /* 0x000fe4000001ff00 */
[----:B------:R-:W-:Y:S02]  /*0ac0*/  LOP3.LUT R24, R21, 0x18, RZ, 0xc0, !PT ;  /* 0x0000001815187812 */ /* 0x000fe400078ec0ff */
[----:B------:R-:W-:-:S02]  /*0ad0*/  CS2R R96, SRZ ;  /* 0x0000000000607805 */ /* 0x000fc4000001ff00 */
[----:B------:R-:W-:Y:S02]  /*0ae0*/  CS2R R38, SRZ ;  /* 0x0000000000267805 */ /* 0x000fe4000001ff00 */
[----:B------:R-:W-:Y:S02]  /*0af0*/  CS2R R36, SRZ ;  /* 0x0000000000247805 */ /* 0x000fe4000001ff00 */
[----:B------:R-:W-:Y:S02]  /*0b00*/  CS2R R34, SRZ ;  /* 0x0000000000227805 */ /* 0x000fe4000001ff00 */
[----:B------:R-:W-:Y:S02]  /*0b10*/  CS2R R32, SRZ ;  /* 0x0000000000207805 */ /* 0x000fe4000001ff00 */
[----:B------:R-:W-:Y:S02]  /*0b20*/  CS2R R106, SRZ ;  /* 0x00000000006a7805 */ /* 0x000fe4000001ff00 */
        /* <DEDUP_REMOVED lines=44> */
[----:B--2---:R-:W-:Y:S02]  /*0df0*/  R2UR UR16, R5 ;  /* 0x00000000051072ca */ /* 0x004fe400000e0000 */
[----:B-----5:R-:W-:Y:S02]  /*0e00*/  R2UR UR21, R4 ;  /* 0x00000000041572ca */ /* 0x020fe400000e0000 */
[----:B------:R-:W-:-:S09]  /*0e10*/  R2UR UR15, R0 ;  /* 0x00000000000f72ca */ /* 0x000fd200000e0000 */
[----:B------:R-:W-:Y:S01]  /*0e20*/  UIADD3 UR5, UPT, UPT, UR16, 0x7f, URZ ;  /* 0x0000007f10057890 */ /* 0x000fe2000fffe0ff */
[C---:B------:R-:W-:Y:S01]  /*0e30*/  SHF.L.U64.HI R217, R16.reuse, 0x4, R17 ;  /* 0x0000000410d97819 */ /* 0x040fe20000010211 */
[----:B------:R-:W-:Y:S02]  /*0e40*/  IMAD.WIDE.U32 R224, R16, -0x30, RZ ;  /* 0xffffffd010e07825 */ /* 0x000fe400078e00ff */
[----:B------:R-:W-:Y:S02]  /*0e50*/  USHF.R.S32.HI UR4, URZ, 0x1f, UR5 ;  /* 0x0000001fff047899 */ /* 0x000fe40008011405 */
[----:B------:R-:W-:Y:S02]  /*0e60*/  UIADD3 UR20, UPT, UPT, UR21, -0x21, URZ ;  /* 0xffffffdf15147890 */ /* 0x000fe4000fffe0ff */
[----:B------:R-:W-:Y:S02]  /*0e70*/  ULEA.HI UR5, UR4, UR5, URZ, 0x7 ;  /* 0x0000000504057291 */ /* 0x000fe4000f8f38ff */
[----:B------:R-:W-:-:S02]  /*0e80*/  USHF.R.S32.HI UR4, URZ, 0x1f, UR21 ;  /* 0x0000001fff047899 */ /* 0x000fc40008011415 */
[----:B------:R-:W-:Y:S02]  /*0e90*/  USHF.R.S32.HI UR5, URZ, 0x7, UR5 ;  /* 0x00000007ff057899 */ /* 0x000fe40008011405 */
[----:B------:R-:W-:-:S04]  /*0ea0*/  ULEA.HI UR4, UR4, UR21, URZ, 0x5 ;  /* 0x0000001504047291 */ /* 0x000fc8000f8f28ff */
[----:B------:R-:W-:Y:S01]  /*0eb0*/  IMAD.U32 R5, RZ, RZ, UR5 ;  /* 0x00000005ff057e24 */ /* 0x000fe2000f8e00ff */
[----:B------:R-:W-:Y:S01]  /*0ec0*/  LOP3.LUT R4, R215, UR5, RZ, 0x3c, !PT ;  /* 0x00000005d7047c12 */ /* 0x000fe2000f8e3cff */
[----:B------:R-:W-:-:S03]  /*0ed0*/  ULOP3.LUT UR4, UR4, 0xffffffe0, URZ, 0xc0, !UPT ;  /* 0xffffffe004047892 */ /* 0x000fc6000f8ec0ff */
[-C--:B------:R-:W-:Y:S01]  /*0ee0*/  IABS R8, R5.reuse ;  /* 0x0000000500087213 */ /* 0x080fe20000000000 */
[----:B------:R-:W-:Y:S01]  /*0ef0*/  UIADD3 UR4, UPT, UPT, UR21, -UR4, URZ ;  /* 0x8000000415047290 */ /* 0x000fe2000fffe0ff */
[----:B------:R-:W-:Y:S02]  /*0f00*/  IABS R5, R5 ;  /* 0x0000000500057213 */ /* 0x000fe40000000000 */
[----:B------:R-:W1:Y:S01]  /*0f10*/  I2F.RP R13, R8 ;  /* 0x00000008000d7306 */ /* 0x000e620000209400 */
[----:B------:R-:W-:Y:S01]  /*0f20*/  BAR.SYNC.DEFER_BLOCKING 0x0 ;  /* 0x0000000000007b1d */ /* 0x000fe20000010000 */
[----:B------:R-:W-:Y:S01]  /*0f30*/  ISETP.GE.AND P0, PT, R4, RZ, PT ;  /* 0x000000ff0400720c */ /* 0x000fe20003f06270 */
[----:B------:R-:W-:Y:S01]  /*0f40*/  IMAD.MOV R5, RZ, RZ, -R5 ;  /* 0x000000ffff057224 */ /* 0x000fe200078e0a05 */
[----:B------:R-:W-:Y:S01]  /*0f50*/  UISETP.NE.AND UP0, UPT, UR4, URZ, UPT ;  /* 0x000000ff0400728c */ /* 0x000fe2000bf05270 */
[----:B---3--:R-:W-:Y:S02]  /*0f60*/  R2UR UR36, R6 ;  /* 0x00000000062472ca */ /* 0x008fe400000e0000 */
[----:B------:R-:W-:Y:S01]  /*0f70*/  R2UR UR37, R7 ;  /* 0x00000000072572ca */ /* 0x000fe200000e0000 */
[----:B------:R-:W-:Y:S01]  /*0f80*/  USEL UR4, UR4, 0x20, UP0 ;  /* 0x0000002004047887 */ /* 0x000fe20008000000 */
[----:B-1----:R-:W1:Y:S09]  /*0f90*/  MUFU.RCP R14, R13 ;  /* 0x0000000d000e7308 */ /* 0x002e720000001000 */
[----:B------:R-:W-:Y:S01]  /*0fa0*/  UIMAD.WIDE.U32 UR26, UR36, UR4, URZ ;  /* 0x00000004241a72a5 */ /* 0x000fe2000f8e00ff */
[----:B------:R-:W-:Y:S01]  /*0fb0*/  IMAD.U32 R164, RZ, RZ, UR36 ;  /* 0x00000024ffa47e24 */ /* 0x000fe2000f8e00ff */
[----:B------:R-:W-:-:S02]  /*0fc0*/  USHF.L.U32 UR24, UR36, 0x3, URZ ;  /* 0x0000000324187899 */ /* 0x000fc400080006ff */
[----:B------:R-:W-:Y:S01]  /*0fd0*/  USHF.L.U64.HI UR25, UR36, 0x3, UR37 ;  /* 0x0000000324197899 */ /* 0x000fe20008010225 */
[----:B-1----:R-:W-:-:S04]  /*0fe0*/  VIADD R14, R14, 0xffffffe ;  /* 0x0ffffffe0e0e7836 */ /* 0x002fc80000000000 */
[----:B------:R-:W1:Y:S02]  /*0ff0*/  F2I.FTZ.U32.TRUNC.NTZ R15, R14 ;  /* 0x0000000e000f7305 */ /* 0x000e64000021f000 */
[----:B-1----:R-:W-:Y:S02]  /*1000*/  IMAD.MOV R9, RZ, RZ, -R15 ;  /* 0x000000ffff097224 */ /* 0x002fe400078e0a0f */
[----:B------:R-:W-:Y:S02]  /*1010*/  IMAD.MOV.U32 R14, RZ, RZ, RZ ;  /* 0x000000ffff0e7224 */ /* 0x000fe400078e00ff */
[----:B------:R-:W-:Y:S01]  /*1020*/  IMAD R12, R9, R8, RZ ;  /* 0x00000008090c7224 */ /* 0x000fe200078e02ff */
[----:B------:R-:W-:-:S03]  /*1030*/  IABS R9, R215 ;  /* 0x000000d700097213 */ /* 0x000fc60000000000 */
[----:B------:R-:W-:-:S06]  /*1040*/  IMAD.HI.U32 R12, R15, R12, R14 ;  /* 0x0000000c0f0c7227 */ /* 0x000fcc00078e000e */
[----:B------:R-:W-:-:S04]  /*1050*/  IMAD.HI.U32 R213, R12, R9, RZ ;  /* 0x000000090cd57227 */ /* 0x000fc800078e00ff */
[----:B------:R-:W-:-:S05]  /*1060*/  IMAD R5, R213, R5, R9 ;  /* 0x00000005d5057224 */ /* 0x000fca00078e0209 */
[----:B------:R-:W-:-:S13]  /*1070*/  ISETP.GT.U32.AND P1, PT, R8, R5, PT ;  /* 0x000000050800720c */ /* 0x000fda0003f24070 */
[----:B------:R-:W-:Y:S02]  /*1080*/  @!P1 IMAD.IADD R5, R5, 0x1, -R8 ;  /* 0x0000000105059824 */ /* 0x000fe400078e0a08 */
[----:B------:R-:W-:Y:S01]  /*1090*/  @!P1 VIADD R213, R213, 0x1 ;  /* 0x00000001d5d59836 */ /* 0x000fe20000000000 */
[----:B------:R-:W-:Y:S02]  /*10a0*/  ISETP.NE.AND P1, PT, RZ, UR5, PT ;  /* 0x00000005ff007c0c */ /* 0x000fe4000bf25270 */
[----:B------:R-:W-:Y:S01]  /*10b0*/  ISETP.GE.U32.AND P2, PT, R5, R8, PT ;  /* 0x000000080500720c */ /* 0x000fe20003f46070 */
[----:B------:R-:W-:Y:S01]  /*10c0*/  IMAD.U32 R5, RZ, RZ, UR4 ;  /* 0x00000004ff057e24 */ /* 0x000fe2000f8e00ff */
[----:B------:R-:W-:-:S04]  /*10d0*/  SHF.R.U32.HI R8, RZ, 0x3, R199 ;  /* 0x00000003ff087819 */ /* 0x000fc800000116c7 */
[----:B------:R-:W-:Y:S02]  /*10e0*/  VIMNMX R9, PT, PT, R5, UR21, PT ;  /* 0x0000001505097c48 */ /* 0x000fe4000bfe0100 */
[----:B------:R-:W-:Y:S02]  /*10f0*/  LOP3.LUT R8, R8, 0x3, RZ, 0xc0, !PT ;  /* 0x0000000308087812 */ /* 0x000fe400078ec0ff */
[-C--:B------:R-:W-:Y:S02]  /*1100*/  ISETP.GE.AND P3, PT, R24, R9.reuse, PT ;  /* 0x000000091800720c */ /* 0x080fe40003f66270 */
[----:B------:R-:W-:Y:S01]  /*1110*/  ISETP.GE.AND P6, PT, R201, R9, PT ;  /* 0x00000009c900720c */ /* 0x000fe20003fc6270 */
[----:B------:R-:W-:Y:S01]  /*1120*/  @P2 VIADD R213, R213, 0x1 ;  /* 0x00000001d5d52836 */ /* 0x000fe20000000000 */
[----:B------:R-:W-:Y:S01]  /*1130*/  SEL R15, RZ, 0x4, P3 ;  /* 0x00000004ff0f7807 */ /* 0x000fe20001800000 */
[----:B------:R-:W-:Y:S02]  /*1140*/  IMAD R8, R205, 0x8, R8 ;  /* 0x00000008cd087824 */ /* 0x000fe400078e0208 */
[----:B------:R-:W-:Y:S01]  /*1150*/  @!P0 IMAD.MOV R213, RZ, RZ, -R213 ;  /* 0x000000ffffd58224 */ /* 0x000fe200078e0ad5 */
[----:B------:R-:W-:-:S05]  /*1160*/  @!P1 LOP3.LUT R213, RZ, UR5, RZ, 0x33, !PT ;  /* 0x00000005ffd59c12 */ /* 0x000fca000f8e33ff */
[----:B------:R-:W-:Y:S02]  /*1170*/  IMAD R23, R213, 0x80, R202 ;  /* 0x00000080d5177824 */ /* 0x000fe400078e02ca */
[----:B------:R-:W-:Y:S02]  /*1180*/  IMAD.MOV R216, RZ, RZ, -R213 ;  /* 0x000000ffffd87224 */ /* 0x000fe400078e0ad5 */
[C---:B------:R-:W-:Y:S01]  /*1190*/  VIADD R0, R23.reuse, 0x10 ;  /* 0x0000001017007836 */ /* 0x040fe20000000000 */
[C---:B------:R-:W-:Y:S01]  /*11a0*/  ISETP.LT.AND P2, PT, R23.reuse, UR15, !P3 ;  /* 0x0000000f17007c0c */ /* 0x040fe2000df41270 */
[C---:B------:R-:W-:Y:S01]  /*11b0*/  VIADD R4, R23.reuse, 0x8 ;  /* 0x0000000817047836 */ /* 0x040fe20000000000 */
[C---:B------:R-:W-:Y:S01]  /*11c0*/  ISETP.GE.AND P4, PT, R23.reuse, UR15, PT ;  /* 0x0000000f17007c0c */ /* 0x040fe2000bf86270 */
[----:B------:R-:W-:Y:S01]  /*11d0*/  IMAD R216, R216, UR5, R215 ;  /* 0x00000005d8d87c24 */ /* 0x000fe2000f8e02d7 */
[----:B------:R-:W-:Y:S01]  /*11e0*/  ISETP.GE.AND P0, PT, R0, UR15, PT ;  /* 0x0000000f00007c0c */ /* 0x000fe2000bf06270 */
[----:B------:R-:W-:Y:S01]  /*11f0*/  VIADD R0, R23, 0x18 ;  /* 0x0000001817007836 */ /* 0x000fe20000000000 */
[----:B------:R-:W-:Y:S01]  /*1200*/  ISETP.GE.AND P1, PT, R4, UR15, PT ;  /* 0x0000000f04007c0c */ /* 0x000fe2000bf26270 */
[----:B------:R-:W-:Y:S01]  /*1210*/  IMAD.SHL.U32 R216, R216, 0x80, RZ ;  /* 0x00000080d8d87824 */ /* 0x000fe200078e00ff */
[----:B------:R-:W-:Y:S01]  /*1220*/  SEL R4, RZ, 0x2, P3 ;  /* 0x00000002ff047807 */ /* 0x000fe20001800000 */
[----:B------:R-:W-:Y:S01]  /*1230*/  UIADD3 UR5, UPT, UPT, UR21, 0x3e, URZ ;  /* 0x0000003e15057890 */ /* 0x000fe2000fffe0ff */
[----:B------:R-:W-:Y:S01]  /*1240*/  SEL R12, RZ, 0x1, !P2 ;  /* 0x00000001ff0c7807 */ /* 0x000fe20005000000 */
[----:B------:R-:W-:Y:S01]  /*1250*/  IMAD.SHL.U32 R215, R16, 0x10, RZ ;  /* 0x0000001010d77824 */ /* 0x000fe200078e00ff */
[----:B------:R-:W-:Y:S01]  /*1260*/  SEL R4, R4, RZ, !P1 ;  /* 0x000000ff04047207 */ /* 0x000fe20004800000 */
[----:B------:R-:W-:Y:S01]  /*1270*/  UISETP.GE.U32.AND UP0, UPT, UR5, 0x3f, UPT ;  /* 0x0000003f0500788c */ /* 0x000fe2000bf06070 */
[----:B------:R-:W-:Y:S01]  /*1280*/  SEL R15, R15, RZ, !P0 ;  /* 0x000000ff0f0f7207 */ /* 0x000fe20004000000 */
[----:B------:R-:W-:Y:S01]  /*1290*/  UIADD3 UR5, UPT, UPT, UR21, -0x1, URZ ;  /* 0xffffffff15057890 */ /* 0x000fe2000fffe0ff */
[----:B------:R-:W-:-:S02]  /*12a0*/  ISETP.GE.AND P2, PT, R0, UR15, PT ;  /* 0x0000000f00007c0c */ /* 0x000fc4000bf46270 */
[----:B------:R-:W-:Y:S02]  /*12b0*/  SEL R0, RZ, 0x8, P3 ;  /* 0x00000008ff007807 */ /* 0x000fe40001800000 */
[----:B------:R-:W-:Y:S02]  /*12c0*/  IADD3 R15, PT, PT, R15, R4, R12 ;  /* 0x000000040f0f7210 */ /* 0x000fe40007ffe00c */
[----:B------:R-:W-:Y:S02]  /*12d0*/  LOP3.LUT R20, R216, 0x38, R21, 0xf8, !PT ;  /* 0x00000038d8147812 */ /* 0x000fe400078ef815 */
[----:B------:R-:W-:Y:S02]  /*12e0*/  SEL R12, RZ, 0x1, P4 ;  /* 0x00000001ff0c7807 */ /* 0x000fe40002000000 */
[----:B------:R-:W-:Y:S02]  /*12f0*/  SEL R4, RZ, 0x2, P1 ;  /* 0x00000002ff047807 */ /* 0x000fe40000800000 */
[----:B------:R-:W-:-:S02]  /*1300*/  SEL R13, RZ, 0x4, P0 ;  /* 0x00000004ff0d7807 */ /* 0x000fc40000000000 */
[----:B------:R-:W-:Y:S02]  /*1310*/  SEL R0, R0, RZ, !P2 ;  /* 0x000000ff00007207 */ /* 0x000fe40005000000 */
[C---:B------:R-:W-:Y:S02]  /*1320*/  LOP3.LUT R14, R20.reuse, 0x40, RZ, 0xfc, !PT ;  /* 0x00000040140e7812 */ /* 0x040fe400078efcff */
[----:B------:R-:W-:Y:S01]  /*1330*/  IADD3 R13, PT, PT, R13, R4, R12 ;  /* 0x000000040d0d7210 */ /* 0x000fe20007ffe00c */
[----:B------:R-:W-:Y:S01]  /*1340*/  IMAD.IADD R12, R15, 0x1, R0 ;  /* 0x000000010f0c7824 */ /* 0x000fe200078e0200 */
[----:B------:R-:W-:Y:S02]  /*1350*/  ISETP.GE.AND P0, PT, R20, UR16, PT ;  /* 0x0000001014007c0c */ /* 0x000fe4000bf06270 */
[----:B------:R-:W-:Y:S01]  /*1360*/  PLOP3.LUT P3, PT, PT, PT, UP0, 0x80, 0x8 ;  /* 0x000000000008781c */ /* 0x000fe20003f6f008 */
[----:B------:R-:W-:Y:S01]  /*1370*/  UISETP.GE.U32.AND UP0, UPT, UR5, 0x20, UPT ;  /* 0x000000200500788c */ /* 0x000fe2000bf06070 */
[----:B------:R-:W-:Y:S01]  /*1380*/  ISETP.GE.AND P4, PT, R14, UR16, PT ;  /* 0x000000100e007c0c */ /* 0x000fe2000bf86270 */
[----:B------:R-:W-:Y:S01]  /*1390*/  USHF.R.S32.HI UR5, URZ, 0x1f, UR4 ;  /* 0x0000001fff057899 */ /* 0x000fe20008011404 */
[----:B------:R-:W-:Y:S01]  /*13a0*/  SEL R14, RZ, 0x4, P0 ;  /* 0x00000004ff0e7807 */ /* 0x000fe20000000000 */
[----:B------:R-:W-:Y:S01]  /*13b0*/  UIMAD UR4, UR37, UR4, URZ ;  /* 0x00000004250472a4 */ /* 0x000fe2000f8e02ff */
[----:B------:R-:W-:-:S02]  /*13c0*/  SEL R4, RZ, 0x1, P0 ;  /* 0x00000001ff047807 */ /* 0x000fc40000000000 */
[CC--:B------:R-:W-:Y:S01]  /*13d0*/  ISETP.GE.AND P1, PT, R8.reuse, R9.reuse, PT ;  /* 0x000000090800720c */ /* 0x0c0fe20003f26270 */
[----:B------:R-:W-:Y:S01]  /*13e0*/  UIMAD UR4, UR36, UR5, UR4 ;  /* 0x00000005240472a4 */ /* 0x000fe2000f8e0204 */
[----:B------:R-:W-:Y:S01]  /*13f0*/  ISETP.LT.AND P0, PT, R8, R9, !P0 ;  /* 0x000000090800720c */ /* 0x000fe20004701270 */
[----:B------:R-:W-:Y:S01]  /*1400*/  USHF.L.U32 UR5, UR26, 0x1, URZ ;  /* 0x000000011a057899 */ /* 0x000fe200080006ff */
[----:B------:R-:W-:Y:S01]  /*1410*/  SEL R0, RZ, 0x8, P2 ;  /* 0x00000008ff007807 */ /* 0x000fe20001000000 */
[----:B------:R-:W-:Y:S01]  /*1420*/  UIADD3 UR4, UPT, UPT, UR27, UR4, URZ ;  /* 0x000000041b047290 */ /* 0x000fe2000fffe0ff */
[----:B------:R-:W-:Y:S01]  /*1430*/  SEL R9, R12, RZ, P3 ;  /* 0x000000ff0c097207 */ /* 0x000fe20001800000 */
[----:B------:R-:W-:Y:S01]  /*1440*/  UIADD3 UR27, UPT, UPT, UR21, 0x1f, URZ ;  /* 0x0000001f151b7890 */ /* 0x000fe2000fffe0ff */
[----:B------:R-:W-:Y:S01]  /*1450*/  SEL R15, RZ, 0x2, P4 ;  /* 0x00000002ff0f7807 */ /* 0x000fe20002000000 */
[----:B------:R-:W-:Y:S01]  /*1460*/  IMAD.IADD R0, R13, 0x1, R0 ;  /* 0x000000010d007824 */ /* 0x000fe200078e0200 */
[----:B------:R-:W-:Y:S01]  /*1470*/  SEL R21, RZ, 0x1, !P0 ;  /* 0x00000001ff157807 */ /* 0x000fe20004000000 */
[C---:B------:R-:W-:Y:S01]  /*1480*/  IMAD.SHL.U32 R12, R9.reuse, 0x8, RZ ;  /* 0x00000008090c7824 */ /* 0x040fe200078e00ff */
[----:B------:R-:W-:Y:S01]  /*1490*/  IADD3 R4, PT, PT, R14, R15, R4 ;  /* 0x0000000f0e047210 */ /* 0x000fe20007ffe004 */
[----:B------:R-:W-:Y:S01]  /*14a0*/  IMAD.SHL.U32 R13, R9, 0x10, RZ ;  /* 0x00000010090d7824 */ /* 0x000fe200078e00ff */
[----:B------:R-:W-:Y:S01]  /*14b0*/  SEL R15, R15, RZ, !P1 ;  /* 0x000000ff0f0f7207 */ /* 0x000fe20004800000 */
[----:B------:R-:W-:Y:S01]  /*14c0*/  USHF.L.U64.HI UR4, UR26, 0x1, UR4 ;  /* 0x000000011a047899 */ /* 0x000fe20008010204 */
[----:B------:R-:W-:Y:S01]  /*14d0*/  LOP3.LUT P1, RZ, R12, 0x10, RZ, 0xc0, !PT ;  /* 0x000000100cff7812 */ /* 0x000fe2000782c0ff */
[----:B------:R-:W-:Y:S01]  /*14e0*/  USHF.R.S32.HI UR26, URZ, 0x1f, UR27 ;  /* 0x0000001fff1a7899 */ /* 0x000fe2000801141b */
[----:B------:R-:W-:Y:S01]  /*14f0*/  LOP3.LUT P5, RZ, R13, 0x10, RZ, 0xc0, !PT ;  /* 0x000000100dff7812 */ /* 0x000fe200078ac0ff */
[CC--:B------:R-:W-:Y:S01]  /*1500*/  IMAD R13, R17.reuse, R23.reuse, RZ ;  /* 0x00000017110d7224 */ /* 0x0c0fe200078e02ff */
[----:B------:R-:W-:Y:S01]  /*1510*/  SHF.R.S32.HI R12, RZ, 0x1f, R23 ;  /* 0x0000001fff0c7819 */ /* 0x000fe20000011417 */
[----:B------:R-:W-:Y:S01]  /*1520*/  IMAD.WIDE.U32 R22, R16, R23, R24 ;  /* 0x0000001710167225 */ /* 0x000fe200078e0018 */
[----:B------:R-:W-:Y:S01]  /*1530*/  SEL R14, R14, RZ, !P6 ;  /* 0x000000ff0e0e7207 */ /* 0x000fe20007000000 */
[----:B------:R-:W-:Y:S01]  /*1540*/  ULEA.HI UR26, UR26, UR27, URZ, 0x5 ;  /* 0x0000001b1a1a7291 */ /* 0x000fe2000f8f28ff */
[----:B------:R-:W-:Y:S01]  /*1550*/  PLOP3.LUT P2, PT, PT, PT, UP0, 0x80, 0x8 ;  /* 0x000000000008781c */ /* 0x000fe20003f4f008 */
[----:B------:R-:W-:Y:S01]  /*1560*/  IMAD R12, R16, R12, R13 ;  /* 0x0000000c100c7224 */ /* 0x000fe200078e020d */
[----:B------:R-:W-:Y:S01]  /*1570*/  SEL R13, RZ, 0x8, P4 ;  /* 0x00000008ff0d7807 */ /* 0x000fe20002000000 */
[----:B------:R-:W-:Y:S01]  /*1580*/  IMAD R17, R17, -0x30, RZ ;  /* 0xffffffd011117824 */ /* 0x000fe200078e02ff */
[----:B------:R-:W-:Y:S01]  /*1590*/  IADD3 R14, PT, PT, R14, R15, R21 ;  /* 0x0000000f0e0e7210 */ /* 0x000fe20007ffe015 */
[----:B------:R-:W-:Y:S01]  /*15a0*/  IMAD.IADD R12, R23, 0x1, R12 ;  /* 0x00000001170c7824 */ /* 0x000fe200078e020c */
[C---:B----4-:R-:W-:Y:S01]  /*15b0*/  LEA R18, P4, R22.reuse, R18, 0x1 ;  /* 0x0000001216127211 */ /* 0x050fe200078808ff */
[C---:B------:R-:W-:Y:S01]  /*15c0*/  IMAD.IADD R4, R13.reuse, 0x1, R4 ;  /* 0x000000010d047824 */ /* 0x040fe200078e0204 */
[----:B------:R-:W-:Y:S01]  /*15d0*/  SEL R13, R13, RZ, !P6 ;  /* 0x000000ff0d0d7207 */ /* 0x000fe20007000000 */
[C---:B------:R-:W-:Y:S01]  /*15e0*/  IMAD.SHL.U32 R15, R9.reuse, 0x4, RZ ;  /* 0x00000004090f7824 */ /* 0x040fe200078e00ff */
[----:B------:R-:W-:Y:S01]  /*15f0*/  LEA.HI.X R19, R22, R19, R12, 0x1, P4 ;  /* 0x0000001316137211 */ /* 0x000fe200020f0c0c */
[----:B------:R-:W-:Y:S01]  /*1600*/  IMAD.SHL.U32 R9, R9, 0x2, RZ ;  /* 0x0000000209097824 */ /* 0x000fe200078e00ff */
[----:B------:R-:W-:Y:S01]  /*1610*/  SEL R0, R0, RZ, P2 ;  /* 0x000000ff00007207 */ /* 0x000fe20001000000 */
[----:B------:R-:W-:Y:S01]  /*1620*/  IMAD.IADD R13, R14, 0x1, R13 ;  /* 0x000000010e0d7824 */ /* 0x000fe200078e020d */
[----:B------:R-:W-:Y:S01]  /*1630*/  LOP3.LUT P0, RZ, R15, 0x10, RZ, 0xc0, !PT ;  /* 0x000000100fff7812 */ /* 0x000fe2000780c0ff */
[----:B------:R-:W-:Y:S01]  /*1640*/  @!PT LDS RZ, [RZ] ;  /* 0x00000000fffff984 */ /* 0x000fe20000000800 */
[----:B------:R-:W-:Y:S01]  /*1650*/  @!PT LDS RZ, [RZ] ;  /* 0x00000000fffff984 */ /* 0x000fe20000000800 */
[----:B------:R-:W-:Y:S01]  /*1660*/  @!PT LDS RZ, [RZ] ;  /* 0x00000000fffff984 */ /* 0x000fe20000000800 */
[----:B------:R-:W-:Y:S01]  /*1670*/  LDGSTS.E.BYPASS.LTC128B.128 [R212], desc[UR18][R18.64], P5 ;  /* 0x0000000012d47fae */ /* 0x000fe2000a981a12 */
[----:B------:R-:W-:Y:S01]  /*1680*/  LOP3.LUT P6, RZ, R9, 0x10, RZ, 0xc0, !PT ;  /* 0x0000001009ff7812 */ /* 0x000fe200078cc0ff */
[----:B------:R-:W-:Y:S01]  /*1690*/  IMAD.SHL.U32 R9, R0, 0x10, RZ ;  /* 0x0000001000097824 */ /* 0x000fe200078e00ff */
[----:B------:R-:W-:Y:S01]  /*16a0*/  SEL R13, R13, RZ, P3 ;  /* 0x000000ff0d0d7207 */ /* 0x000fe20001800000 */
[----:B------:R-:W-:Y:S01]  /*16b0*/  UISETP.GE.U32.AND UP0, UPT, UR20, 0x20, UPT ;  /* 0x000000201400788c */ /* 0x000fe2000bf06070 */
[----:B------:R-:W-:-:S02]  /*16c0*/  IADD3 R22, P3, PT, R18, R215, RZ ;  /* 0x000000d712167210 */ /* 0x000fc40007f7e0ff */
[----:B------:R-:W-:Y:S02]  /*16d0*/  CS2R R24, SRZ ;  /* 0x0000000000187805 */ /* 0x000fe4000001ff00 */
[----:B------:R-:W-:Y:S01]  /*16e0*/  LOP3.LUT P4, RZ, R9, 0x10, RZ, 0xc0, !PT ;  /* 0x0000001009ff7812 */ /* 0x000fe2000788c0ff */
[----:B------:R-:W-:Y:S01]  /*16f0*/  IMAD.SHL.U32 R9, R13, 0x10, RZ ;  /* 0x000000100d097824 */ /* 0x000fe200078e00ff */
[--C-:B------:R-:W-:Y:S01]  /*1700*/  SHF.R.S32.HI R21, RZ, 0x1f, R20.reuse ;  /* 0x0000001fff157819 */ /* 0x100fe20000011414 */
[--C-:B------:R-:W-:Y:S01]  /*1710*/  IMAD.X R23, R19, 0x1, R217.reuse, P3 ;  /* 0x0000000113177824 */ /* 0x100fe200018e06d9 */
[-C--:B------:R-:W-:Y:S01]  /*1720*/  IADD3 R14, P3, PT, R22, R215.reuse, RZ ;  /* 0x000000d7160e7210 */ /* 0x080fe20007f7e0ff */
[----:B------:R-:W-:Y:S01]  /*1730*/  IMAD.SHL.U32 R12, R13, 0x8, RZ ;  /* 0x000000080d0c7824 */ /* 0x000fe200078e00ff */
[----:B------:R-:W-:Y:S01]  /*1740*/  LOP3.LUT P5, RZ, R9, 0x10, RZ, 0xc0, !PT ;  /* 0x0000001009ff7812 */ /* 0x000fe200078ac0ff */
[----:B------:R-:W-:Y:S01]  /*1750*/  IMAD.SHL.U32 R9, R13, 0x4, RZ ;  /* 0x000000040d097824 */ /* 0x000fe200078e00ff */
[----:B------:R-:W-:Y:S01]  /*1760*/  LDGSTS.E.BYPASS.LTC128B.128 [R211], desc[UR18][R22.64], P1 ;  /* 0x0000000016d37fae */ /* 0x000fe20008981a12 */
[----:B------:R-:W-:Y:S01]  /*1770*/  IMAD.X R15, R23, 0x1, R217, P3 ;  /* 0x00000001170f7824 */ /* 0x000fe200018e06d9 */
[----:B------:R-:W-:Y:S01]  /*1780*/  LOP3.LUT P1, RZ, R12, 0x10, RZ, 0xc0, !PT ;  /* 0x000000100cff7812 */ /* 0x000fe2000782c0ff */
[----:B------:R-:W-:Y:S01]  /*1790*/  IMAD.WIDE.U32 R20, R8, UR36, R20 ;  /* 0x0000002408147c25 */ /* 0x000fe2000f8e0014 */
[----:B------:R-:W-:Y:S01]  /*17a0*/  LOP3.LUT P3, RZ, R9, 0x10, RZ, 0xc0, !PT ;  /* 0x0000001009ff7812 */ /* 0x000fe2000786c0ff */
[----:B------:R-:W-:Y:S01]  /*17b0*/  ULEA.HI.SX32 UR35, UR26, 0xfffffffd, 0x1b ;  /* 0xfffffffd1a237891 */ /* 0x000fe2000f8fdaff */
[----:B------:R1:W-:Y:S01]  /*17c0*/  LDGSTS.E.BYPASS.LTC128B.128 [R212+0x1000], desc[UR18][R14.64], P0 ;  /* 0x010000000ed47fae */ /* 0x0003e20008181a12 */
[----:B------:R-:W-:Y:S01]  /*17d0*/  IADD3 R6, P0, PT, R14, R215, RZ ;  /* 0x000000d70e067210 */ /* 0x000fe20007f1e0ff */
[----:B------:R-:W-:Y:S01]  /*17e0*/  IMAD R8, R8, UR37, RZ ;  /* 0x0000002508087c24 */ /* 0x000fe2000f8e02ff */
[----:B------:R-:W-:Y:S01]  /*17f0*/  IADD3 R17, PT, PT, R225, -R16, R17 ;  /* 0x80000010e1117210 */ /* 0x000fe20007ffe011 */
[----:B------:R-:W-:Y:S01]  /*1800*/  IMAD.SHL.U32 R13, R13, 0x2, RZ ;  /* 0x000000020d0d7824 */ /* 0x000fe200078e00ff */
[----:B------:R-:W-:Y:S01]  /*1810*/  SEL R4, R4, RZ, P2 ;  /* 0x000000ff04047207 */ /* 0x000fe20001000000 */
[----:B------:R-:W-:-:S02]  /*1820*/  IMAD.X R7, R15, 0x1, R217, P0 ;  /* 0x000000010f077824 */ /* 0x000fc400000e06d9 */
[----:B------:R-:W-:Y:S01]  /*1830*/  IMAD.IADD R9, R21, 0x1, R8 ;  /* 0x0000000115097824 */ /* 0x000fe200078e0208 */
[----:B------:R-:W-:Y:S01]  /*1840*/  LOP3.LUT P0, RZ, R13, 0x10, RZ, 0xc0, !PT ;  /* 0x000000100dff7812 */ /* 0x000fe2000780c0ff */
[----:B------:R-:W-:Y:S01]  /*1850*/  IMAD.MOV.U32 R16, RZ, RZ, R224 ;  /* 0x000000ffff107224 */ /* 0x000fe200078e00e0 */
[----:B------:R2:W-:Y:S01]  /*1860*/  LDGSTS.E.BYPASS.LTC128B.128 [R211+0x1000], desc[UR18][R6.64], P6 ;  /* 0x0100000006d37fae */ /* 0x0005e2000b181a12 */
[----:B------:R-:W-:-:S04]  /*1870*/  LEA R8, P6, R20, R10, 0x1 ;  /* 0x0000000a14087211 */ /* 0x000fc800078c08ff */
[----:B------:R-:W-:Y:S01]  /*1880*/  LEA.HI.X R9, R20, R11, R9, 0x1, P6 ;  /* 0x0000000b14097211 */ /* 0x000fe200030f0c09 */
[----:B------:R-:W-:Y:S01]  /*1890*/  IMAD.WIDE R10, R5, 0x2, R16 ;  /* 0x00000002050a7825 */ /* 0x000fe200078e0210 */
[----:B------:R-:W-:-:S03]  /*18a0*/  CS2R R20, SRZ ;  /* 0x0000000000147805 */ /* 0x000fc6000001ff00 */
[----:B------:R-:W-:Y:S01]  /*18b0*/  LDGSTS.E.BYPASS.LTC128B.128 [R207+0x8000], desc[UR18][R8.64], P5 ;  /* 0x0800000008cf7fae */ /* 0x000fe2000a981a12 */
[----:B------:R-:W-:Y:S01]  /*18c0*/  IADD3 R12, P5, PT, R8, UR24, RZ ;  /* 0x00000018080c7c10 */ /* 0x000fe2000ffbe0ff */
[----:B------:R-:W-:Y:S01]  /*18d0*/  IMAD.U32 R5, RZ, RZ, UR4 ;  /* 0x00000004ff057e24 */ /* 0x000fe2000f8e00ff */
[----:B------:R-:W-:Y:S01]  /*18e0*/  UIMAD UR4, UR37, 0x38, URZ ;  /* 0x00000038250478a4 */ /* 0x000fe2000f8e02ff */
[----:B------:R3:W-:Y:S01]  /*18f0*/  LDGSTS.E.BYPASS.LTC128B.128 [R207+0x8080], desc[UR18][R8.64+0x80], P1 ;  /* 0x0808008008cf7fae */ /* 0x0007e20008981a12 */
[----:B------:R-:W-:Y:S01]  /*1900*/  IADD3.X R13, PT, PT, R9, UR25, RZ, P5, !PT ;  /* 0x00000019090d7c10 */ /* 0x000fe2000affe4ff */
[----:B-1----:R-:W-:Y:S01]  /*1910*/  IMAD.U32 R14, RZ, RZ, UR5 ;  /* 0x00000005ff0e7e24 */ /* 0x002fe2000f8e00ff */
[----:B------:R-:W-:Y:S02]  /*1920*/  IADD3 R18, P1, PT, R10, R6, RZ ;  /* 0x000000060a127210 */ /* 0x000fe40007f3e0ff */
[----:B------:R-:W-:Y:S01]  /*1930*/  CS2R R22, SRZ ;  /* 0x0000000000167805 */ /* 0x000fe2000001ff00 */
[----:B------:R-:W-:Y:S01]  /*1940*/  LDGSTS.E.BYPASS.LTC128B.128 [R210+0x400], desc[UR18][R12.64], P3 ;  /* 0x004000000cd27fae */ /* 0x000fe20009981a12 */
[----:B------:R-:W-:Y:S01]  /*1950*/  IADD3 R14, P6, P5, R12, -UR24, R14 ;  /* 0x800000180c0e7c10 */ /* 0x000fe2000fdde00e */
[----:B------:R-:W-:-:S02]  /*1960*/  IMAD.X R19, R11, 0x1, R7, P1 ;  /* 0x000000010b137824 */ /* 0x000fc400008e0607 */
[----:B------:R1:W-:Y:S01]  /*1970*/  LDGSTS.E.BYPASS.LTC128B.128 [R210+0x480], desc[UR18][R12.64+0x80], P0 ;  /* 0x004800800cd27fae */ /* 0x0003e20008181a12 */
[----:B------:R-:W-:Y:S01]  /*1980*/  IADD3.X R15, PT, PT, R13, ~UR25, R5, P6, P5 ;  /* 0x800000190d0f7c10 */ /* 0x000fe2000b7ea405 */
[----:B------:R-:W-:Y:S01]  /*1990*/  IMAD.SHL.U32 R5, R0, 0x4, RZ ;  /* 0x0000000400057824 */ /* 0x000fe200078e00ff */
[----:B------:R-:W-:Y:S01]  /*19a0*/  IADD3 R10, P5, PT, R18, R215, RZ ;  /* 0x000000d7120a7210 */ /* 0x000fe20007fbe0ff */
[----:B--2---:R-:W-:Y:S01]  /*19b0*/  IMAD.SHL.U32 R6, R0, 0x8, RZ ;  /* 0x0000000800067824 */ /* 0x004fe200078e00ff */
[----:B------:R-:W-:Y:S01]  /*19c0*/  PLOP3.LUT P0, PT, PT, PT, UP0, 0x80, 0x8 ;  /* 0x000000000008781c */ /* 0x000fe20003f0f008 */
[----:B------:R-:W0:Y:S01]  /*19d0*/  LDGDEPBAR ;  /* 0x00000000000079af */ /* 0x000e220000000000 */
[----:B------:R-:W-:Y:S01]  /*19e0*/  LOP3.LUT P6, RZ, R5, 0x10, RZ, 0xc0, !PT ;  /* 0x0000001005ff7812 */ /* 0x000fe200078cc0ff */
[----:B------:R-:W-:Y:S01]  /*19f0*/  IMAD.X R11, R19, 0x1, R217, P5 ;  /* 0x00000001130b7824 */ /* 0x000fe200028e06d9 */
[----:B------:R-:W-:Y:S01]  /*1a00*/  LOP3.LUT P1, RZ, R6, 0x10, RZ, 0xc0, !PT ;  /* 0x0000001006ff7812 */ /* 0x000fe2000782c0ff */
[----:B------:R2:W-:Y:S01]  /*1a10*/  LDGSTS.E.BYPASS.LTC128B.128 [R212+0x80], desc[UR18][R18.64], P4 ;  /* 0x0008000012d47fae */ /* 0x0005e2000a181a12 */
[----:B------:R-:W-:Y:S01]  /*1a20*/  SEL R226, R0, RZ, P0 ;  /* 0x000000ff00e27207 */ /* 0x000fe20000000000 */
[----:B------:R-:W-:Y:S01]  /*1a30*/  UISETP.GE.AND UP0, UPT, UR21, 0x1, UPT ;  /* 0x000000011500788c */ /* 0x000fe2000bf06270 */
[----:B------:R-:W-:-:S03]  /*1a40*/  SEL R227, R4, RZ, P0 ;  /* 0x000000ff04e37207 */ /* 0x000fc60000000000 */
[----:B------:R-:W-:Y:S01]  /*1a50*/  IMAD.SHL.U32 R5, R226, 0x10, RZ ;  /* 0x00000010e2057824 */ /* 0x000fe200078e00ff */
[----:B---3--:R-:W-:-:S04]  /*1a60*/  IADD3 R8, P3, PT, R10, R215, RZ ;  /* 0x000000d70a087210 */ /* 0x008fc80007f7e0ff */
[----:B------:R-:W-:Y:S01]  /*1a70*/  IADD3 R6, P5, PT, R8, R215, RZ ;  /* 0x000000d708067210 */ /* 0x000fe20007fbe0ff */
[--C-:B------:R-:W-:Y:S01]  /*1a80*/  IMAD.X R9, R11, 0x1, R217.reuse, P3 ;  /* 0x000000010b097824 */ /* 0x100fe200018e06d9 */
[----:B------:R-:W-:Y:S02]  /*1a90*/  LDGSTS.E.BYPASS.LTC128B.128 [R211+0x80], desc[UR18][R10.64], P1 ;  /* 0x000800000ad37fae */ /* 0x000fe40008981a12 */
[----:B------:R-:W-:Y:S01]  /*1aa0*/  IADD3 R224, P3, P2, R224, 0x40, R6 ;  /* 0x00000040e0e07810 */ /* 0x000fe20007a7e006 */
[----:B------:R-:W-:Y:S01]  /*1ab0*/  IMAD.X R7, R9, 0x1, R217, P5 ;  /* 0x0000000109077824 */ /* 0x000fe200028e06d9 */
[----:B------:R-:W-:Y:S01]  /*1ac0*/  LDGSTS.E.BYPASS.LTC128B.128 [R212+0x1080], desc[UR18][R8.64], P6 ;  /* 0x0108000008d47fae */ /* 0x000fe2000b181a12 */
[----:B-1----:R-:W-:Y:S02]  /*1ad0*/  IMAD.SHL.U32 R12, R0, 0x2, RZ ;  /* 0x00000002000c7824 */ /* 0x002fe400078e00ff */
[----:B------:R-:W-:Y:S01]  /*1ae0*/  IMAD.SHL.U32 R0, R226, 0x8, RZ ;  /* 0x00000008e2007824 */ /* 0x000fe200078e00ff */
[----:B------:R-:W-:-:S02]  /*1af0*/  IADD3.X R225, PT, PT, R17, RZ, R7, P3, P2 ;  /* 0x000000ff11e17210 */ /* 0x000fc40001fe4407 */
[----:B------:R-:W-:Y:S02]  /*1b00*/  CS2R R16, SRZ ;  /* 0x0000000000107805 */ /* 0x000fe4000001ff00 */
[----:B------:R-:W-:Y:S02]  /*1b10*/  LOP3.LUT P5, RZ, R12, 0x10, RZ, 0xc0, !PT ;  /* 0x000000100cff7812 */ /* 0x000fe400078ac0ff */
[----:B------:R-:W-:Y:S01]  /*1b20*/  LOP3.LUT P2, RZ, R0, 0x10, RZ, 0xc0, !PT ;  /* 0x0000001000ff7812 */ /* 0x000fe2000784c0ff */
[C---:B------:R-:W-:Y:S01]  /*1b30*/  IMAD.SHL.U32 R0, R4.reuse, 0x10, RZ ;  /* 0x0000001004007824 */ /* 0x040fe200078e00ff */
[----:B------:R-:W-:Y:S01]  /*1b40*/  LOP3.LUT P3, RZ, R5, 0x10, RZ, 0xc0, !PT ;  /* 0x0000001005ff7812 */ /* 0x000fe2000786c0ff */
[----:B------:R-:W-:Y:S01]  /*1b50*/  IMAD.SHL.U32 R5, R4, 0x8, RZ ;  /* 0x0000000804057824 */ /* 0x000fe200078e00ff */
[----:B------:R-:W-:Y:S02]  /*1b60*/  IADD3 R12, P0, PT, R14, UR24, RZ ;  /* 0x000000180e0c7c10 */ /* 0x000fe4000ff1e0ff */
[----:B--2---:R-:W-:-:S02]  /*1b70*/  CS2R R18, SRZ ;  /* 0x0000000000127805 */ /* 0x004fc4000001ff00 */
[----:B------:R-:W-:Y:S01]  /*1b80*/  LOP3.LUT P4, RZ, R0, 0x10, RZ, 0xc0, !PT ;  /* 0x0000001000ff7812 */ /* 0x000fe2000788c0ff */
[----:B------:R-:W-:Y:S01]  /*1b90*/  IMAD.SHL.U32 R0, R226, 0x4, RZ ;  /* 0x00000004e2007824 */ /* 0x000fe200078e00ff */
[----:B------:R-:W-:Y:S01]  /*1ba0*/  LOP3.LUT P6, RZ, R5, 0x10, RZ, 0xc0, !PT ;  /* 0x0000001005ff7812 */ /* 0x000fe200078cc0ff */
[----:B------:R-:W-:Y:S01]  /*1bb0*/  IMAD.SHL.U32 R5, R4, 0x4, RZ ;  /* 0x0000000404057824 */ /* 0x000fe200078e00ff */
[----:B------:R-:W-:Y:S01]  /*1bc0*/  IADD3.X R13, PT, PT, R15, UR25, RZ, P0, !PT ;  /* 0x000000190f0d7c10 */ /* 0x000fe200087fe4ff */
[----:B------:R-:W-:Y:S01]  /*1bd0*/  LDGSTS.E.BYPASS.LTC128B.128 [R211+0x1080], desc[UR18][R6.64], P5 ;  /* 0x0108000006d37fae */ /* 0x000fe2000a981a12 */
[----:B------:R-:W-:Y:S01]  /*1be0*/  LOP3.LUT P1, RZ, R0, 0x10, RZ, 0xc0, !PT ;  /* 0x0000001000ff7812 */ /* 0x000fe2000782c0ff */
[----:B------:R-:W-:Y:S01]  /*1bf0*/  IMAD.SHL.U32 R0, R4, 0x2, RZ ;  /* 0x0000000204007824 */ /* 0x000fe200078e00ff */
[----:B------:R-:W-:Y:S01]  /*1c00*/  LOP3.LUT P5, RZ, R5, 0x10, RZ, 0xc0, !PT ;  /* 0x0000001005ff7812 */ /* 0x000fe200078ac0ff */
[----:B------:R-:W-:Y:S02]  /*1c10*/  IMAD.SHL.U32 R4, R227, 0x10, RZ ;  /* 0x00000010e3047824 */ /* 0x000fe400078e00ff */
[----:B------:R-:W-:-:S02]  /*1c20*/  IMAD.WIDE.U32 R164, R164, 0x38, R12 ;  /* 0x00000038a4a47825 */ /* 0x000fc400078e000c */
[----:B------:R-:W-:Y:S01]  /*1c30*/  LDGSTS.E.BYPASS.LTC128B.128 [R207+0xa000], desc[UR18][R14.64], P4 ;  /* 0x0a0000000ecf7fae */ /* 0x000fe2000a181a12 */
[----:B------:R-:W-:Y:S01]  /*1c40*/  LOP3.LUT P4, RZ, R0, 0x10, RZ, 0xc0, !PT ;  /* 0x0000001000ff7812 */ /* 0x000fe2000788c0ff */
[----:B------:R-:W-:Y:S01]  /*1c50*/  IMAD.SHL.U32 R5, R226, 0x2, RZ ;  /* 0x00000002e2057824 */ /* 0x000fe200078e00ff */
[----:B------:R-:W-:Y:S01]  /*1c60*/  LOP3.LUT P0, RZ, R4, 0x10, RZ, 0xc0, !PT ;  /* 0x0000001004ff7812 */ /* 0x000fe2000780c0ff */
[----:B------:R-:W1:Y:S01]  /*1c70*/  SHFL.IDX PT, R0, R205, RZ, 0x1f ;  /* 0x00001fffcd007589 */ /* 0x000e6200000e0000 */
[----:B------:R-:W-:Y:S02]  /*1c80*/  VIADD R219, R165, UR4 ;  /* 0x00000004a5db7c36 */ /* 0x000fe40008000000 */
[----:B------:R-:W-:Y:S01]  /*1c90*/  IMAD.SHL.U32 R4, R227, 0x4, RZ ;  /* 0x00000004e3047824 */ /* 0x000fe200078e00ff */
[----:B------:R2:W-:Y:S01]  /*1ca0*/  LDGSTS.E.BYPASS.LTC128B.128 [R207+0xa080], desc[UR18][R14.64+0x80], P6 ;  /* 0x0a0800800ecf7fae */ /* 0x0005e2000b181a12 */
[----:B------:R-:W-:Y:S01]  /*1cb0*/  LOP3.LUT P6, RZ, R5, 0x10, RZ, 0xc0, !PT ;  /* 0x0000001005ff7812 */ /* 0x000fe200078cc0ff */
[----:B------:R-:W-:-:S02]  /*1cc0*/  IMAD.SHL.U32 R5, R227, 0x8, RZ ;  /* 0x00000008e3057824 */ /* 0x000fc400078e00ff */
[----:B------:R-:W-:Y:S01]  /*1cd0*/  LDGSTS.E.BYPASS.LTC128B.128 [R210+0x2400], desc[UR18][R12.64], P5 ;  /* 0x024000000cd27fae */ /* 0x000fe2000a981a12 */
[----:B------:R-:W-:Y:S02]  /*1ce0*/  IMAD.MOV.U32 R218, RZ, RZ, R164 ;  /* 0x000000ffffda7224 */ /* 0x000fe400078e00a4 */
[----:B------:R-:W-:Y:S01]  /*1cf0*/  LOP3.LUT P5, RZ, R5, 0x10, RZ, 0xc0, !PT ;  /* 0x0000001005ff7812 */ /* 0x000fe200078ac0ff */
[----:B------:R3:W-:Y:S01]  /*1d00*/  LDGSTS.E.BYPASS.LTC128B.128 [R210+0x2480], desc[UR18][R12.64+0x80], P4 ;  /* 0x024800800cd27fae */ /* 0x0007e2000a181a12 */
[----:B------:R-:W-:Y:S01]  /*1d10*/  LOP3.LUT P4, RZ, R4, 0x10, RZ, 0xc0, !PT ;  /* 0x0000001004ff7812 */ /* 0x000fe2000788c0ff */
[----:B------:R-:W-:Y:S02]  /*1d20*/  IMAD.SHL.U32 R4, R227, 0x2, RZ ;  /* 0x00000002e3047824 */ /* 0x000fe400078e00ff */
[----:B------:R-:W0:Y:S04]  /*1d30*/  LDGDEPBAR ;  /* 0x00000000000079af */ /* 0x000e280000000000 */
[----:B------:R-:W-:Y:S01]  /*1d40*/  LDGSTS.E.BYPASS.LTC128B.128 [R212+0x100], desc[UR18][R224.64], P3 ;  /* 0x00100000e0d47fae */ /* 0x000fe20009981a12 */
[----:B------:R-:W-:-:S02]  /*1d50*/  LOP3.LUT P3, RZ, R4, 0x10, RZ, 0xc0, !PT ;  /* 0x0000001004ff7812 */ /* 0x000fc4000786c0ff */
[----:B-1----:R-:W-:Y:S01]  /*1d60*/  R2UR UR4, R0 ;  /* 0x00000000000472ca */ /* 0x002fe200000e0000 */
[----:B------:R1:W-:Y:S01]  /*1d70*/  LDGSTS.E.BYPASS.LTC128B.128 [R211+0x100], desc[UR18][R10.64+0x40], P2 ;  /* 0x001000400ad37fae */ /* 0x0003e20009181a12 */
[----:B------:R-:W-:-:S03]  /*1d80*/  IADD3 R4, P2, PT, R164, UR24, RZ ;  /* 0x00000018a4047c10 */ /* 0x000fc6000ff5e0ff */
[----:B------:R4:W-:Y:S01]  /*1d90*/  LDGSTS.E.BYPASS.LTC128B.128 [R212+0x1100], desc[UR18][R8.64+0x40], P1 ;  /* 0x0110004008d47fae */ /* 0x0009e20008981a12 */
[----:B------:R-:W-:Y:S01]  /*1da0*/  IADD3.X R5, PT, PT, R219, UR25, RZ, P2, !PT ;  /* 0x00000019db057c10 */ /* 0x000fe200097fe4ff */
[----:B--2---:R-:W-:Y:S02]  /*1db0*/  IMAD.MOV.U32 R15, RZ, RZ, RZ ;  /* 0x000000ffff0f7224 */ /* 0x004fe400078e00ff */
[----:B------:R2:W-:Y:S01]  /*1dc0*/  LDGSTS.E.BYPASS.LTC128B.128 [R211+0x1100], desc[UR18][R6.64+0x40], P6 ;  /* 0x0110004006d37fae */ /* 0x0005e2000b181a12 */
[----:B------:R-:W-:-:S03]  /*1dd0*/  IMAD.MOV.U32 R14, RZ, RZ, RZ ;  /* 0x000000ffff0e7224 */ /* 0x000fc600078e00ff */
[----:B------:R-:W-:Y:S01]  /*1de0*/  USHF.R.S32.HI UR22, URZ, 0x1f, UR4 ;  /* 0x0000001fff167899 */ /* 0x000fe20008011404 */
[----:B------:R-:W-:Y:S01]  /*1df0*/  LDGSTS.E.BYPASS.LTC128B.128 [R207+0xc000], desc[UR18][R218.64], P0 ;  /* 0x0c000000dacf7fae */ /* 0x000fe20008181a12 */
[----:B---3--:R-:W-:Y:S02]  /*1e00*/  CS2R R12, SRZ ;  /* 0x00000000000c7805 */ /* 0x008fe4000001ff00 */
[----:B------:R-:W-:Y:S01]  /*1e10*/  ULEA.HI UR22, UR22, UR4, URZ, 0x2 ;  /* 0x0000000416167291 */ /* 0x000fe2000f8f10ff */
[----:B------:R-:W-:Y:S03]  /*1e20*/  LDGSTS.E.BYPASS.LTC128B.128 [R207+0xc080], desc[UR18][R218.64+0x80], P5 ;  /* 0x0c080080dacf7fae */ /* 0x000fe6000a981a12 */
[----:B------:R-:W-:Y:S01]  /*1e30*/  ULOP3.LUT UR5, UR22, 0xfffc, URZ, 0xc0, !UPT ;  /* 0x0000fffc16057892 */ /* 0x000fe2000f8ec0ff */
[----:B------:R-:W-:Y:S01]  /*1e40*/  LDGSTS.E.BYPASS.LTC128B.128 [R210+0x4400], desc[UR18][R4.64], P4 ;  /* 0x0440000004d27fae */ /* 0x000fe2000a181a12 */
[----:B------:R-:W-:-:S02]  /*1e50*/  USHF.R.S32.HI UR22, URZ, 0x2, UR22 ;  /* 0x00000002ff167899 */ /* 0x000fc40008011416 */
[----:B------:R-:W-:Y:S01]  /*1e60*/  UIADD3 UR5, UPT, UPT, UR4, -UR5, URZ ;  /* 0x8000000504057290 */ /* 0x000fe2000fffe0ff */
[----:B------:R3:W-:Y:S01]  /*1e70*/  LDGSTS.E.BYPASS.LTC128B.128 [R210+0x4480], desc[UR18][R4.64+0x80], P3 ;  /* 0x0448008004d27fae */ /* 0x0007e20009981a12 */
[----:B-1----:R-:W-:Y:S02]  /*1e80*/  CS2R R10, SRZ ;  /* 0x00000000000a7805 */ /* 0x002fe4000001ff00 */
[----:B------:R-:W-:Y:S01]  /*1e90*/  ULOP3.LUT UR4, UR5, 0x80, URZ, 0xc0, !UPT ;  /* 0x0000008005047892 */ /* 0x000fe2000f8ec0ff */
[----:B------:R-:W0:Y:S01]  /*1ea0*/  LDGDEPBAR ;  /* 0x00000000000079af */ /* 0x000e220000000000 */
[----:B----4-:R-:W-:Y:S02]  /*1eb0*/  CS2R R8, SRZ ;  /* 0x0000000000087805 */ /* 0x010fe4000001ff00 */
[----:B------:R-:W-:Y:S01]  /*1ec0*/  ULEA.HI UR4, UR4, UR5, URZ, 0x19 ;  /* 0x0000000504047291 */ /* 0x000fe2000f8fc8ff */
[----:B--2---:R-:W-:-:S03]  /*1ed0*/  CS2R R6, SRZ ;  /* 0x0000000000067805 */ /* 0x004fc6000001ff00 */
[----:B------:R-:W-:Y:S02]  /*1ee0*/  ULOP3.LUT UR28, UR4, 0xfffe, URZ, 0xc0, !UPT ;  /* 0x0000fffe041c7892 */ /* 0x000fe4000f8ec0ff */
[----:B------:R-:W-:Y:S02]  /*1ef0*/  UPRMT UR4, UR4, 0x8880, URZ ;  /* 0x0000888004047896 */ /* 0x000fe400080000ff */
[----:B------:R-:W-:Y:S02]  /*1f00*/  UIADD3 UR28, UPT, UPT, URZ, -UR28, URZ ;  /* 0x8000001cff1c7290 */ /* 0x000fe4000fffe0ff */
[----:B------:R-:W-:Y:S02]  /*1f10*/  USHF.R.S32.HI UR20, URZ, 0x1, UR4 ;  /* 0x00000001ff147899 */ /* 0x000fe40008011404 */
[----:B------:R-:W-:Y:S02]  /*1f20*/  UPRMT UR28, UR28, 0x7710, URZ ;  /* 0x000077101c1c7896 */ /* 0x000fe400080000ff */
[----:B------:R-:W-:-:S02]  /*1f30*/  UPRMT UR20, UR20, 0x9910, URZ ;  /* 0x0000991014147896 */ /* 0x000fc400080000ff */
[----:B------:R-:W-:-:S04]  /*1f40*/  UIADD3 UR28, UPT, UPT, UR5, UR28, URZ ;  /* 0x0000001c051c7290 */ /* 0x000fc8000fffe0ff */
[----:B------:R-:W-:Y:S01]  /*1f50*/  UPRMT UR4, UR28, 0x8880, URZ ;  /* 0x000088801c047896 */ /* 0x000fe200080000ff */
[----:B------:R-:W-:-:S04]  /*1f60*/  DEPBAR.LE SB0, 0x2 ;  /* 0x000080800000791a */ /* 0x000fc80000000000 */
[----:B------:R-:W-:Y:S01]  /*1f70*/  ULEA UR5, UR4, UR22, 0x7 ;  /* 0x0000001604057291 */ /* 0x000fe2000f8e38ff */
[----:B---3--:R-:W-:Y:S01]  /*1f80*/  CS2R R4, SRZ ;  /* 0x0000000000047805 */ /* 0x008fe2000001ff00 */
[----:B------:R-:W-:Y:S02]  /*1f90*/  ULEA UR4, UR22, UR20, 0x6 ;  /* 0x0000001416047291 */ /* 0x000fe4000f8e30ff */
[----:B------:R-:W-:Y:S02]  /*1fa0*/  USHF.L.U32 UR5, UR5, 0x3, URZ ;  /* 0x0000000305057899 */ /* 0x000fe400080006ff */
[----:B------:R-:W-:Y:S01]  /*1fb0*/  USHF.L.U32 UR4, UR4, 0x7, URZ ;  /* 0x0000000704047899 */ /* 0x000fe200080006ff */
[----:B------:R-:W-:Y:S01]  /*1fc0*/  BAR.SYNC.DEFER_BLOCKING 0x0 ;  /* 0x0000000000007b1d */ /* 0x000fe20000010000 */
[----:B------:R-:W-:Y:S02]  /*1fd0*/  ULEA UR5, UR5, UR7, 0x4 ;  /* 0x0000000705057291 */ /* 0x000fe4000f8e20ff */
[----:B------:R-:W-:-:S04]  /*1fe0*/  ULOP3.LUT UR28, UR28, 0xffff, URZ, 0xc0, !UPT ;  /* 0x0000ffff1c1c7892 */ /* 0x000fc8000f8ec0ff */
[----:B------:R-:W-:-:S07]  /*1ff0*/  UPRMT UR28, UR28, 0x8880, URZ ;  /* 0x000088801c1c7896 */ /* 0x000fce00080000ff */
[----:B------:R-:W-:Y:S01]  /*2000*/  UMOV UR21, UR28 ;  /* 0x0000001c00157c82 */ /* 0x000fe20008000000 */
[----:B------:R1:W2:Y:S04]  /*2010*/  LDSM.16.M88.4 R132, [R198+UR5] ;  /* 0x00000005c684783b */ /* 0x0002a80008000200 */
[----:B------:R1:W3:Y:S04]  /*2020*/  LDSM.16.M88.4 R152, [R198+UR5+0x1000] ;  /* 0x00100005c698783b */ /* 0x0002e80008000200 */
[----:B------:R1:W4:Y:S04]  /*2030*/  LDSM.16.M88.4 R156, [R198+UR5+0x2000] ;  /* 0x00200005c69c783b */ /* 0x0003280008000200 */
[----:B------:R1:W1:Y:S04]  /*2040*/  LDSM.16.M88.4 R160, [R198+UR5+0x3000] ;  /* 0x00300005c6a0783b */ /* 0x0002680008000200 */
[----:B------:R1:W1:Y:S04]  /*2050*/  LDSM.16.MT88.4 R136, [R197+UR4] ;  /* 0x00000004c588783b */ /* 0x0002680008004200 */
[----:B------:R1:W1:Y:S04]  /*2060*/  LDSM.16.MT88.4 R140, [R196+UR4] ;  /* 0x00000004c48c783b */ /* 0x0002680008004200 */
[----:B------:R1:W1:Y:S04]  /*2070*/  LDSM.16.MT88.4 R144, [R3+UR4] ;  /* 0x000000040390783b */ /* 0x0002680008004200 */
[----:B------:R1:W1:Y:S01]  /*2080*/  LDSM.16.MT88.4 R148, [R2+UR4] ;  /* 0x000000040294783b */ /* 0x0002620008004200 */
[----:B------:R-:W-:Y:S05]  /*2090*/  BRA.U !UP0, `(.L_x_464) ;  /* 0x0000000908987547 */ /* 0x000fea000b800000 */
[----:B------:R-:W-:Y:S01]  /*20a0*/  ISETP.NE.AND P0, PT, RZ, UR35, PT ;  /* 0x00000023ff007c0c */ /* 0x000fe2000bf05270 */
[----:B------:R-:W-:Y:S01]  /*20b0*/  IMAD.MOV.U32 R218, RZ, RZ, R164 ;  /* 0x000000ffffda7224 */ /* 0x000fe200078e00a4 */
[----:B------:R-:W-:Y:S01]  /*20c0*/  LOP3.LUT R0, R198, 0x20, RZ, 0x3c, !PT ;  /* 0x00000020c6007812 */ /* 0x000fe200078e3cff */
[----:B------:R-:W-:Y:S01]  /*20d0*/  IMAD.MOV.U32 R103, RZ, RZ, RZ ;  /* 0x000000ffff677224 */ /* 0x000fe200078e00ff */
[----:B------:R-:W-:Y:S01]  /*20e0*/  SEL R227, R227, RZ, P0 ;  /* 0x000000ffe3e37207 */ /* 0x000fe20000000000 */
[----:B------:R-:W-:Y:S01]  /*20f0*/  UMOV UR34, 0x180 ;  /* 0x0000018000227882 */ /* 0x000fe20000000000 */
[----:B------:R-:W-:Y:S01]  /*2100*/  SEL R226, R226, RZ, P0 ;  /* 0x000000ffe2e27207 */ /* 0x000fe20000000000 */
[----:B------:R-:W-:Y:S01]  /*2110*/  UMOV UR33, 0x6000 ;  /* 0x0000600000217882 */ /* 0x000fe20000000000 */
[----:B------:R-:W-:Y:S01]  /*2120*/  UMOV UR32, 0x3 ;  /* 0x0000000300207882 */ /* 0x000fe20000000000 */
[----:B------:R-:W-:-:S05]  /*2130*/  UMOV UR29, URZ ;  /* 0x000000ff001d7c82 */ /* 0x000fca0008000000 */
.L_x_465:
[C---:B-123--:R-:W-:Y:S01]  /*2140*/  HMMA.16816.F32 R4, R132.reuse, R136, R4 ;  /* 0x000000888404723c */ /* 0x04efe20000001804 */
[----:B------:R-:W-:Y:S01]  /*2150*/  LDSM.16.M88.4 R164, [R0+UR5] ;  /* 0x0000000500a4783b */ /* 0x000fe20008000200 */
[----:B------:R-:W-:Y:S01]  /*2160*/  IMAD.U32 R223, RZ, RZ, UR36 ;  /* 0x00000024ffdf7e24 */ /* 0x000fe2000f8e00ff */
[----:B------:R-:W-:Y:S01]  /*2170*/  UIADD3 UR27, UPT, UPT, UR5, -0x180, URZ ;  /* 0xfffffe80051b7890 */ /* 0x000fe2000fffe0ff */
[----:B------:R-:W-:Y:S01]  /*2180*/  IMAD.U32 R221, RZ, RZ, UR36 ;  /* 0x00000024ffdd7e24 */ /* 0x000fe2000f8e00ff */
[----:B------:R-:W-:Y:S01]  /*2190*/  LOP3.LUT P2, RZ, R226, 0x1, RZ, 0xc0, !PT ;  /* 0x00000001e2ff7812 */ /* 0x000fe2000784c0ff */
[----:B------:R-:W-:Y:S01]  /*21a0*/  VIADD R222, R196, UR4 ;  /* 0x00000004c4de7c36 */ /* 0x000fe20008000000 */
[----:B------:R-:W-:Y:S01]  /*21b0*/  IADD3 R224, P0, PT, R224, 0x40, RZ ;  /* 0x00000040e0e07810 */ /* 0x000fe20007f1e0ff */
[C---:B------:R-:W-:Y:S01]  /*21c0*/  HMMA.16816.F32 R8, R132.reuse, R138, R8 ;  /* 0x0000008a8408723c */ /* 0x040fe20000001808 */
[----:B---3--:R-:W3:Y:S01]  /*21d0*/  LDSM.16.MT88.4 R168, [R197+UR4+0x1000] ;  /* 0x00100004c5a8783b */ /* 0x008ee20008004200 */
[----:B------:R-:W-:Y:S01]  /*21e0*/  IMAD.U32 R220, RZ, RZ, UR37 ;  /* 0x00000025ffdc7e24 */ /* 0x000fe2000f8e00ff */
[----:B------:R-:W-:Y:S01]  /*21f0*/  LEA R218, P1, R223, R218, 0x6 ;  /* 0x000000dadfda7211 */ /* 0x000fe200078230ff */
[----:B------:R-:W-:Y:S01]  /*2200*/  VIADD R223, R197, UR4 ;  /* 0x00000004c5df7c36 */ /* 0x000fe20008000000 */
[----:B------:R-:W-:Y:S01]  /*2210*/  LOP3.LUT P6, RZ, R227, 0x1, RZ, 0xc0, !PT ;  /* 0x00000001e3ff7812 */ /* 0x000fe200078cc0ff */
[----:B------:R-:W-:Y:S01]  /*2220*/  IMAD.X R225, RZ, RZ, R225, P0 ;  /* 0x000000ffffe17224 */ /* 0x000fe200000e06e1 */
[----:B------:R-:W-:Y:S01]  /*2230*/  LEA.HI.X R219, R221, R219, R220, 0x6, P1 ;  /* 0x000000dbdddb7211 */ /* 0x000fe200008f34dc */
[C---:B------:R-:W-:Y:S01]  /*2240*/  HMMA.16816.F32 R12, R132.reuse, R140, R12 ;  /* 0x0000008c840c723c */ /* 0x040fe2000000180c */
[----:B------:R-:W3:Y:S01]  /*2250*/  LDSM.16.MT88.4 R172, [R196+UR4+0x1000] ;  /* 0x00100004c4ac783b */ /* 0x000ee20008004200 */
[----:B------:R-:W-:Y:S01]  /*2260*/  UIADD3 UR29, UPT, UPT, UR29, 0x1, URZ ;  /* 0x000000011d1d7890 */ /* 0x000fe2000fffe0ff */
[----:B------:R-:W-:Y:S01]  /*2270*/  VIADD R221, R3, UR4 ;  /* 0x0000000403dd7c36 */ /* 0x000fe20008000000 */
[--C-:B------:R-:W-:Y:S01]  /*2280*/  SHF.R.U32.HI R229, RZ, 0x3, R226.reuse ;  /* 0x00000003ffe57819 */ /* 0x100fe200000116e2 */
[----:B------:R-:W-:Y:S01]  /*2290*/  VIADD R233, R207, UR33 ;  /* 0x00000021cfe97c36 */ /* 0x000fe20008000000 */
[--C-:B------:R-:W-:Y:S01]  /*22a0*/  SHF.R.U32.HI R228, RZ, 0x1, R226.reuse ;  /* 0x00000001ffe47819 */ /* 0x100fe200000116e2 */
[----:B------:R-:W-:Y:S01]  /*22b0*/  VIADD R220, R2, UR4 ;  /* 0x0000000402dc7c36 */ /* 0x000fe20008000000 */
[C---:B------:R-:W-:Y:S01]  /*22c0*/  HMMA.16816.F32 R16, R132.reuse, R142, R16 ;  /* 0x0000008e8410723c */ /* 0x040fe20000001810 */
[----:B------:R-:W3:Y:S01]  /*22d0*/  LDSM.16.MT88.4 R176, [R3+UR4+0x1000] ;  /* 0x0010000403b0783b */ /* 0x000ee20008004200 */
[----:B------:R-:W-:Y:S01]  /*22e0*/  UISETP.NE.AND UP0, UPT, UR29, 0x4, UPT ;  /* 0x000000041d00788c */ /* 0x000fe2000bf05270 */
[----:B------:R-:W-:Y:S01]  /*22f0*/  LOP3.LUT P3, RZ, R229, 0x1, RZ, 0xc0, !PT ;  /* 0x00000001e5ff7812 */ /* 0x000fe2000786c0ff */
[----:B------:R-:W-:Y:S01]  /*2300*/  VIADD R229, R212, UR34 ;  /* 0x00000022d4e57c36 */ /* 0x000fe20008000000 */
[----:B------:R-:W-:Y:S01]  /*2310*/  LOP3.LUT P0, RZ, R228, 0x1, RZ, 0xc0, !PT ;  /* 0x00000001e4ff7812 */ /* 0x000fe2000780c0ff */
[----:B------:R-:W-:Y:S01]  /*2320*/  USEL UR28, UR17, 0x2000, !UP0 ;  /* 0x00002000111c7887 */ /* 0x000fe2000c000000 */
[----:B------:R-:W-:Y:S01]  /*2330*/  SHF.R.U32.HI R230, RZ, 0x2, R226 ;  /* 0x00000002ffe67819 */ /* 0x000fe200000116e2 */
[C---:B------:R-:W-:Y:S01]  /*2340*/  HMMA.16816.F32 R20, R132.reuse, R144, R20 ;  /* 0x000000908414723c */ /* 0x040fe20000001814 */
[----:B------:R-:W3:Y:S01]  /*2350*/  LDSM.16.MT88.4 R180, [R2+UR4+0x1000] ;  /* 0x0010000402b4783b */ /* 0x000ee20008004200 */
[----:B------:R-:W-:Y:S01]  /*2360*/  UIADD3 UR32, UPT, UPT, UR32, 0x1, URZ ;  /* 0x0000000120207890 */ /* 0x000fe2000fffe0ff */
[----:B------:R-:W-:Y:S01]  /*2370*/  LOP3.LUT P4, RZ, R230, 0x1, RZ, 0xc0, !PT ;  /* 0x00000001e6ff7812 */ /* 0x000fe2000788c0ff */
[----:B------:R-:W-:Y:S01]  /*2380*/  USEL UR29, UR29, URZ, UP0 ;  /* 0x000000ff1d1d7287 */ /* 0x000fe20008000000 */
[-C--:B------:R-:W-:Y:S01]  /*2390*/  IADD3 R230, P1, PT, R224, R215.reuse, RZ ;  /* 0x000000d7e0e67210 */ /* 0x080fe20007f3e0ff */
[----:B------:R-:W-:Y:S01]  /*23a0*/  @UP0 UIADD3 UR27, UPT, UPT, UR5, 0x80, URZ ;  /* 0x00000080051b0890 */ /* 0x000fe2000fffe0ff */
[----:B------:R-:W-:Y:S01]  /*23b0*/  SHF.R.U32.HI R231, RZ, 0x1, R227 ;  /* 0x00000001ffe77819 */ /* 0x000fe200000116e3 */
[C---:B------:R-:W-:Y:S01]  /*23c0*/  HMMA.16816.F32 R24, R132.reuse, R146, R24 ;  /* 0x000000928418723c */ /* 0x040fe20000001818 */
[----:B------:R-:W3:Y:S01]  /*23d0*/  LDSM.16.M88.4 R184, [R0+UR5+0x1000] ;  /* 0x0010000500b8783b */ /* 0x000ee20008000200 */
[----:B------:R-:W-:Y:S01]  /*23e0*/  UISETP.NE.AND UP1, UPT, UR32, 0x4, UPT ;  /* 0x000000042000788c */ /* 0x000fe2000bf25270 */
[----:B------:R-:W-:Y:S01]  /*23f0*/  LOP3.LUT P5, RZ, R231, 0x1, RZ, 0xc0, !PT ;  /* 0x00000001e7ff7812 */ /* 0x000fe200078ac0ff */
[----:B------:R-:W-:Y:S01]  /*2400*/  IMAD.X R231, R225, 0x1, R217, P1 ;  /* 0x00000001e1e77824 */ /* 0x000fe200008e06d9 */
[--C-:B------:R-:W-:Y:S01]  /*2410*/  SHF.R.U32.HI R228, RZ, 0x2, R227.reuse ;  /* 0x00000002ffe47819 */ /* 0x100fe200000116e3 */
[----:B------:R-:W-:Y:S01]  /*2420*/  UISETP.GT.AND UP0, UPT, UR35, -0x2, UPT ;  /* 0xfffffffe2300788c */ /* 0x000fe2000bf04270 */
[----:B------:R-:W-:Y:S01]  /*2430*/  SHF.R.U32.HI R232, RZ, 0x3, R227 ;  /* 0x00000003ffe87819 */ /* 0x000fe200000116e3 */
[C---:B------:R-:W-:Y:S01]  /*2440*/  HMMA.16816.F32 R28, R132.reuse, R148, R28 ;  /* 0x00000094841c723c */ /* 0x040fe2000000181c */
[----:B------:R-:W1:Y:S01]  /*2450*/  LDSM.16.M88.4 R188, [R0+UR5+0x2000] ;  /* 0x0020000500bc783b */ /* 0x000e620008000200 */
[----:B------:R-:W-:Y:S01]  /*2460*/  UIADD3 UR26, UPT, UPT, UR35, -0x1, URZ ;  /* 0xffffffff231a7890 */ /* 0x000fe2000fffe0ff */
[----:B------:R-:W-:Y:S01]  /*2470*/  LOP3.LUT P1, RZ, R232, 0x1, RZ, 0xc0, !PT ;  /* 0x00000001e8ff7812 */ /* 0x000fe2000782c0ff */
[----:B------:R-:W-:Y:S02]  /*2480*/  UIADD3 UR31, UPT, UPT, UR33, -0x6000, URZ ;  /* 0xffffa000211f7890 */ /* 0x000fe4000fffe0ff */
[----:B------:R-:W-:Y:S02]  /*2490*/  UIADD3 UR30, UPT, UPT, UR34, -0x180, URZ ;  /* 0xfffffe80221e7890 */ /* 0x000fe4000fffe0ff */
[-C--:B------:R-:W-:Y:S01]  /*24a0*/  HMMA.16816.F32 R32, R132, R150.reuse, R32 ;  /* 0x000000968420723c */ /* 0x080fe20000001820 */
[----:B------:R-:W1:Y:S01]  /*24b0*/  LDSM.16.M88.4 R192, [R0+UR5+0x3000] ;  /* 0x0030000500c0783b */ /* 0x000e620008000200 */
[----:B------:R-:W-:Y:S02]  /*24c0*/  @UP1 UIADD3 UR31, UPT, UPT, UR33, 0x2000, URZ ;  /* 0x00002000211f1890 */ /* 0x000fe4000fffe0ff */
[----:B------:R-:W-:Y:S02]  /*24d0*/  @UP1 UIADD3 UR30, UPT, UPT, UR34, 0x80, URZ ;  /* 0x00000080221e1890 */ /* 0x000fe4000fffe0ff */
[----:B------:R-:W-:Y:S02]  /*24e0*/  USEL UR32, UR32, URZ, UP1 ;  /* 0x000000ff20207287 */ /* 0x000fe40008800000 */
[C---:B------:R-:W-:Y:S01]  /*24f0*/  HMMA.16816.F32 R36, R152.reuse, R150, R36 ;  /* 0x000000969824723c */ /* 0x040fe20000001824 */
[----:B------:R-:W-:Y:S01]  /*2500*/  @!PT LDS RZ, [RZ] ;  /* 0x00000000fffff984 */ /* 0x000fe20000000800 */
[----:B------:R-:W-:Y:S01]  /*2510*/  @!PT LDS RZ, [RZ] ;  /* 0x00000000fffff984 */ /* 0x000fe20000000800 */
[----:B------:R-:W-:Y:S01]  /*2520*/  @!PT LDS RZ, [RZ] ;  /* 0x00000000fffff984 */ /* 0x000fe20000000800 */
[----:B------:R-:W-:Y:S01]  /*2530*/  @P2 LDGSTS.E.BYPASS.LTC128B.128 [R229], desc[UR18][R224.64] ;  /* 0x00000000e0e52fae */ /* 0x000fe2000b981a12 */
[----:B------:R-:W-:Y:S02]  /*2540*/  UIADD3 UR4, UPT, UPT, UR28, UR4, URZ ;  /* 0x000000041c047290 */ /* 0x000fe4000fffe0ff */
[----:B------:R-:W-:Y:S01]  /*2550*/  LOP3.LUT P2, RZ, R228, 0x1, RZ, 0xc0, !PT ;  /* 0x00000001e4ff7812 */ /* 0x000fe2000784c0ff */
[----:B------:R-:W-:Y:S01]  /*2560*/  VIADD R228, R211, UR34 ;  /* 0x00000022d3e47c36 */ /* 0x000fe20008000000 */
[----:B------:R-:W-:Y:S01]  /*2570*/  UMOV UR34, UR30 ;  /* 0x0000001e00227c82 */ /* 0x000fe20008000000 */
[----:B------:R-:W-:Y:S01]  /*2580*/  UMOV UR5, UR27 ;  /* 0x0000001b00057c82 */ /* 0x000fe20008000000 */
[C---:B------:R-:W-:Y:S01]  /*2590*/  HMMA.16816.F32 R40, R152.reuse, R148, R40 ;  /* 0x000000949828723c */ /* 0x040fe20000001828 */
[----:B------:R-:W-:Y:S01]  /*25a0*/  UMOV UR35, UR26 ;  /* 0x0000001a00237c82 */ /* 0x000fe20008000000 */
[----:B------:R2:W-:Y:S01]  /*25b0*/  @P0 LDGSTS.E.BYPASS.LTC128B.128 [R228], desc[UR18][R230.64] ;  /* 0x00000000e6e40fae */ /* 0x0005e2000b981a12 */
[-C--:B------:R-:W-:Y:S05]  /*25c0*/  IADD3 R234, P0, PT, R230, R215.reuse, RZ ;  /* 0x000000d7e6ea7210 */ /* 0x080fea0007f1e0ff */
[C---:B------:R-:W-:Y:S02]  /*25d0*/  HMMA.16816.F32 R44, R152.reuse, R146, R44 ;  /* 0x00000092982c723c */ /* 0x040fe4000000182c */
[----:B------:R1:W-:Y:S01]  /*25e0*/  @P6 LDGSTS.E.BYPASS.LTC128B.128 [R233+0x8000], desc[UR18][R218.64] ;  /* 0x08000000dae96fae */ /* 0x0003e2000b981a12 */
[--C-:B------:R-:W-:Y:S01]  /*25f0*/  IMAD.X R235, R231, 0x1, R217.reuse, P0 ;  /* 0x00000001e7eb7824 */ /* 0x100fe200000e06d9 */
[----:B------:R-:W-:Y:S04]  /*2600*/  IADD3 R236, P0, PT, R234, R215, RZ ;  /* 0x000000d7eaec7210 */ /* 0x000fe80007f1e0ff */
[C---:B------:R-:W-:Y:S02]  /*2610*/  HMMA.16816.F32 R48, R152.reuse, R144, R48 ;  /* 0x000000909830723c */ /* 0x040fe40000001830 */
[----:B------:R1:W-:Y:S01]  /*2620*/  @P5 LDGSTS.E.BYPASS.LTC128B.128 [R233+0x8080], desc[UR18][R218.64+0x80] ;  /* 0x08080080dae95fae */ /* 0x0003e2000b981a12 */
[----:B------:R-:W-:Y:S01]  /*2630*/  IMAD.X R237, R235, 0x1, R217, P0 ;  /* 0x00000001ebed7824 */ /* 0x000fe200000e06d9 */
[----:B------:R-:W-:Y:S02]  /*2640*/  IADD3 R238, P5, PT, R218, UR24, RZ ;  /* 0x00000018daee7c10 */ /* 0x000fe4000ffbe0ff */
[----:B------:R-:W-:Y:S02]  /*2650*/  ISETP.NE.AND P0, PT, RZ, UR26, PT ;  /* 0x0000001aff007c0c */ /* 0x000fe4000bf05270 */
[C---:B------:R-:W-:Y:S02]  /*2660*/  HMMA.16816.F32 R52, R152.reuse, R142, R52 ;  /* 0x0000008e9834723c */ /* 0x040fe40000001834 */
[----:B------:R1:W-:Y:S01]  /*2670*/  @P4 LDGSTS.E.BYPASS.LTC128B.128 [R229+0x1000], desc[UR18][R234.64] ;  /* 0x01000000eae54fae */ /* 0x0003e2000b981a12 */
[----:B------:R-:W-:Y:S01]  /*2680*/  IADD3.X R239, PT, PT, R219, UR25, RZ, P5, !PT ;  /* 0x00000019dbef7c10 */ /* 0x000fe2000affe4ff */
[----:B--2---:R-:W-:Y:S01]  /*2690*/  VIADD R231, R210, UR33 ;  /* 0x00000021d2e77c36 */ /* 0x004fe20008000000 */
[----:B------:R-:W-:Y:S01]  /*26a0*/  SEL R226, R226, RZ, P0 ;  /* 0x000000ffe2e27207 */ /* 0x000fe20000000000 */
[----:B------:R-:W-:Y:S02]  /*26b0*/  UMOV UR33, UR31 ;  /* 0x0000001f00217c82 */ /* 0x000fe40008000000 */
[C---:B------:R-:W-:Y:S02]  /*26c0*/  HMMA.16816.F32 R56, R152.reuse, R140, R56 ;  /* 0x0000008c9838723c */ /* 0x040fe40000001838 */
[----:B------:R2:W-:Y:S01]  /*26d0*/  @P3 LDGSTS.E.BYPASS.LTC128B.128 [R228+0x1000], desc[UR18][R236.64] ;  /* 0x01000000ece43fae */ /* 0x0005e2000b981a12 */
[----:B------:R-:W-:Y:S05]  /*26e0*/  SEL R227, R227, RZ, P0 ;  /* 0x000000ffe3e37207 */ /* 0x000fea0000000000 */
[C---:B------:R-:W-:Y:S02]  /*26f0*/  HMMA.16816.F32 R60, R152.reuse, R138, R60 ;  /* 0x0000008a983c723c */ /* 0x040fe4000000183c */
[----:B------:R2:W-:Y:S06]  /*2700*/  @P2 LDGSTS.E.BYPASS.LTC128B.128 [R231+0x400], desc[UR18][R238.64] ;  /* 0x00400000eee72fae */ /* 0x0005ec000b981a12 */
[-C--:B------:R-:W-:Y:S02]  /*2710*/  HMMA.16816.F32 R64, R152, R136.reuse, R64 ;  /* 0x000000889840723c */ /* 0x080fe40000001840 */
[----:B------:R2:W-:Y:S06]  /*2720*/  @P1 LDGSTS.E.BYPASS.LTC128B.128 [R231+0x480], desc[UR18][R238.64+0x80] ;  /* 0x00480080eee71fae */ /* 0x0005ec000b981a12 */
[C---:B----4-:R-:W-:Y:S02]  /*2730*/  HMMA.16816.F32 R68, R156.reuse, R136, R68 ;  /* 0x000000889c44723c */ /* 0x050fe40000001844 */
[----:B------:R-:W0:Y:S06]  /*2740*/  LDGDEPBAR ;  /* 0x00000000000079af */ /* 0x000e2c0000000000 */
[C---:B------:R-:W-:Y:S08]  /*2750*/  HMMA.16816.F32 R72, R156.reuse, R138, R72 ;  /* 0x0000008a9c48723c */ /* 0x040ff00000001848 */
[C---:B------:R-:W-:Y:S08]  /*2760*/  HMMA.16816.F32 R76, R156.reuse, R140, R76 ;  /* 0x0000008c9c4c723c */ /* 0x040ff0000000184c */
[C---:B------:R-:W-:Y:S01]  /*2770*/  HMMA.16816.F32 R80, R156.reuse, R142, R80 ;  /* 0x0000008e9c50723c */ /* 0x040fe20000001850 */
[----:B------:R-:W-:Y:S04]  /*2780*/  DEPBAR.LE SB0, 0x2 ;  /* 0x000080800000791a */ /* 0x000fe80000000000 */
[----:B------:R-:W-:Y:S03]  /*2790*/  BAR.SYNC.DEFER_BLOCKING 0x0 ;  /* 0x0000000000007b1d */ /* 0x000fe60000010000 */
[C---:B------:R-:W-:Y:S08]  /*27a0*/  HMMA.16816.F32 R84, R156.reuse, R144, R84 ;  /* 0x000000909c54723c */ /* 0x040ff00000001854 */
[C---:B------:R-:W-:Y:S08]  /*27b0*/  HMMA.16816.F32 R88, R156.reuse, R146, R88 ;  /* 0x000000929c58723c */ /* 0x040ff00000001858 */
[C---:B------:R-:W-:Y:S08]  /*27c0*/  HMMA.16816.F32 R92, R156.reuse, R148, R92 ;  /* 0x000000949c5c723c */ /* 0x040ff0000000185c */
[-C--:B------:R-:W-:Y:S08]  /*27d0*/  HMMA.16816.F32 R96, R156, R150.reuse, R96 ;  /* 0x000000969c60723c */ /* 0x080ff00000001860 */
[C---:B------:R-:W-:Y:S08]  /*27e0*/  HMMA.16816.F32 R100, R160.reuse, R150, R100 ;  /* 0x00000096a064723c */ /* 0x040ff00000001864 */
[C---:B------:R-:W-:Y:S08]  /*27f0*/  HMMA.16816.F32 R104, R160.reuse, R148, R104 ;  /* 0x00000094a068723c */ /* 0x040ff00000001868 */
[C---:B------:R-:W-:Y:S08]  /*2800*/  HMMA.16816.F32 R108, R160.reuse, R146, R108 ;  /* 0x00000092a06c723c */ /* 0x040ff0000000186c */
[C---:B------:R-:W-:Y:S08]  /*2810*/  HMMA.16816.F32 R112, R160.reuse, R144, R112 ;  /* 0x00000090a070723c */ /* 0x040ff00000001870 */
[C---:B------:R-:W-:Y:S08]  /*2820*/  HMMA.16816.F32 R116, R160.reuse, R142, R116 ;  /* 0x0000008ea074723c */ /* 0x040ff00000001874 */
[C---:B------:R-:W-:Y:S08]  /*2830*/  HMMA.16816.F32 R120, R160.reuse, R140, R120 ;  /* 0x0000008ca078723c */ /* 0x040ff00000001878 */
[C---:B------:R-:W-:Y:S08]  /*2840*/  HMMA.16816.F32 R124, R160.reuse, R138, R124 ;  /* 0x0000008aa07c723c */ /* 0x040ff0000000187c */
[----:B------:R-:W-:-:S08]  /*2850*/  HMMA.16816.F32 R128, R160, R136, R128 ;  /* 0x00000088a080723c */ /* 0x000fd00000001880 */
[C---:B---3--:R-:W-:Y:S08]  /*2860*/  HMMA.16816.F32 R4, R164.reuse, R168, R4 ;  /* 0x000000a8a404723c */ /* 0x048ff00000001804 */
[C---:B------:R-:W-:Y:S08]  /*2870*/  HMMA.16816.F32 R8, R164.reuse, R170, R8 ;  /* 0x000000aaa408723c */ /* 0x040ff00000001808 */
[C---:B------:R-:W-:Y:S08]  /*2880*/  HMMA.16816.F32 R12, R164.reuse, R172, R12 ;  /* 0x000000aca40c723c */ /* 0x040ff0000000180c */
[C---:B------:R-:W-:Y:S08]  /*2890*/  HMMA.16816.F32 R16, R164.reuse, R174, R16 ;  /* 0x000000aea410723c */ /* 0x040ff00000001810 */
        /* <DEDUP_REMOVED lines=11> */
[-C--:B------:R-:W-:Y:S01]  /*2950*/  HMMA.16816.F32 R64, R184, R168.reuse, R64 ;  /* 0x000000a8b840723c */ /* 0x080fe20000001840 */
[----:B------:R2:W3:Y:S07]  /*2960*/  LDSM.16.MT88.4 R136, [R223+UR28] ;  /* 0x0000001cdf88783b */ /* 0x0004ee0008004200 */
[C---:B-1----:R-:W-:Y:S01]  /*2970*/  HMMA.16816.F32 R68, R188.reuse, R168, R68 ;  /* 0x000000a8bc44723c */ /* 0x042fe20000001844 */
[----:B------:R2:W3:Y:S07]  /*2980*/  LDSM.16.MT88.4 R140, [R222+UR28] ;  /* 0x0000001cde8c783b */ /* 0x0004ee0008004200 */
[C---:B------:R-:W-:Y:S01]  /*2990*/  HMMA.16816.F32 R72, R188.reuse, R170, R72 ;  /* 0x000000aabc48723c */ /* 0x040fe20000001848 */
[----:B------:R2:W3:Y:S07]  /*29a0*/  LDSM.16.MT88.4 R144, [R221+UR28] ;  /* 0x0000001cdd90783b */ /* 0x0004ee0008004200 */
[C---:B------:R-:W-:Y:S01]  /*29b0*/  HMMA.16816.F32 R76, R188.reuse, R172, R76 ;  /* 0x000000acbc4c723c */ /* 0x040fe2000000184c */
[----:B------:R2:W3:Y:S07]  /*29c0*/  LDSM.16.MT88.4 R148, [R220+UR28] ;  /* 0x0000001cdc94783b */ /* 0x0004ee0008004200 */
[C---:B------:R-:W-:Y:S01]  /*29d0*/  HMMA.16816.F32 R80, R188.reuse, R174, R80 ;  /* 0x000000aebc50723c */ /* 0x040fe20000001850 */
[----:B------:R2:W3:Y:S07]  /*29e0*/  LDSM.16.M88.4 R132, [R198+UR27] ;  /* 0x0000001bc684783b */ /* 0x0004ee0008000200 */
[C---:B------:R-:W-:Y:S01]  /*29f0*/  HMMA.16816.F32 R84, R188.reuse, R176, R84 ;  /* 0x000000b0bc54723c */ /* 0x040fe20000001854 */
[----:B------:R2:W3:Y:S07]  /*2a00*/  LDSM.16.M88.4 R152, [R198+UR27+0x1000] ;  /* 0x0010001bc698783b */ /* 0x0004ee0008000200 */
[C---:B------:R-:W-:Y:S01]  /*2a10*/  HMMA.16816.F32 R88, R188.reuse, R178, R88 ;  /* 0x000000b2bc58723c */ /* 0x040fe20000001858 */
[----:B------:R2:W3:Y:S07]  /*2a20*/  LDSM.16.M88.4 R156, [R198+UR27+0x2000] ;  /* 0x0020001bc69c783b */ /* 0x0004ee0008000200 */
[C---:B------:R-:W-:Y:S01]  /*2a30*/  HMMA.16816.F32 R92, R188.reuse, R180, R92 ;  /* 0x000000b4bc5c723c */ /* 0x040fe2000000185c */
[----:B------:R2:W3:Y:S07]  /*2a40*/  LDSM.16.M88.4 R160, [R198+UR27+0x3000] ;  /* 0x0030001bc6a0783b */ /* 0x0004ee0008000200 */
        /* <DEDUP_REMOVED lines=8> */
[----:B------:R-:W-:Y:S01]  /*2ad0*/  HMMA.16816.F32 R128, R192, R168, R128 ;  /* 0x000000a8c080723c */ /* 0x000fe20000001880 */
[----:B------:R-:W-:Y:S02]  /*2ae0*/  @!UPT UIADD3 URZ, UPT, UPT, URZ, URZ, URZ ;  /* 0x000000fffffff290 */ /* 0x000fe4000fffe0ff */
[----:B------:R-:W-:Y:S11]  /*2af0*/  BRA.U UP0, `(.L_x_465) ;  /* 0xfffffff500907547 */ /* 0x000ff6000b83ffff */
.L_x_464:
[----:B------:R-:W0:Y:S01]  /*2b00*/  LDGDEPBAR ;  /* 0x00000000000079af */ /* 0x000e220000000000 */
[----:B------:R-:W5:Y:S03]  /*2b10*/  LDCU.64 UR4, c[0x0][0x3c0] ;  /* 0x00007800ff0477ac */ /* 0x000f660008000a00 */
[----:B------:R-:W0:Y:S01]  /*2b20*/  LDGDEPBAR ;  /* 0x00000000000079af */ /* 0x000e220000000000 */
[----:B-----5:R-:W-:-:S04]  /*2b30*/  UISETP.NE.U32.AND UP0, UPT, UR4, URZ, UPT ;  /* 0x000000ff0400728c */ /* 0x020fc8000bf05070 */
[----:B------:R-:W-:Y:S01]  /*2b40*/  UISETP.NE.AND.EX UP0, UPT, UR5, URZ, UPT, UP0 ;  /* 0x000000ff0500728c */ /* 0x000fe2000bf05300 */
[----:B------:R-:W-:-:S04]  /*2b50*/  DEPBAR.LE SB0, 0x0 ;  /* 0x000080000000791a */ /* 0x000fc80000000000 */
[----:B------:R-:W-:Y:S06]  /*2b60*/  BAR.SYNC.DEFER_BLOCKING 0x0 ;  /* 0x0000000000007b1d */ /* 0x000fec0000010000 */
[----:B------:R-:W-:Y:S05]  /*2b70*/  BRA.U !UP0, `(.L_x_466) ;  /* 0x0000000108207547 */ /* 0x000fea000b800000 */
[----:B--23--:R-:W2:Y:S02]  /*2b80*/  LDC.64 R132, c[0x0][0x3c0] ;  /* 0x0000f000ff847b82 */ /* 0x00cea40000000a00 */
[----:B--2---:R-:W2:Y:S02]  /*2b90*/  LDG.E.64 R132, desc[UR18][R132.64] ;  /* 0x0000001284847981 */ /* 0x004ea4000c1e1b00 */
[----:B--2---:R-:W-:-:S04]  /*2ba0*/  ISETP.NE.U32.AND P0, PT, R132, RZ, PT ;  /* 0x000000ff8400720c */ /* 0x004fc80003f05070 */
[----:B------:R-:W-:-:S13]  /*2bb0*/  ISETP.NE.AND.EX P0, PT, R133, RZ, PT, P0 ;  /* 0x000000ff8500720c */ /* 0x000fda0003f05300 */
[----:B------:R-:W-:Y:S05]  /*2bc0*/  @!P0 BRA `(.L_x_466) ;  /* 0x00000000000c8947 */ /* 0x000fea0003800000 */
[----:B------:R-:W2:Y:S02]  /*2bd0*/  LD.E R0, desc[UR18][R132.64] ;  /* 0x0000001284007980 */ /* 0x000ea4000c101900 */
[----:B--2---:R-:W-:Y:S01]  /*2be0*/  R2UR UR24, R0 ;  /* 0x00000000001872ca */ /* 0x004fe200000e0000 */
[----:B------:R-:W-:Y:S05]  /*2bf0*/  BRA `(.L_x_467) ;  /* 0x0000000000247947 */ /* 0x000fea0003800000 */
.L_x_466:
[----:B------:R-:W5:Y:S02]  /*2c00*/  LDCU.64 UR4, c[0x0][0x3b0] ;  /* 0x00007600ff0477ac */ /* 0x000f640008000a00 */
[----:B-----5:R-:W-:-:S04]  /*2c10*/  UISETP.NE.U32.AND UP0, UPT, UR4, URZ, UPT ;  /* 0x000000ff0400728c */ /* 0x020fc8000bf05070 */
[----:B------:R-:W-:-:S09]  /*2c20*/  UISETP.NE.AND.EX UP0, UPT, UR5, URZ, UPT, UP0 ;  /* 0x000000ff0500728c */ /* 0x000fd2000bf05300 */
[----:B------:R-:W-:Y:S05]  /*2c30*/  BRA.U !UP0, `(.L_x_468) ;  /* 0x0000000108107547 */ /* 0x000fea000b800000 */
[----:B--23--:R-:W2:Y:S02]  /*2c40*/  LDC.64 R132, c[0x0][0x3b0] ;  /* 0x0000ec00ff847b82 */ /* 0x00cea40000000a00 */
[----:B--2---:R-:W2:Y:S02]  /*2c50*/  LDG.E R0, desc[UR18][R132.64] ;  /* 0x0000001284007981 */ /* 0x004ea4000c1e1900 */
[----:B--2---:R-:W-:Y:S01]  /*2c60*/  R2UR UR24, R0 ;  /* 0x00000000001872ca */ /* 0x004fe200000e0000 */
[----:B------:R-:W-:Y:S05]  /*2c70*/  BRA `(.L_x_467) ;  /* 0x0000000000047947 */ /* 0x000fea0003800000 */
.L_x_468:
[----:B------:R-:W-:Y:S01]  /*2c80*/  UMOV UR24, UR9 ;  /* 0x0000000900187c82 */ /* 0x000fe20008000000 */
.L_x_467:
[----:B------:R-:W5:Y:S02]  /*2c90*/  LDCU.64 UR4, c[0x0][0x3c8] ;  /* 0x00007900ff0477ac */ /* 0x000f640008000a00 */
[----:B-----5:R-:W-:-:S04]  /*2ca0*/  UISETP.NE.U32.AND UP0, UPT, UR4, URZ, UPT ;  /* 0x000000ff0400728c */ /* 0x020fc8000bf05070 */
[----:B------:R-:W-:-:S09]  /*2cb0*/  UISETP.NE.AND.EX UP0, UPT, UR5, URZ, UPT, UP0 ;  /* 0x000000ff0500728c */ /* 0x000fd2000bf05300 */
        /* <DEDUP_REMOVED lines=8> */
[----:B------:R-:W-:-:S14]  /*2d40*/  BRA `(.L_x_470) ;  /* 0x0000000000247947 */ /* 0x000fdc0003800000 */
.L_x_469:
[----:B------:R-:W5:Y:S02]  /*2d50*/  LDCU.64 UR4, c[0x0][0x3b8] ;  /* 0x00007700ff0477ac */ /* 0x000f640008000a00 */
[----:B-----5:R-:W-:-:S04]  /*2d60*/  UISETP.NE.U32.AND UP0, UPT, UR4, URZ, UPT ;  /* 0x000000ff0400728c */ /* 0x020fc8000bf05070 */
[----:B------:R-:W-:-:S09]  /*2d70*/  UISETP.NE.AND.EX UP0, UPT, UR5, URZ, UPT, UP0 ;  /* 0x000000ff0500728c */ /* 0x000fd2000bf05300 */
[----:B------:R-:W-:Y:S05]  /*2d80*/  BRA.U !UP0, `(.L_x_471) ;  /* 0x0000000108107547 */ /* 0x000fea000b800000 */
[----:B--23--:R-:W2:Y:S02]  /*2d90*/  LDC.64 R132, c[0x0][0x3b8] ;  /* 0x0000ee00ff847b82 */ /* 0x00cea40000000a00 */
[----:B--2---:R-:W2:Y:S02]  /*2da0*/  LDG.E R0, desc[UR18][R132.64] ;  /* 0x0000001284007981 */ /* 0x004ea4000c1e1900 */
[----:B--2---:R-:W-:Y:S01]  /*2db0*/  R2UR UR4, R0 ;  /* 0x00000000000472ca */ /* 0x004fe200000e0000 */
[----:B------:R-:W-:-:S14]  /*2dc0*/  BRA `(.L_x_470) ;  /* 0x0000000000047947 */ /* 0x000fdc0003800000 */
.L_x_471:
[----:B------:R-:W-:-:S05]  /*2dd0*/  UMOV UR4, UR8 ;  /* 0x0000000800047c82 */ /* 0x000fca0008000000 */
.L_x_470:
[----:B---34-:R-:W3:Y:S08]  /*2de0*/  LDC.64 R158, c[0x0][0x408] ;  /* 0x00010200ff9e7b82 */ /* 0x018ef00000000a00 */
[----:B--2---:R-:W2:Y:S08]  /*2df0*/  LDC.64 R132, c[0x0][0x3e8] ;  /* 0x0000fa00ff847b82 */ /* 0x004eb00000000a00 */
[----:B-1----:R-:W1:Y:S01]  /*2e00*/  LDC.64 R162, c[0x0][0x400] ;  /* 0x00010000ffa27b82 */ /* 0x002e620000000a00 */
[----:B---3--:R-:W-:-:S07]  /*2e10*/  IMAD.WIDE R158, R214, 0x8, R158 ;  /* 0x00000008d69e7825 */ /* 0x008fce00078e029e */
[----:B------:R-:W3:Y:S01]  /*2e20*/  LDC.64 R134, c[0x0][0x3e0] ;  /* 0x0000f800ff867b82 */ /* 0x000ee20000000a00 */
[----:B------:R-:W4:Y:S01]  /*2e30*/  LDG.E.64 R158, desc[UR18][R158.64] ;  /* 0x000000129e9e7981 */ /* 0x000f22000c1e1b00 */
[----:B--2---:R-:W-:-:S06]  /*2e40*/  IMAD.WIDE R136, R214, 0x8, R132 ;  /* 0x00000008d6887825 */ /* 0x004fcc00078e0284 */
[----:B------:R-:W2:Y:S01]  /*2e50*/  LDG.E.64 R136, desc[UR18][R136.64] ;  /* 0x0000001288887981 */ /* 0x000ea2000c1e1b00 */
[----:B-1----:R-:W-:-:S06]  /*2e60*/  IMAD.WIDE R162, R214, 0x8, R162 ;  /* 0x00000008d6a27825 */ /* 0x002fcc00078e02a2 */
[----:B------:R-:W5:Y:S01]  /*2e70*/  LDG.E.64 R162, desc[UR18][R162.64] ;  /* 0x00000012a2a27981 */ /* 0x000f62000c1e1b00 */
[----:B---3--:R-:W-:-:S06]  /*2e80*/  IMAD.WIDE R140, R214, 0x8, R134 ;  /* 0x00000008d68c7825 */ /* 0x008fcc00078e0286 */
[----:B------:R-:W3:Y:S01]  /*2e90*/  LDG.E.64 R140, desc[UR18][R140.64] ;  /* 0x000000128c8c7981 */ /* 0x000ee2000c1e1b00 */
[----:B------:R-:W-:Y:S02]  /*2ea0*/  IMAD.IADD R216, R203, 0x1, R216 ;  /* 0x00000001cbd87824 */ /* 0x000fe400078e02d8 */
[----:B------:R-:W-:Y:S02]  /*2eb0*/  IMAD R0, R213, 0x80, R204 ;  /* 0x00000080d5007824 */ /* 0x000fe400078e02cc */
[----:B------:R-:W-:-:S03]  /*2ec0*/  IMAD.WIDE R144, R216, 0x2, RZ ;  /* 0x00000002d8907825 */ /* 0x000fc600078e02ff */
[----:B------:R-:W-:Y:S02]  /*2ed0*/  SHF.R.S32.HI R133, RZ, 0x1f, R0 ;  /* 0x0000001fff857819 */ /* 0x000fe40000011400 */
[----:B------:R-:W-:Y:S02]  /*2ee0*/  LOP3.LUT R143, R144, 0xfffffff0, RZ, 0xc0, !PT ;  /* 0xfffffff0908f7812 */ /* 0x000fe400078ec0ff */
[----:B------:R-:W-:Y:S01]  /*2ef0*/  LOP3.LUT R134, R145, 0x1fffffff, RZ, 0xc0, !PT ;  /* 0x1fffffff91867812 */ /* 0x000fe200078ec0ff */
[----:B------:R-:W-:Y:S01]  /*2f00*/  ULEA UR21, UR22, UR21, 0x1 ;  /* 0x0000001516157291 */ /* 0x000fe2000f8e08ff */
[----:B------:R-:W-:Y:S01]  /*2f10*/  LOP3.LUT R132, R199, 0x1f, RZ, 0xc0, !PT ;  /* 0x0000001fc7847812 */ /* 0x000fe200078ec0ff */
[----:B------:R-:W-:Y:S02]  /*2f20*/  USHF.L.U32 UR20, UR20, 0x5, URZ ;  /* 0x0000000514147899 */ /* 0x000fe400080006ff */
[----:B------:R-:W-:Y:S01]  /*2f30*/  USHF.L.U32 UR21, UR21, 0x3, URZ ;  /* 0x0000000315157899 */ /* 0x000fe200080006ff */
[----:B------:R-:W-:-:S03]  /*2f40*/  SHF.R.U32.HI R132, RZ, 0x2, R132 ;  /* 0x00000002ff847819 */ /* 0x000fc60000011684 */
[----:B------:R-:W-:Y:S01]  /*2f50*/  UIMAD UR20, UR21, 0x44, UR20 ;  /* 0x00000044151478a4 */ /* 0x000fe2000f8e0214 */
[----:B------:R-:W-:Y:S01]  /*2f60*/  ISETP.GE.AND P4, PT, R216, UR16, PT ;  /* 0x00000010d8007c0c */ /* 0x000fe2000bf86270 */
[----:B------:R-:W-:Y:S04]  /*2f70*/  BSSY.RECONVERGENT B0, `(.L_x_472) ;  /* 0x0000464000007945 */ /* 0x000fe80003800200 */
[----:B------:R-:W-:-:S05]  /*2f80*/  VIADD R160, R200, UR20 ;  /* 0x00000014c8a07c36 */ /* 0x000fca0008000000 */
[----:B------:R-:W-:Y:S01]  /*2f90*/  LEA R160, R160, UR6, 0x3 ;  /* 0x00000006a0a07c11 */ /* 0x000fe2000f8e18ff */
[-C--:B----4-:R-:W-:Y:S02]  /*2fa0*/  IMAD R135, R159, R0.reuse, RZ ;  /* 0x000000009f877224 */ /* 0x090fe400078e02ff */
[----:B------:R-:W-:-:S04]  /*2fb0*/  IMAD.WIDE.U32 R144, R158, R0, RZ ;  /* 0x000000009e907225 */ /* 0x000fc800078e00ff */
[----:B------:R-:W-:Y:S01]  /*2fc0*/  IMAD R135, R158, R133, R135 ;  /* 0x000000859e877224 */ /* 0x000fe200078e0287 */
[----:B------:R-:W-:-:S03]  /*2fd0*/  LEA R166, P0, R144, R143, 0x1 ;  /* 0x0000008f90a67211 */ /* 0x000fc600078008ff */
[----:B------:R-:W-:Y:S01]  /*2fe0*/  IMAD.IADD R135, R145, 0x1, R135 ;  /* 0x0000000191877824 */ /* 0x000fe200078e0287 */
[----:B--2---:R-:W-:-:S04]  /*2ff0*/  IADD3 R166, P2, PT, R136, R166, RZ ;  /* 0x000000a688a67210 */ /* 0x004fc80007f5e0ff */
[----:B------:R-:W-:Y:S01]  /*3000*/  LEA.HI.X R135, R144, R134, R135, 0x1, P0 ;  /* 0x0000008690877211 */ /* 0x000fe200000f0c87 */
[-C--:B-----5:R-:W-:Y:S02]  /*3010*/  IMAD R139, R163, R0.reuse, RZ ;  /* 0x00000000a38b7224 */ /* 0x0a0fe400078e02ff */
[----:B------:R-:W-:-:S04]  /*3020*/  IMAD.WIDE.U32 R146, R162, R0, RZ ;  /* 0x00000000a2927225 */ /* 0x000fc800078e00ff */
[----:B------:R-:W-:Y:S01]  /*3030*/  IMAD.X R167, R137, 0x1, R135, P2 ;  /* 0x0000000189a77824 */ /* 0x000fe200010e0687 */
[----:B------:R-:W-:Y:S01]  /*3040*/  FSETP.NEU.AND P2, PT, RZ, UR4, PT ;  /* 0x00000004ff007c0b */ /* 0x000fe2000bf4d000 */
[----:B------:R-:W-:Y:S01]  /*3050*/  IMAD R139, R162, R133, R139 ;  /* 0x00000085a28b7224 */ /* 0x000fe200078e028b */
[----:B------:R-:W-:Y:S02]  /*3060*/  LOP3.LUT R133, R199, 0x3, RZ, 0xc0, !PT ;  /* 0x00000003c7857812 */ /* 0x000fe400078ec0ff */
[----:B------:R-:W-:Y:S01]  /*3070*/  LEA R142, P1, R146, R143, 0x1 ;  /* 0x0000008f928e7211 */ /* 0x000fe200078208ff */
[----:B------:R-:W-:Y:S02]  /*3080*/  IMAD.IADD R139, R147, 0x1, R139 ;  /* 0x00000001938b7824 */ /* 0x000fe400078e028b */
[----:B------:R-:W-:Y:S01]  /*3090*/  IMAD R133, R132, 0x44, R133 ;  /* 0x0000004484857824 */ /* 0x000fe200078e0285 */
[----:B---3--:R-:W-:Y:S02]  /*30a0*/  IADD3 R142, P3, PT, R140, R142, RZ ;  /* 0x0000008e8c8e7210 */ /* 0x008fe40007f7e0ff */
[----:B------:R-:W-:Y:S01]  /*30b0*/  LEA.HI.X R132, R146, R134, R139, 0x1, P1 ;  /* 0x0000008692847211 */ /* 0x000fe200008f0c8b */
[----:B------:R-:W-:Y:S01]  /*30c0*/  VIADD R133, R133, UR20 ;  /* 0x0000001485857c36 */ /* 0x000fe20008000000 */
[----:B------:R-:W-:-:S02]  /*30d0*/  ISETP.NE.U32.AND P1, PT, R140, RZ, PT ;  /* 0x000000ff8c00720c */ /* 0x000fc40003f25070 */
[----:B------:R-:W-:Y:S01]  /*30e0*/  ISETP.NE.U32.AND P0, PT, R136, RZ, PT ;  /* 0x000000ff8800720c */ /* 0x000fe20003f05070 */
[C---:B------:R-:W-:Y:S01]  /*30f0*/  IMAD.X R143, R141.reuse, 0x1, R132, P3 ;  /* 0x000000018d8f7824 */ /* 0x040fe200018e0684 */
[----:B------:R-:W-:Y:S01]  /*3100*/  ISETP.NE.AND.EX P1, PT, R141, RZ, !P4, P1 ;  /* 0x000000ff8d00720c */ /* 0x000fe20006725310 */
[C---:B------:R-:W-:Y:S01]  /*3110*/  IMAD.SHL.U32 R165, R158.reuse, 0x4, RZ ;  /* 0x000000049ea57824 */ /* 0x040fe200078e00ff */
[----:B------:R-:W-:Y:S01]  /*3120*/  ISETP.NE.AND.EX P0, PT, R137, RZ, !P4, P0 ;  /* 0x000000ff8900720c */ /* 0x000fe20006705300 */
[C---:B------:R-:W-:Y:S01]  /*3130*/  IMAD.SHL.U32 R156, R158.reuse, 0x10, RZ ;  /* 0x000000109e9c7824 */ /* 0x040fe200078e00ff */
[C-C-:B------:R-:W-:Y:S02]  /*3140*/  SHF.L.U64.HI R164, R158.reuse, 0x2, R159.reuse ;  /* 0x000000029ea47819 */ /* 0x140fe4000001029f */
[----:B------:R-:W-:Y:S02]  /*3150*/  SHF.L.U64.HI R157, R158, 0x4, R159 ;  /* 0x000000049e9d7819 */ /* 0x000fe4000001029f */
[----:B------:R-:W-:Y:S01]  /*3160*/  LEA R161, R133, UR6, 0x3 ;  /* 0x0000000685a17c11 */ /* 0x000fe2000f8e18ff */
[----:B------:R-:W-:Y:S06]  /*3170*/  @!P2 BRA `(.L_x_473) ;  /* 0x0000002c0014a947 */ /* 0x000fec0003800000 */
[C---:B------:R-:W-:Y:S02]  /*3180*/  ISETP.LT.AND P2, PT, R0.reuse, UR15, P1 ;  /* 0x0000000f00007c0c */ /* 0x040fe40008f41270 */
[----:B------:R-:W-:Y:S02]  /*3190*/  CS2R R136, SRZ ;  /* 0x0000000000887805 */ /* 0x000fe4000001ff00 */
[----:B------:R-:W-:Y:S02]  /*31a0*/  CS2R R138, SRZ ;  /* 0x00000000008a7805 */ /* 0x000fe4000001ff00 */
[----:B------:R-:W-:-:S04]  /*31b0*/  IADD3 R140, PT, PT, R0, 0x2, RZ ;  /* 0x00000002008c7810 */ /* 0x000fc80007ffe0ff */
[----:B------:R-:W-:-:S03]  /*31c0*/  ISETP.LT.AND P3, PT, R140, UR15, P1 ;  /* 0x0000000f8c007c0c */ /* 0x000fc60008f61270 */
[----:B------:R1:W2:Y:S01]  /*31d0*/  @P2 LDG.E.LTC128B.128 R136, desc[UR18][R142.64] ;  /* 0x000000128e882981 */ /* 0x0002a2000c1e1d20 */
[C---:B------:R-:W-:Y:S02]  /*31e0*/  LEA R168, P2, R162.reuse, R142, 0x2 ;  /* 0x0000008ea2a87211 */ /* 0x040fe400078410ff */
[----:B------:R-:W-:Y:S02]  /*31f0*/  CS2R R132, SRZ ;  /* 0x0000000000847805 */ /* 0x000fe4000001ff00 */
[----:B------:R-:W-:Y:S02]  /*3200*/  CS2R R134, SRZ ;  /* 0x0000000000867805 */ /* 0x000fe4000001ff00 */
[----:B------:R-:W-:-:S05]  /*3210*/  LEA.HI.X R169, R162, R143, R163, 0x2, P2 ;  /* 0x0000008fa2a97211 */ /* 0x000fca00010f14a3 */
[----:B------:R-:W3:Y:S01]  /*3220*/  @P3 LDG.E.LTC128B.128 R132, desc[UR18][R168.64] ;  /* 0x00000012a8843981 */ /* 0x000ee2000c1e1d20 */
[----:B------:R-:W-:Y:S01]  /*3230*/  BAR.SYNC.DEFER_BLOCKING 0x0 ;  /* 0x0000000000007b1d */ /* 0x000fe20000010000 */
[----:B------:R-:W-:Y:S02]  /*3240*/  ISETP.LT.AND P4, PT, R140, UR15, P0 ;  /* 0x0000000f8c007c0c */ /* 0x000fe40008781270 */
[----:B------:R-:W-:-:S03]  /*3250*/  ISETP.LT.AND P5, PT, R0, UR15, P0 ;  /* 0x0000000f00007c0c */ /* 0x000fc600087a1270 */
[----:B------:R-:W-:Y:S04]  /*3260*/  STS.64 [R161], R4 ;  /* 0x00000004a1007388 */ /* 0x000fe80000000a00 */
[----:B------:R-:W-:Y:S04]  /*3270*/  STS.64 [R161+0x20], R8 ;  /* 0x00002008a1007388 */ /* 0x000fe80000000a00 */
[----:B------:R-:W-:Y:S04]  /*3280*/  STS.64 [R161+0x40], R12 ;  /* 0x0000400ca1007388 */ /* 0x000fe80000000a00 */
[----:B------:R-:W-:Y:S04]  /*3290*/  STS.64 [R161+0x60], R16 ;  /* 0x00006010a1007388 */ /* 0x000fe80000000a00 */
[----:B------:R4:W-:Y:S04]  /*32a0*/  STS.64 [R160+0x80], R20 ;  /* 0x00008014a0007388 */ /* 0x0009e80000000a00 */
[----:B------:R-:W-:Y:S04]  /*32b0*/  STS.64 [R160+0xa0], R24 ;  /* 0x0000a018a0007388 */ /* 0x000fe80000000a00 */
[----:B------:R5:W-:Y:S04]  /*32c0*/  STS.64 [R160+0xc0], R28 ;  /* 0x0000c01ca0007388 */ /* 0x000be80000000a00 */
[----:B------:R-:W-:Y:S01]  /*32d0*/  STS.64 [R160+0xe0], R32 ;  /* 0x0000e020a0007388 */ /* 0x000fe20000000a00 */
[----:B------:R-:W-:Y:S01]  /*32e0*/  BAR.SYNC.DEFER_BLOCKING 0x0 ;  /* 0x0000000000007b1d */ /* 0x000fe20000010000 */
[----:B----4-:R-:W-:-:S02]  /*32f0*/  IMAD R20, R163, 0xc, RZ ;  /* 0x0000000ca3147824 */ /* 0x010fc400078e02ff */
[----:B-----5:R-:W-:-:S03]  /*3300*/  IMAD.WIDE.U32 R28, R162, 0xc, R168 ;  /* 0x0000000ca21c7825 */ /* 0x020fc600078e00a8 */
[----:B------:R-:W4:Y:S02]  /*3310*/  LDS.128 R152, [R209] ;  /* 0x00000000d1987984 */ /* 0x000f240000000c00 */
[----:B------:R-:W-:Y:S02]  /*3320*/  IADD3 R29, PT, PT, R29, R20, RZ ;  /* 0x000000141d1d7210 */ /* 0x000fe40007ffe0ff */
[----:B------:R-:W5:Y:S04]  /*3330*/  LDS.128 R148, [R208] ;  /* 0x00000000d0947984 */ /* 0x000f680000000c00 */
[----:B-1----:R-:W1:Y:S04]  /*3340*/  LDS.128 R140, [R208+0x440] ;  /* 0x00044000d08c7984 */ /* 0x002e680000000c00 */
[----:B------:R-:W1:Y:S01]  /*3350*/  LDS.128 R144, [R209+0x440] ;  /* 0x00044000d1907984 */ /* 0x000e620000000c00 */
[----:B------:R-:W-:Y:S01]  /*3360*/  SHF.L.U32 R21, R162, 0x4, RZ ;  /* 0x00000004a2157819 */ /* 0x000fe200000006ff */
[----:B--2---:R-:W-:-:S02]  /*3370*/  HADD2.F32 R4, -RZ, R137.H1_H1 ;  /* 0x30000089ff047230 */ /* 0x004fc40000004100 */
[--C-:B------:R-:W-:Y:S02]  /*3380*/  HADD2.F32 R5, -RZ, R136.reuse.H0_H0 ;  /* 0x20000088ff057230 */ /* 0x100fe40000004100 */
[----:B------:R-:W-:Y:S02]  /*3390*/  HADD2.F32 R8, -RZ, R136.H1_H1 ;  /* 0x30000088ff087230 */ /* 0x000fe40000004100 */
[----:B------:R-:W-:Y:S01]  /*33a0*/  FMUL R4, R4, UR4 ;  /* 0x0000000404047c20 */ /* 0x000fe20008400000 */
[----:B------:R-:W-:Y:S02]  /*33b0*/  HADD2.F32 R13, -RZ, R139.H0_H0 ;  /* 0x2000008bff0d7230 */ /* 0x000fe40000004100 */
[----:B------:R-:W-:Y:S01]  /*33c0*/  FMUL R5, R5, UR4 ;  /* 0x0000000405057c20 */ /* 0x000fe20008400000 */
[----:B------:R-:W-:Y:S02]  /*33d0*/  HADD2.F32 R9, -RZ, R137.H0_H0 ;  /* 0x20000089ff097230 */ /* 0x000fe40000004100 */
[----:B----4-:R-:W-:Y:S01]  /*33e0*/  FFMA R155, R155, UR24, R4 ;  /* 0x000000189b9b7c23 */ /* 0x010fe20008000004 */
[----:B------:R-:W-:-:S02]  /*33f0*/  HADD2.F32 R4, -RZ, R139.H1_H1 ;  /* 0x3000008bff047230 */ /* 0x000fc40000004100 */
[----:B------:R-:W-:Y:S01]  /*3400*/  FMUL R8, R8, UR4 ;  /* 0x0000000408087c20 */ /* 0x000fe20008400000 */
[----:B------:R-:W-:Y:S01]  /*3410*/  FMUL R13, R13, UR4 ;  /* 0x000000040d0d7c20 */ /* 0x000fe20008400000 */
[----:B------:R-:W-:Y:S01]  /*3420*/  FFMA R152, R152, UR24, R5 ;  /* 0x0000001898987c23 */ /* 0x000fe20008000005 */
[----:B------:R-:W-:Y:S01]  /*3430*/  FMUL R9, R9, UR4 ;  /* 0x0000000409097c20 */ /* 0x000fe20008400000 */
[----:B------:R-:W-:Y:S01]  /*3440*/  FMUL R4, R4, UR4 ;  /* 0x0000000404047c20 */ /* 0x000fe20008400000 */
[----:B------:R-:W-:Y:S01]  /*3450*/  FFMA R153, R153, UR24, R8 ;  /* 0x0000001899997c23 */ /* 0x000fe20008000008 */
[--C-:B------:R-:W-:Y:S02]  /*3460*/  HADD2.F32 R5, -RZ, R138.reuse.H0_H0 ;  /* 0x2000008aff057230 */ /* 0x100fe40000004100 */
[----:B-----5:R-:W-:Y:S01]  /*3470*/  FFMA R150, R150, UR24, R13 ;  /* 0x0000001896967c23 */ /* 0x020fe2000800000d */
[----:B------:R-:W-:Y:S02]  /*3480*/  HADD2.F32 R8, -RZ, R138.H1_H1 ;  /* 0x3000008aff087230 */ /* 0x000fe40000004100 */
[----:B------:R-:W-:Y:S01]  /*3490*/  FFMA R151, R151, UR24, R4 ;  /* 0x0000001897977c23 */ /* 0x000fe20008000004 */
[----:B---3--:R-:W-:-:S02]  /*34a0*/  HADD2.F32 R13, -RZ, R134.H0_H0 ;  /* 0x20000086ff0d7230 */ /* 0x008fc40000004100 */
[----:B------:R-:W-:Y:S01]  /*34b0*/  FFMA R154, R154, UR24, R9 ;  /* 0x000000189a9a7c23 */ /* 0x000fe20008000009 */
[----:B------:R-:W-:Y:S02]  /*34c0*/  HADD2.F32 R4, -RZ, R134.H1_H1 ;  /* 0x30000086ff047230 */ /* 0x000fe40000004100 */
[----:B------:R-:W-:Y:S01]  /*34d0*/  FMUL R5, R5, UR4 ;  /* 0x0000000405057c20 */ /* 0x000fe20008400000 */
[--C-:B------:R-:W-:Y:S02]  /*34e0*/  HADD2.F32 R9, -RZ, R132.reuse.H0_H0 ;  /* 0x20000084ff097230 */ /* 0x100fe40000004100 */
[----:B------:R-:W-:Y:S01]  /*34f0*/  FMUL R8, R8, UR4 ;  /* 0x0000000408087c20 */ /* 0x000fe20008400000 */
[----:B------:R-:W-:Y:S02]  /*3500*/  HADD2.F32 R12, -RZ, R132.H1_H1 ;  /* 0x30000084ff0c7230 */ /* 0x000fe40000004100 */
[----:B------:R-:W-:Y:S01]  /*3510*/  FMUL R13, R13, UR4 ;  /* 0x000000040d0d7c20 */ /* 0x000fe20008400000 */
[----:B------:R-:W-:Y:S01]  /*3520*/  FMUL R4, R4, UR4 ;  /* 0x0000000404047c20 */ /* 0x000fe20008400000 */
[----:B------:R-:W-:Y:S01]  /*3530*/  FFMA R148, R148, UR24, R5 ;  /* 0x0000001894947c23 */ /* 0x000fe20008000005 */
[----:B------:R-:W-:Y:S01]  /*3540*/  FFMA R149, R149, UR24, R8 ;  /* 0x0000001895957c23 */ /* 0x000fe20008000008 */
[----:B------:R-:W-:-:S02]  /*3550*/  HADD2.F32 R5, -RZ, R133.H0_H0 ;  /* 0x20000085ff057230 */ /* 0x000fc40000004100 */
[----:B------:R-:W-:Y:S01]  /*3560*/  FMUL R9, R9, UR4 ;  /* 0x0000000409097c20 */ /* 0x000fe20008400000 */
[----:B------:R-:W-:Y:S01]  /*3570*/  FMUL R12, R12, UR4 ;  /* 0x000000040c0c7c20 */ /* 0x000fe20008400000 */
[----:B------:R-:W-:Y:S02]  /*3580*/  HADD2.F32 R16, -RZ, R133.H1_H1 ;  /* 0x30000085ff107230 */ /* 0x000fe40000004100 */
[----:B-1----:R-:W-:Y:S01]  /*3590*/  FFMA R8, R140, UR24, R13 ;  /* 0x000000188c087c23 */ /* 0x002fe2000800000d */
[--C-:B------:R-:W-:Y:S02]  /*35a0*/  HADD2.F32 R17, -RZ, R135.reuse.H0_H0 ;  /* 0x20000087ff117230 */ /* 0x100fe40000004100 */
[----:B------:R-:W-:Y:S01]  /*35b0*/  FFMA R13, R141, UR24, R4 ;  /* 0x000000188d0d7c23 */ /* 0x000fe20008000004 */
[----:B------:R-:W-:Y:S01]  /*35c0*/  HADD2.F32 R24, -RZ, R135.H1_H1 ;  /* 0x30000087ff187230 */ /* 0x000fe20000004100 */
[----:B------:R-:W-:Y:S01]  /*35d0*/  IADD3 R4, PT, PT, R0, 0x8, RZ ;  /* 0x0000000800047810 */ /* 0x000fe20007ffe0ff */
[----:B------:R-:W-:Y:S01]  /*35e0*/  FFMA R9, R144, UR24, R9 ;  /* 0x0000001890097c23 */ /* 0x000fe20008000009 */
[----:B------:R-:W-:Y:S01]  /*35f0*/  FFMA R12, R145, UR24, R12 ;  /* 0x00000018910c7c23 */ /* 0x000fe2000800000c */
[----:B------:R-:W-:Y:S01]  /*3600*/  FMUL R5, R5, UR4 ;  /* 0x0000000405057c20 */ /* 0x000fe20008400000 */
[----:B------:R-:W-:Y:S01]  /*3610*/  FMUL R16, R16, UR4 ;  /* 0x0000000410107c20 */ /* 0x000fe20008400000 */
[----:B------:R-:W-:Y:S01]  /*3620*/  FMUL R17, R17, UR4 ;  /* 0x0000000411117c20 */ /* 0x000fe20008400000 */
[----:B------:R-:W-:Y:S01]  /*3630*/  FMUL R24, R24, UR4 ;  /* 0x0000000418187c20 */ /* 0x000fe20008400000 */
[----:B------:R-:W-:Y:S01]  /*3640*/  ISETP.LT.AND P3, PT, R4, UR15, P1 ;  /* 0x0000000f04007c0c */ /* 0x000fe20008f61270 */
[----:B------:R-:W-:Y:S01]  /*3650*/  FFMA R5, R146, UR24, R5 ;  /* 0x0000001892057c23 */ /* 0x000fe20008000005 */
[----:B------:R-:W-:Y:S01]  /*3660*/  FFMA R16, R147, UR24, R16 ;  /* 0x0000001893107c23 */ /* 0x000fe20008000010 */
[----:B------:R-:W-:Y:S01]  /*3670*/  FFMA R17, R142, UR24, R17 ;  /* 0x000000188e117c23 */ /* 0x000fe20008000011 */
[----:B------:R-:W-:Y:S01]  /*3680*/  FFMA R24, R143, UR24, R24 ;  /* 0x000000188f187c23 */ /* 0x000fe20008000018 */
[----:B------:R-:W-:-:S02]  /*3690*/  F2FP.F16.F32.PACK_AB R140, R12, R9 ;  /* 0x000000090c8c723e */ /* 0x000fc400000000ff */
[----:B------:R-:W-:Y:S02]  /*36a0*/  IADD3 R12, P2, PT, R166, R165, RZ ;  /* 0x000000a5a60c7210 */ /* 0x000fe40007f5e0ff */
[----:B------:R-:W-:Y:S02]  /*36b0*/  F2FP.F16.F32.PACK_AB R144, R153, R152 ;  /* 0x000000989990723e */ /* 0x000fe400000000ff */
[----:B------:R-:W-:Y:S02]  /*36c0*/  F2FP.F16.F32.PACK_AB R145, R155, R154 ;  /* 0x0000009a9b91723e */ /* 0x000fe400000000ff */
[----:B------:R-:W-:Y:S02]  /*36d0*/  F2FP.F16.F32.PACK_AB R146, R149, R148 ;  /* 0x000000949592723e */ /* 0x000fe400000000ff */
[----:B------:R-:W-:Y:S02]  /*36e0*/  F2FP.F16.F32.PACK_AB R147, R151, R150 ;  /* 0x000000969793723e */ /* 0x000fe400000000ff */
[----:B------:R-:W-:-:S02]  /*36f0*/  F2FP.F16.F32.PACK_AB R142, R13, R8 ;  /* 0x000000080d8e723e */ /* 0x000fc400000000ff */
[----:B------:R-:W-:Y:S01]  /*3700*/  F2FP.F16.F32.PACK_AB R141, R16, R5 ;  /* 0x00000005108d723e */ /* 0x000fe200000000ff */
[----:B------:R-:W-:Y:S01]  /*3710*/  @P5 STG.E.128 desc[UR18][R166.64], R144 ;  /* 0x00000090a6005986 */ /* 0x000fe2000c101d12 */
[----:B------:R-:W-:Y:S02]  /*3720*/  IADD3.X R13, PT, PT, R167, R164, RZ, P2, !PT ;  /* 0x000000a4a70d7210 */ /* 0x000fe400017fe4ff */
[----:B------:R-:W-:Y:S02]  /*3730*/  F2FP.F16.F32.PACK_AB R143, R24, R17 ;  /* 0x00000011188f723e */ /* 0x000fe400000000ff */
[----:B------:R-:W-:-:S03]  /*3740*/  IADD3 R5, PT, PT, R0, 0xa, RZ ;  /* 0x0000000a00057810 */ /* 0x000fc60007ffe0ff */
[----:B------:R-:W-:Y:S04]  /*3750*/  @P4 STG.E.128 desc[UR18][R12.64], R140 ;  /* 0x0000008c0c004986 */ /* 0x000fe8000c101d12 */
[----:B------:R-:W2:Y:S01]  /*3760*/  @P3 LDG.E.LTC128B.128 R136, desc[UR18][R28.64] ;  /* 0x000000121c883981 */ /* 0x000ea2000c1e1d20 */
[----:B------:R-:W-:Y:S02]  /*3770*/  ISETP.LT.AND P3, PT, R5, UR15, P1 ;  /* 0x0000000f05007c0c */ /* 0x000fe40008f61270 */
[----:B------:R-:W-:Y:S02]  /*3780*/  SHF.L.U64.HI R24, R162, 0x4, R163 ;  /* 0x00000004a2187819 */ /* 0x000fe400000102a3 */
[----:B------:R-:W-:-:S04]  /*3790*/  IADD3 R16, P2, PT, R168, R21, RZ ;  /* 0x00000015a8107210 */ /* 0x000fc80007f5e0ff */
[----:B------:R-:W-:-:S05]  /*37a0*/  IADD3.X R17, PT, PT, R169, R24, RZ, P2, !PT ;  /* 0x00000018a9117210 */ /* 0x000fca00017fe4ff */
[----:B------:R-:W3:Y:S01]  /*37b0*/  @P3 LDG.E.LTC128B.128 R132, desc[UR18][R16.64] ;  /* 0x0000001210843981 */ /* 0x000ee2000c1e1d20 */
[----:B------:R-:W-:Y:S01]  /*37c0*/  BAR.SYNC.DEFER_BLOCKING 0x0 ;  /* 0x0000000000007b1d */ /* 0x000fe20000010000 */
[----:B------:R-:W-:Y:S01]  /*37d0*/  ISETP.LT.AND P5, PT, R4, UR15, P0 ;  /* 0x0000000f04007c0c */ /* 0x000fe200087a1270 */
[----:B------:R-:W-:Y:S01]  /*37e0*/  IMAD R25, R159, 0xc, RZ ;  /* 0x0000000c9f197824 */ /* 0x000fe200078e02ff */
[----:B------:R-:W-:Y:S01]  /*37f0*/  ISETP.LT.AND P4, PT, R5, UR15, P0 ;  /* 0x0000000f05007c0c */ /* 0x000fe20008781270 */
[----:B------:R-:W-:-:S05]  /*3800*/  IMAD.WIDE.U32 R32, R162, 0xc, R16 ;  /* 0x0000000ca2207825 */ /* 0x000fca00078e0010 */
[----:B------:R-:W-:Y:S01]  /*3810*/  IADD3 R33, PT, PT, R20, R33, RZ ;  /* 0x0000002114217210 */ /* 0x000fe20007ffe0ff */
[----:B------:R-:W-:Y:S04]  /*3820*/  STS.64 [R161], R6 ;  /* 0x00000006a1007388 */ /* 0x000fe80000000a00 */
[----:B------:R-:W-:Y:S04]  /*3830*/  STS.64 [R161+0x20], R10 ;  /* 0x0000200aa1007388 */ /* 0x000fe80000000a00 */
[----:B------:R1:W-:Y:S04]  /*3840*/  STS.64 [R161+0x40], R14 ;  /* 0x0000400ea1007388 */ /* 0x0003e80000000a00 */
[----:B------:R2:W-:Y:S04]  /*3850*/  STS.64 [R161+0x60], R18 ;  /* 0x00006012a1007388 */ /* 0x0005e80000000a00 */
[----:B------:R4:W-:Y:S04]  /*3860*/  STS.64 [R160+0x80], R22 ;  /* 0x00008016a0007388 */ /* 0x0009e80000000a00 */
[----:B------:R5:W-:Y:S04]  /*3870*/  STS.64 [R160+0xa0], R26 ;  /* 0x0000a01aa0007388 */ /* 0x000be80000000a00 */
[----:B------:R-:W-:Y:S04]  /*3880*/  STS.64 [R160+0xc0], R30 ;  /* 0x0000c01ea0007388 */ /* 0x000fe80000000a00 */
[----:B------:R-:W-:Y:S01]  /*3890*/  STS.64 [R160+0xe0], R34 ;  /* 0x0000e022a0007388 */ /* 0x000fe20000000a00 */
[----:B------:R-:W-:Y:S01]  /*38a0*/  BAR.SYNC.DEFER_BLOCKING 0x0 ;  /* 0x0000000000007b1d */ /* 0x000fe20000010000 */
[----:B-1----:R-:W-:-:S05]  /*38b0*/  IMAD.WIDE.U32 R14, R158, 0xc, R12 ;  /* 0x0000000c9e0e7825 */ /* 0x002fca00078e000c */
[----:B------:R-:W-:Y:S01]  /*38c0*/  IADD3 R15, PT, PT, R15, R25, RZ ;  /* 0x000000190f0f7210 */ /* 0x000fe20007ffe0ff */
[----:B------:R-:W1:Y:S04]  /*38d0*/  LDS.128 R144, [R209] ;  /* 0x00000000d1907984 */ /* 0x000e680000000c00 */
[----:B------:R-:W1:Y:S04]  /*38e0*/  LDS.128 R140, [R208] ;  /* 0x00000000d08c7984 */ /* 0x000e680000000c00 */
[----:B------:R-:W3:Y:S04]  /*38f0*/  LDS.128 R8, [R209+0x440] ;  /* 0x00044000d1087984 */ /* 0x000ee80000000c00 */
[----:B------:R-:W3:Y:S01]  /*3900*/  LDS.128 R4, [R208+0x440] ;  /* 0x00044000d0047984 */ /* 0x000ee20000000c00 */
[----:B--2---:R-:W-:-:S02]  /*3910*/  HADD2.F32 R19, -RZ, R136.H0_H0 ;  /* 0x20000088ff137230 */ /* 0x004fc40000004100 */
[----:B------:R-:W-:Y:S02]  /*3920*/  HADD2.F32 R18, -RZ, R138.H1_H1 ;  /* 0x3000008aff127230 */ /* 0x000fe40000004100 */
[--C-:B----4-:R-:W-:Y:S02]  /*3930*/  HADD2.F32 R23, -RZ, R137.reuse.H0_H0 ;  /* 0x20000089ff177230 */ /* 0x110fe40000004100 */
[----:B------:R-:W-:Y:S01]  /*3940*/  FMUL R19, R19, UR4 ;  /* 0x0000000413137c20 */ /* 0x000fe20008400000 */
[----:B------:R-:W-:Y:S02]  /*3950*/  HADD2.F32 R22, -RZ, R137.H1_H1 ;  /* 0x30000089ff167230 */ /* 0x000fe40000004100 */
[----:B------:R-:W-:Y:S01]  /*3960*/  FMUL R18, R18, UR4 ;  /* 0x0000000412127c20 */ /* 0x000fe20008400000 */
[----:B-----5:R-:W-:Y:S02]  /*3970*/  HADD2.F32 R26, -RZ, R136.H1_H1 ;  /* 0x30000088ff1a7230 */ /* 0x020fe40000004100 */
[----:B-1----:R-:W-:Y:S01]  /*3980*/  FFMA R144, R144, UR24, R19 ;  /* 0x0000001890907c23 */ /* 0x002fe20008000013 */
[----:B------:R-:W-:-:S02]  /*3990*/  HADD2.F32 R19, -RZ, R138.H0_H0 ;  /* 0x2000008aff137230 */ /* 0x000fc40000004100 */
[----:B------:R-:W-:Y:S01]  /*39a0*/  FMUL R23, R23, UR4 ;  /* 0x0000000417177c20 */ /* 0x000fe20008400000 */
[----:B------:R-:W-:Y:S01]  /*39b0*/  FMUL R22, R22, UR4 ;  /* 0x0000000416167c20 */ /* 0x000fe20008400000 */
[----:B------:R-:W-:Y:S01]  /*39c0*/  FFMA R141, R141, UR24, R18 ;  /* 0x000000188d8d7c23 */ /* 0x000fe20008000012 */
[----:B---3--:R-:W-:Y:S02]  /*39d0*/  HADD2.F32 R18, -RZ, R132.H1_H1 ;  /* 0x30000084ff127230 */ /* 0x008fe40000004100 */
[----:B------:R-:W-:Y:S01]  /*39e0*/  FMUL R19, R19, UR4 ;  /* 0x0000000413137c20 */ /* 0x000fe20008400000 */
[----:B------:R-:W-:Y:S01]  /*39f0*/  FFMA R146, R146, UR24, R23 ;  /* 0x0000001892927c23 */ /* 0x000fe20008000017 */
[----:B------:R-:W-:Y:S01]  /*3a00*/  FFMA R147, R147, UR24, R22 ;  /* 0x0000001893937c23 */ /* 0x000fe20008000016 */
[--C-:B------:R-:W-:Y:S02]  /*3a10*/  HADD2.F32 R23, -RZ, R139.reuse.H0_H0 ;  /* 0x2000008bff177230 */ /* 0x100fe40000004100 */
[----:B------:R-:W-:Y:S01]  /*3a20*/  FFMA R140, R140, UR24, R19 ;  /* 0x000000188c8c7c23 */ /* 0x000fe20008000013 */
[----:B------:R-:W-:-:S02]  /*3a30*/  HADD2.F32 R22, -RZ, R139.H1_H1 ;  /* 0x3000008bff167230 */ /* 0x000fc40000004100 */
[----:B------:R-:W-:Y:S01]  /*3a40*/  FMUL R18, R18, UR4 ;  /* 0x0000000412127c20 */ /* 0x000fe20008400000 */
[--C-:B------:R-:W-:Y:S02]  /*3a50*/  HADD2.F32 R19, -RZ, R133.reuse.H0_H0 ;  /* 0x20000085ff137230 */ /* 0x100fe40000004100 */
[----:B------:R-:W-:Y:S01]  /*3a60*/  FMUL R23, R23, UR4 ;  /* 0x0000000417177c20 */ /* 0x000fe20008400000 */
[----:B------:R-:W-:Y:S02]  /*3a70*/  HADD2.F32 R27, -RZ, R132.H0_H0 ;  /* 0x20000084ff1b7230 */ /* 0x000fe40000004100 */
[----:B------:R-:W-:Y:S01]  /*3a80*/  FMUL R22, R22, UR4 ;  /* 0x0000000416167c20 */ /* 0x000fe20008400000 */
[----:B------:R-:W-:Y:S01]  /*3a90*/  FFMA R29, R9, UR24, R18 ;  /* 0x00000018091d7c23 */ /* 0x000fe20008000012 */
[----:B------:R-:W-:Y:S01]  /*3aa0*/  FMUL R19, R19, UR4 ;  /* 0x0000000413137c20 */ /* 0x000fe20008400000 */
[----:B------:R-:W-:Y:S01]  /*3ab0*/  FMUL R26, R26, UR4 ;  /* 0x000000041a1a7c20 */ /* 0x000fe20008400000 */
[----:B------:R-:W-:Y:S01]  /*3ac0*/  FMUL R27, R27, UR4 ;  /* 0x000000041b1b7c20 */ /* 0x000fe20008400000 */
[----:B------:R-:W-:Y:S01]  /*3ad0*/  FFMA R142, R142, UR24, R23 ;  /* 0x000000188e8e7c23 */ /* 0x000fe20008000017 */
[----:B------:R-:W-:Y:S01]  /*3ae0*/  FFMA R143, R143, UR24, R22 ;  /* 0x000000188f8f7c23 */ /* 0x000fe20008000016 */
[----:B------:R-:W-:Y:S01]  /*3af0*/  FFMA R18, R10, UR24, R19 ;  /* 0x000000180a127c23 */ /* 0x000fe20008000013 */
[----:B------:R-:W-:-:S02]  /*3b00*/  HADD2.F32 R23, -RZ, R133.H1_H1 ;  /* 0x30000085ff177230 */ /* 0x000fc40000004100 */
[----:B------:R-:W-:Y:S01]  /*3b10*/  FFMA R22, R8, UR24, R27 ;  /* 0x0000001808167c23 */ /* 0x000fe2000800001b */
[--C-:B------:R-:W-:Y:S02]  /*3b20*/  HADD2.F32 R19, -RZ, R134.reuse.H0_H0 ;  /* 0x20000086ff137230 */ /* 0x100fe40000004100 */
[----:B------:R-:W-:Y:S01]  /*3b30*/  FFMA R145, R145, UR24, R26 ;  /* 0x0000001891917c23 */ /* 0x000fe2000800001a */
[----:B------:R-:W-:Y:S01]  /*3b40*/  HADD2.F32 R28, -RZ, R134.H1_H1 ;  /* 0x30000086ff1c7230 */ /* 0x000fe20000004100 */
[----:B------:R-:W-:Y:S01]  /*3b50*/  IADD3 R26, PT, PT, R0, 0x10, RZ ;  /* 0x00000010001a7810 */ /* 0x000fe20007ffe0ff */
[--C-:B------:R-:W-:Y:S02]  /*3b60*/  HADD2.F32 R27, -RZ, R135.reuse.H0_H0 ;  /* 0x20000087ff1b7230 */ /* 0x100fe40000004100 */
[----:B------:R-:W-:Y:S01]  /*3b70*/  FMUL R8, R23, UR4 ;  /* 0x0000000417087c20 */ /* 0x000fe20008400000 */
[----:B------:R-:W-:Y:S02]  /*3b80*/  HADD2.F32 R30, -RZ, R135.H1_H1 ;  /* 0x30000087ff1e7230 */ /* 0x000fe40000004100 */
[----:B------:R-:W-:Y:S01]  /*3b90*/  FMUL R19, R19, UR4 ;  /* 0x0000000413137c20 */ /* 0x000fe20008400000 */
[----:B------:R-:W-:Y:S01]  /*3ba0*/  FMUL R28, R28, UR4 ;  /* 0x000000041c1c7c20 */ /* 0x000fe20008400000 */
[----:B------:R-:W-:Y:S01]  /*3bb0*/  FMUL R27, R27, UR4 ;  /* 0x000000041b1b7c20 */ /* 0x000fe20008400000 */
[----:B------:R-:W-:Y:S01]  /*3bc0*/  ISETP.LT.AND P3, PT, R26, UR15, P1 ;  /* 0x0000000f1a007c0c */ /* 0x000fe20008f61270 */
[----:B------:R-:W-:Y:S01]  /*3bd0*/  FMUL R30, R30, UR4 ;  /* 0x000000041e1e7c20 */ /* 0x000fe20008400000 */
[----:B------:R-:W-:Y:S01]  /*3be0*/  FFMA R23, R11, UR24, R8 ;  /* 0x000000180b177c23 */ /* 0x000fe20008000008 */
        /* <DEDUP_REMOVED lines=13> */
[----:B------:R-:W-:Y:S02]  /*3cc0*/  F2FP.F16.F32.PACK_AB R7, R30, R27 ;  /* 0x0000001b1e07723e */ /* 0x000fe400000000ff */
[----:B------:R-:W-:-:S05]  /*3cd0*/  IADD3.X R23, PT, PT, R13, R157, RZ, P2, !PT ;  /* 0x0000009d0d177210 */ /* 0x000fca00017fe4ff */
[----:B------:R1:W-:Y:S04]  /*3ce0*/  @P4 STG.E.128 desc[UR18][R22.64], R4 ;  /* 0x0000000416004986 */ /* 0x0003e8000c101d12 */
[----:B------:R-:W1:Y:S01]  /*3cf0*/  @P3 LDG.E.LTC128B.128 R136, desc[UR18][R32.64] ;  /* 0x0000001220883981 */ /* 0x000e62000c1e1d20 */
[----:B------:R-:W-:Y:S02]  /*3d00*/  IADD3 R27, PT, PT, R0, 0x12, RZ ;  /* 0x00000012001b7810 */ /* 0x000fe40007ffe0ff */
[----:B------:R-:W-:Y:S02]  /*3d10*/  IADD3 R28, P2, PT, R16, R21, RZ ;  /* 0x00000015101c7210 */ /* 0x000fe40007f5e0ff */
[----:B------:R-:W-:Y:S02]  /*3d20*/  ISETP.LT.AND P3, PT, R27, UR15, P1 ;  /* 0x0000000f1b007c0c */ /* 0x000fe40008f61270 */
[----:B------:R-:W-:-:S11]  /*3d30*/  IADD3.X R29, PT, PT, R17, R24, RZ, P2, !PT ;  /* 0x00000018111d7210 */ /* 0x000fd600017fe4ff */
[----:B------:R-:W2:Y:S01]  /*3d40*/  @P3 LDG.E.LTC128B.128 R132, desc[UR18][R28.64] ;  /* 0x000000121c843981 */ /* 0x000ea2000c1e1d20 */
[----:B------:R-:W-:Y:S01]  /*3d50*/  ISETP.LT.AND P4, PT, R27, UR15, P0 ;  /* 0x0000000f1b007c0c */ /* 0x000fe20008781270 */
[----:B------:R-:W-:Y:S01]  /*3d60*/  BAR.SYNC.DEFER_BLOCKING 0x0 ;  /* 0x0000000000007b1d */ /* 0x000fe20000010000 */
[----:B------:R-:W-:-:S05]  /*3d70*/  ISETP.LT.AND P5, PT, R26, UR15, P0 ;  /* 0x0000000f1a007c0c */ /* 0x000fca00087a1270 */
[----:B------:R-:W-:Y:S04]  /*3d80*/  STS.64 [R161], R64 ;  /* 0x00000040a1007388 */ /* 0x000fe80000000a00 */
[----:B------:R-:W-:Y:S04]  /*3d90*/  STS.64 [R161+0x20], R60 ;  /* 0x0000203ca1007388 */ /* 0x000fe80000000a00 */
[----:B------:R-:W-:Y:S04]  /*3da0*/  STS.64 [R161+0x40], R56 ;  /* 0x00004038a1007388 */ /* 0x000fe80000000a00 */
[----:B------:R-:W-:Y:S04]  /*3db0*/  STS.64 [R161+0x60], R52 ;  /* 0x00006034a1007388 */ /* 0x000fe80000000a00 */
[----:B------:R-:W-:Y:S04]  /*3dc0*/  STS.64 [R160+0x80], R48 ;  /* 0x00008030a0007388 */ /* 0x000fe80000000a00 */
[----:B------:R-:W-:Y:S04]  /*3dd0*/  STS.64 [R160+0xa0], R44 ;  /* 0x0000a02ca0007388 */ /* 0x000fe80000000a00 */
[----:B------:R-:W-:Y:S04]  /*3de0*/  STS.64 [R160+0xc0], R40 ;  /* 0x0000c028a0007388 */ /* 0x000fe80000000a00 */
[----:B------:R-:W-:Y:S01]  /*3df0*/  STS.64 [R160+0xe0], R36 ;  /* 0x0000e024a0007388 */ /* 0x000fe20000000a00 */
[----:B------:R-:W-:Y:S06]  /*3e00*/  BAR.SYNC.DEFER_BLOCKING 0x0 ;  /* 0x0000000000007b1d */ /* 0x000fec0000010000 */
[----:B------:R-:W3:Y:S04]  /*3e10*/  LDS.128 R16, [R209] ;  /* 0x00000000d1107984 */ /* 0x000ee80000000c00 */
[----:B------:R-:W4:Y:S04]  /*3e20*/  LDS.128 R12, [R208] ;  /* 0x00000000d00c7984 */ /* 0x000f280000000c00 */
[----:B------:R-:W5:Y:S01]  /*3e30*/  LDS.128 R8, [R209+0x440] ;  /* 0x00044000d1087984 */ /* 0x000f620000000c00 */
[----:B-1----:R-:W-:-:S02]  /*3e40*/  HADD2.F32 R4, -RZ, R136.H0_H0 ;  /* 0x20000088ff047230 */ /* 0x002fc40000004100 */
[--C-:B------:R-:W-:Y:S02]  /*3e50*/  HADD2.F32 R31, -RZ, R137.reuse.H0_H0 ;  /* 0x20000089ff1f7230 */ /* 0x100fe40000004100 */
[----:B------:R-:W-:Y:S02]  /*3e60*/  HADD2.F32 R26, -RZ, R137.H1_H1 ;  /* 0x30000089ff1a7230 */ /* 0x000fe40000004100 */
[----:B------:R-:W-:Y:S01]  /*3e70*/  FMUL R27, R4, UR4 ;  /* 0x00000004041b7c20 */ /* 0x000fe20008400000 */
[----:B------:R-:W-:Y:S01]  /*3e80*/  HADD2.F32 R32, -RZ, R136.H1_H1 ;  /* 0x30000088ff207230 */ /* 0x000fe20000004100 */
[----:B------:R-:W1:Y:S01]  /*3e90*/  LDS.128 R4, [R208+0x440] ;  /* 0x00044000d0047984 */ /* 0x000e620000000c00 */
[----:B------:R-:W-:Y:S01]  /*3ea0*/  FMUL R31, R31, UR4 ;  /* 0x000000041f1f7c20 */ /* 0x000fe20008400000 */
[----:B---3--:R-:W-:Y:S01]  /*3eb0*/  FFMA R16, R16, UR24, R27 ;  /* 0x0000001810107c23 */ /* 0x008fe2000800001b */
[----:B------:R-:W-:Y:S02]  /*3ec0*/  HADD2.F32 R27, -RZ, R138.H0_H0 ;  /* 0x2000008aff1b7230 */ /* 0x000fe40000004100 */
[----:B------:R-:W-:Y:S01]  /*3ed0*/  FMUL R26, R26, UR4 ;  /* 0x000000041a1a7c20 */ /* 0x000fe20008400000 */
[----:B------:R-:W-:Y:S01]  /*3ee0*/  FFMA R18, R18, UR24, R31 ;  /* 0x0000001812127c23 */ /* 0x000fe2000800001f */
[----:B------:R-:W-:-:S02]  /*3ef0*/  HADD2.F32 R31, -RZ, R139.H0_H0 ;  /* 0x2000008bff1f7230 */ /* 0x000fc40000004100 */
[----:B------:R-:W-:Y:S01]  /*3f00*/  FMUL R32, R32, UR4 ;  /* 0x0000000420207c20 */ /* 0x000fe20008400000 */
[----:B------:R-:W-:Y:S01]  /*3f10*/  FMUL R27, R27, UR4 ;  /* 0x000000041b1b7c20 */ /* 0x000fe20008400000 */
[----:B------:R-:W-:Y:S01]  /*3f20*/  FFMA R19, R19, UR24, R26 ;  /* 0x0000001813137c23 */ /* 0x000fe2000800001a */
[----:B------:R-:W-:Y:S02]  /*3f30*/  HADD2.F32 R26, -RZ, R139.H1_H1 ;  /* 0x3000008bff1a7230 */ /* 0x000fe40000004100 */
[----:B------:R-:W-:Y:S01]  /*3f40*/  FMUL R31, R31, UR4 ;  /* 0x000000041f1f7c20 */ /* 0x000fe20008400000 */
[----:B----4-:R-:W-:Y:S01]  /*3f50*/  FFMA R12, R12, UR24, R27 ;  /* 0x000000180c0c7c23 */ /* 0x010fe2000800001b */
[--C-:B--2---:R-:W-:Y:S02]  /*3f60*/  HADD2.F32 R27, -RZ, R132.reuse.H0_H0 ;  /* 0x20000084ff1b7230 */ /* 0x104fe40000004100 */
[----:B------:R-:W-:Y:S01]  /*3f70*/  FFMA R17, R17, UR24, R32 ;  /* 0x0000001811117c23 */ /* 0x000fe20008000020 */
[----:B------:R-:W-:-:S02]  /*3f80*/  HADD2.F32 R34, -RZ, R132.H1_H1 ;  /* 0x30000084ff227230 */ /* 0x000fc40000004100 */
[----:B------:R-:W-:Y:S01]  /*3f90*/  FMUL R26, R26, UR4 ;  /* 0x000000041a1a7c20 */ /* 0x000fe20008400000 */
[----:B------:R-:W-:Y:S02]  /*3fa0*/  HADD2.F32 R30, -RZ, R138.H1_H1 ;  /* 0x3000008aff1e7230 */ /* 0x000fe40000004100 */
[----:B------:R-:W-:Y:S01]  /*3fb0*/  FMUL R27, R27, UR4 ;  /* 0x000000041b1b7c20 */ /* 0x000fe20008400000 */
[----:B------:R-:W-:Y:S01]  /*3fc0*/  FFMA R14, R14, UR24, R31 ;  /* 0x000000180e0e7c23 */ /* 0x000fe2000800001f */
[----:B------:R-:W-:Y:S01]  /*3fd0*/  FMUL R34, R34, UR4 ;  /* 0x0000000422227c20 */ /* 0x000fe20008400000 */
[----:B------:R-:W-:Y:S02]  /*3fe0*/  HADD2.F32 R33, -RZ, R133.H0_H0 ;  /* 0x20000085ff217230 */ /* 0x000fe40000004100 */
[----:B-----5:R-:W-:Y:S01]  /*3ff0*/  FFMA R27, R8, UR24, R27 ;  /* 0x00000018081b7c23 */ /* 0x020fe2000800001b */
[----:B------:R-:W-:Y:S02]  /*4000*/  HADD2.F32 R8, -RZ, R135.H1_H1 ;  /* 0x30000087ff087230 */ /* 0x000fe40000004100 */
[----:B------:R-:W-:Y:S01]  /*4010*/  FFMA R31, R15, UR24, R26 ;  /* 0x000000180f1f7c23 */ /* 0x000fe2000800001a */
[----:B------:R-:W-:Y:S01]  /*4020*/  FFMA R34, R9, UR24, R34 ;  /* 0x0000001809227c23 */ /* 0x000fe20008000022 */
[----:B------:R-:W-:Y:S01]  /*4030*/  FMUL R30, R30, UR4 ;  /* 0x000000041e1e7c20 */ /* 0x000fe20008400000 */
[----:B------:R-:W-:-:S02]  /*4040*/  HADD2.F32 R36, -RZ, R133.H1_H1 ;  /* 0x30000085ff247230 */ /* 0x000fc40000004100 */
[----:B------:R-:W-:Y:S01]  /*4050*/  FMUL R8, R8, UR4 ;  /* 0x0000000408087c20 */ /* 0x000fe20008400000 */
[--C-:B------:R-:W-:Y:S01]  /*4060*/  HADD2.F32 R15, -RZ, R134.reuse.H0_H0 ;  /* 0x20000086ff0f7230 */ /* 0x100fe20000004100 */
[----:B------:R-:W-:Y:S01]  /*4070*/  IADD3 R26, PT, PT, R0, 0x18, RZ ;  /* 0x00000018001a7810 */ /* 0x000fe20007ffe0ff */
[----:B------:R-:W-:Y:S02]  /*4080*/  HADD2.F32 R32, -RZ, R134.H1_H1 ;  /* 0x30000086ff207230 */ /* 0x000fe40000004100 */
[----:B------:R-:W-:Y:S01]  /*4090*/  FFMA R13, R13, UR24, R30 ;  /* 0x000000180d0d7c23 */ /* 0x000fe2000800001e */
[----:B------:R-:W-:Y:S02]  /*40a0*/  HADD2.F32 R9, -RZ, R135.H0_H0 ;  /* 0x20000087ff097230 */ /* 0x000fe40000004100 */
[----:B------:R-:W-:Y:S01]  /*40b0*/  FMUL R33, R33, UR4 ;  /* 0x0000000421217c20 */ /* 0x000fe20008400000 */
[----:B------:R-:W-:Y:S01]  /*40c0*/  FMUL R36, R36, UR4 ;  /* 0x0000000424247c20 */ /* 0x000fe20008400000 */
[----:B------:R-:W-:Y:S01]  /*40d0*/  FMUL R15, R15, UR4 ;  /* 0x000000040f0f7c20 */ /* 0x000fe20008400000 */
[----:B------:R-:W-:Y:S01]  /*40e0*/  FMUL R32, R32, UR4 ;  /* 0x0000000420207c20 */ /* 0x000fe20008400000 */
[----:B------:R-:W-:Y:S01]  /*40f0*/  FMUL R9, R9, UR4 ;  /* 0x0000000409097c20 */ /* 0x000fe20008400000 */
[----:B------:R-:W-:Y:S01]  /*4100*/  ISETP.LT.AND P3, PT, R26, UR15, P1 ;  /* 0x0000000f1a007c0c */ /* 0x000fe20008f61270 */
[----:B-1----:R-:W-:Y:S01]  /*4110*/  FFMA R7, R7, UR24, R8 ;  /* 0x0000001807077c23 */ /* 0x002fe20008000008 */
[----:B------:R-:W-:Y:S01]  /*4120*/  F2FP.F16.F32.PACK_AB R8, R17, R16 ;  /* 0x000000101108723e */ /* 0x000fe200000000ff */
[----:B------:R-:W-:Y:S01]  /*4130*/  FFMA R33, R10, UR24, R33 ;  /* 0x000000180a217c23 */ /* 0x000fe20008000021 */
[----:B------:R-:W-:-:S04]  /*4140*/  IMAD.WIDE.U32 R16, R158, 0xc, R22 ;  /* 0x0000000c9e107825 */ /* 0x000fc800078e0016 */
[----:B------:R-:W-:Y:S01]  /*4150*/  FFMA R36, R11, UR24, R36 ;  /* 0x000000180b247c23 */ /* 0x000fe20008000024 */
[----:B------:R-:W-:Y:S01]  /*4160*/  FFMA R15, R4, UR24, R15 ;  /* 0x00000018040f7c23 */ /* 0x000fe2000800000f */
[----:B------:R-:W-:Y:S01]  /*4170*/  FFMA R32, R5, UR24, R32 ;  /* 0x0000001805207c23 */ /* 0x000fe20008000020 */
[----:B------:R-:W-:Y:S01]  /*4180*/  FFMA R30, R6, UR24, R9 ;  /* 0x00000018061e7c23 */ /* 0x000fe20008000009 */
[----:B------:R-:W-:Y:S01]  /*4190*/  F2FP.F16.F32.PACK_AB R10, R13, R12 ;  /* 0x0000000c0d0a723e */ /* 0x000fe200000000ff */
[----:B------:R-:W-:Y:S01]  /*41a0*/  IMAD.WIDE.U32 R12, R162, 0xc, R28 ;  /* 0x0000000ca20c7825 */ /* 0x000fe200078e001c */
[----:B------:R-:W-:Y:S02]  /*41b0*/  IADD3 R22, P2, PT, R22, R156, RZ ;  /* 0x0000009c16167210 */ /* 0x000fe40007f5e0ff */
[----:B------:R-:W-:Y:S02]  /*41c0*/  F2FP.F16.F32.PACK_AB R9, R19, R18 ;  /* 0x000000121309723e */ /* 0x000fe400000000ff */
[----:B------:R-:W-:-:S02]  /*41d0*/  F2FP.F16.F32.PACK_AB R11, R31, R14 ;  /* 0x0000000e1f0b723e */ /* 0x000fc400000000ff */
[----:B------:R-:W-:Y:S02]  /*41e0*/  IADD3 R17, PT, PT, R25, R17, RZ ;  /* 0x0000001119117210 */ /* 0x000fe40007ffe0ff */
[----:B------:R-:W-:Y:S02]  /*41f0*/  F2FP.F16.F32.PACK_AB R4, R34, R27 ;  /* 0x0000001b2204723e */ /* 0x000fe400000000ff */
[----:B------:R-:W-:Y:S01]  /*4200*/  F2FP.F16.F32.PACK_AB R5, R36, R33 ;  /* 0x000000212405723e */ /* 0x000fe200000000ff */
[----:B------:R-:W-:Y:S01]  /*4210*/  @P5 STG.E.128 desc[UR18][R16.64], R8 ;  /* 0x0000000810005986 */ /* 0x000fe2000c101d12 */
[----:B------:R-:W-:Y:S02]  /*4220*/  F2FP.F16.F32.PACK_AB R6, R32, R15 ;  /* 0x0000000f2006723e */ /* 0x000fe400000000ff */
[----:B------:R-:W-:Y:S02]  /*4230*/  IADD3.X R23, PT, PT, R23, R157, RZ, P2, !PT ;  /* 0x0000009d17177210 */ /* 0x000fe400017fe4ff */
[----:B------:R-:W-:-:S02]  /*4240*/  F2FP.F16.F32.PACK_AB R7, R7, R30 ;  /* 0x0000001e0707723e */ /* 0x000fc400000000ff */
[----:B------:R-:W-:-:S03]  /*4250*/  IADD3 R13, PT, PT, R20, R13, RZ ;  /* 0x0000000d140d7210 */ /* 0x000fc60007ffe0ff */
[----:B------:R1:W-:Y:S04]  /*4260*/  @P4 STG.E.128 desc[UR18][R22.64], R4 ;  /* 0x0000000416004986 */ /* 0x0003e8000c101d12 */
[----:B------:R2:W3:Y:S01]  /*4270*/  @P3 LDG.E.LTC128B.128 R136, desc[UR18][R12.64] ;  /* 0x000000120c883981 */ /* 0x0004e2000c1e1d20 */
[----:B------:R-:W-:Y:S02]  /*4280*/  IADD3 R27, PT, PT, R0, 0x1a, RZ ;  /* 0x0000001a001b7810 */ /* 0x000fe40007ffe0ff */
[----:B------:R-:W-:Y:S02]  /*4290*/  IADD3 R28, P2, PT, R28, R21, RZ ;  /* 0x000000151c1c7210 */ /* 0x000fe40007f5e0ff */
[----:B------:R-:W-:Y:S02]  /*42a0*/  ISETP.LT.AND P3, PT, R27, UR15, P1 ;  /* 0x0000000f1b007c0c */ /* 0x000fe40008f61270 */
[----:B------:R-:W-:-:S11]  /*42b0*/  IADD3.X R29, PT, PT, R29, R24, RZ, P2, !PT ;  /* 0x000000181d1d7210 */ /* 0x000fd600017fe4ff */
[----:B------:R-:W4:Y:S01]  /*42c0*/  @P3 LDG.E.LTC128B.128 R132, desc[UR18][R28.64] ;  /* 0x000000121c843981 */ /* 0x000f22000c1e1d20 */
[----:B------:R-:W-:Y:S01]  /*42d0*/  ISETP.LT.AND P4, PT, R27, UR15, P0 ;  /* 0x0000000f1b007c0c */ /* 0x000fe20008781270 */
[----:B------:R-:W-:Y:S01]  /*42e0*/  IMAD.WIDE.U32 R30, R158, 0xc, R22 ;  /* 0x0000000c9e1e7825 */ /* 0x000fe200078e0016 */
[----:B------:R-:W-:Y:S01]  /*42f0*/  ISETP.LT.AND P5, PT, R26, UR15, P0 ;  /* 0x0000000f1a007c0c */ /* 0x000fe200087a1270 */
[----:B------:R-:W-:Y:S03]  /*4300*/  BAR.SYNC.DEFER_BLOCKING 0x0 ;  /* 0x0000000000007b1d */ /* 0x000fe60000010000 */
[----:B------:R-:W-:Y:S02]  /*4310*/  IADD3 R31, PT, PT, R25, R31, RZ ;  /* 0x0000001f191f7210 */ /* 0x000fe40007ffe0ff */
[----:B-1----:R-:W-:-:S04]  /*4320*/  IADD3 R22, P2, PT, R22, R156, RZ ;  /* 0x0000009c16167210 */ /* 0x002fc80007f5e0ff */
[----:B------:R-:W-:Y:S01]  /*4330*/  IADD3.X R23, PT, PT, R23, R157, RZ, P2, !PT ;  /* 0x0000009d17177210 */ /* 0x000fe200017fe4ff */
        /* <DEDUP_REMOVED lines=9> */
[----:B------:R-:W1:Y:S04]  /*43d0*/  LDS.128 R16, [R209] ;  /* 0x00000000d1107984 */ /* 0x000e680000000c00 */
[----:B--2---:R-:W2:Y:S04]  /*43e0*/  LDS.128 R12, [R208] ;  /* 0x00000000d00c7984 */ /* 0x004ea80000000c00 */
[----:B------:R-:W5:Y:S01]  /*43f0*/  LDS.128 R8, [R209+0x440] ;  /* 0x00044000d1087984 */ /* 0x000f620000000c00 */
[----:B---3--:R-:W-:-:S02]  /*4400*/  HADD2.F32 R4, -RZ, R136.H0_H0 ;  /* 0x20000088ff047230 */ /* 0x008fc40000004100 */
[--C-:B------:R-:W-:Y:S02]  /*4410*/  HADD2.F32 R33, -RZ, R137.reuse.H0_H0 ;  /* 0x20000089ff217230 */ /* 0x100fe40000004100 */
[----:B------:R-:W-:Y:S02]  /*4420*/  HADD2.F32 R26, -RZ, R137.H1_H1 ;  /* 0x30000089ff1a7230 */ /* 0x000fe40000004100 */
[----:B------:R-:W-:Y:S01]  /*4430*/  FMUL R27, R4, UR4 ;  /* 0x00000004041b7c20 */ /* 0x000fe20008400000 */
[----:B------:R-:W-:Y:S01]  /*4440*/  HADD2.F32 R35, -RZ, R139.H0_H0 ;  /* 0x2000008bff237230 */ /* 0x000fe20000004100 */
[----:B------:R-:W3:Y:S01]  /*4450*/  LDS.128 R4, [R208+0x440] ;  /* 0x00044000d0047984 */ /* 0x000ee20000000c00 */
[----:B------:R-:W-:Y:S01]  /*4460*/  FMUL R33, R33, UR4 ;  /* 0x0000000421217c20 */ /* 0x000fe20008400000 */
[----:B------:R-:W-:Y:S01]  /*4470*/  FMUL R26, R26, UR4 ;  /* 0x000000041a1a7c20 */ /* 0x000fe20008400000 */
[----:B-1----:R-:W-:Y:S01]  /*4480*/  FFMA R16, R16, UR24, R27 ;  /* 0x0000001810107c23 */ /* 0x002fe2000800001b */
[----:B------:R-:W-:-:S02]  /*4490*/  HADD2.F32 R27, -RZ, R138.H0_H0 ;  /* 0x2000008aff1b7230 */ /* 0x000fc40000004100 */
[----:B------:R-:W-:Y:S01]  /*44a0*/  FFMA R18, R18, UR24, R33 ;  /* 0x0000001812127c23 */ /* 0x000fe20008000021 */
[----:B------:R-:W-:Y:S01]  /*44b0*/  FFMA R19, R19, UR24, R26 ;  /* 0x0000001813137c23 */ /* 0x000fe2000800001a */
[----:B------:R-:W-:Y:S02]  /*44c0*/  HADD2.F32 R32, -RZ, R138.H1_H1 ;  /* 0x3000008aff207230 */ /* 0x000fe40000004100 */
[----:B------:R-:W-:Y:S01]  /*44d0*/  FMUL R35, R35, UR4 ;  /* 0x0000000423237c20 */ /* 0x000fe20008400000 */
[----:B------:R-:W-:Y:S02]  /*44e0*/  HADD2.F32 R26, -RZ, R139.H1_H1 ;  /* 0x3000008bff1a7230 */ /* 0x000fe40000004100 */
[----:B------:R-:W-:Y:S01]  /*44f0*/  FMUL R27, R27, UR4 ;  /* 0x000000041b1b7c20 */ /* 0x000fe20008400000 */
[--C-:B----4-:R-:W-:Y:S02]  /*4500*/  HADD2.F32 R33, -RZ, R132.reuse.H0_H0 ;  /* 0x20000084ff217230 */ /* 0x110fe40000004100 */
[----:B------:R-:W-:Y:S01]  /*4510*/  FMUL R32, R32, UR4 ;  /* 0x0000000420207c20 */ /* 0x000fe20008400000 */
[----:B------:R-:W-:-:S02]  /*4520*/  HADD2.F32 R38, -RZ, R132.H1_H1 ;  /* 0x30000084ff267230 */ /* 0x000fc40000004100 */
[----:B------:R-:W-:Y:S01]  /*4530*/  FMUL R26, R26, UR4 ;  /* 0x000000041a1a7c20 */ /* 0x000fe20008400000 */
[----:B------:R-:W-:Y:S02]  /*4540*/  HADD2.F32 R34, -RZ, R136.H1_H1 ;  /* 0x30000088ff227230 */ /* 0x000fe40000004100 */
[----:B------:R-:W-:Y:S01]  /*4550*/  FMUL R33, R33, UR4 ;  /* 0x0000000421217c20 */ /* 0x000fe20008400000 */
[----:B--2---:R-:W-:Y:S01]  /*4560*/  FFMA R12, R12, UR24, R27 ;  /* 0x000000180c0c7c23 */ /* 0x004fe2000800001b */
[----:B------:R-:W-:Y:S01]  /*4570*/  FMUL R38, R38, UR4 ;  /* 0x0000000426267c20 */ /* 0x000fe20008400000 */
[----:B------:R-:W-:Y:S01]  /*4580*/  FFMA R14, R14, UR24, R35 ;  /* 0x000000180e0e7c23 */ /* 0x000fe20008000023 */
[----:B-----5:R-:W-:Y:S01]  /*4590*/  FFMA R33, R8, UR24, R33 ;  /* 0x0000001808217c23 */ /* 0x020fe20008000021 */
[----:B------:R-:W-:Y:S01]  /*45a0*/  FFMA R27, R13, UR24, R32 ;  /* 0x000000180d1b7c23 */ /* 0x000fe20008000020 */
[----:B------:R-:W-:Y:S01]  /*45b0*/  FFMA R35, R15, UR24, R26 ;  /* 0x000000180f237c23 */ /* 0x000fe2000800001a */
[----:B------:R-:W-:Y:S01]  /*45c0*/  FFMA R38, R9, UR24, R38 ;  /* 0x0000001809267c23 */ /* 0x000fe20008000026 */
[----:B------:R-:W-:-:S02]  /*45d0*/  HADD2.F32 R8, -RZ, R135.H1_H1 ;  /* 0x30000087ff087230 */ /* 0x000fc40000004100 */
[----:B------:R-:W-:Y:S01]  /*45e0*/  FMUL R34, R34, UR4 ;  /* 0x0000000422227c20 */ /* 0x000fe20008400000 */
[--C-:B------:R-:W-:Y:S01]  /*45f0*/  HADD2.F32 R13, -RZ, R133.reuse.H0_H0 ;  /* 0x20000085ff0d7230 */ /* 0x100fe20000004100 */
[----:B------:R-:W-:Y:S01]  /*4600*/  IADD3 R26, PT, PT, R0, 0x20, RZ ;  /* 0x00000020001a7810 */ /* 0x000fe20007ffe0ff */
[----:B------:R-:W-:Y:S02]  /*4610*/  HADD2.F32 R32, -RZ, R133.H1_H1 ;  /* 0x30000085ff207230 */ /* 0x000fe40000004100 */
[----:B------:R-:W-:Y:S01]  /*4620*/  FFMA R17, R17, UR24, R34 ;  /* 0x0000001811117c23 */ /* 0x000fe20008000022 */
[--C-:B------:R-:W-:Y:S02]  /*4630*/  HADD2.F32 R15, -RZ, R134.reuse.H0_H0 ;  /* 0x20000086ff0f7230 */ /* 0x100fe40000004100 */
[----:B------:R-:W-:Y:S01]  /*4640*/  FMUL R8, R8, UR4 ;  /* 0x0000000408087c20 */ /* 0x000fe20008400000 */
[----:B------:R-:W-:Y:S02]  /*4650*/  HADD2.F32 R36, -RZ, R134.H1_H1 ;  /* 0x30000086ff247230 */ /* 0x000fe40000004100 */
[----:B------:R-:W-:Y:S01]  /*4660*/  FMUL R13, R13, UR4 ;  /* 0x000000040d0d7c20 */ /* 0x000fe20008400000 */
[----:B------:R-:W-:-:S02]  /*4670*/  HADD2.F32 R9, -RZ, R135.H0_H0 ;  /* 0x20000087ff097230 */ /* 0x000fc40000004100 */
[----:B------:R-:W-:Y:S01]  /*4680*/  FMUL R32, R32, UR4 ;  /* 0x0000000420207c20 */ /* 0x000fe20008400000 */
[----:B------:R-:W-:Y:S01]  /*4690*/  FMUL R15, R15, UR4 ;  /* 0x000000040f0f7c20 */ /* 0x000fe20008400000 */
[----:B------:R-:W-:Y:S01]  /*46a0*/  FMUL R36, R36, UR4 ;  /* 0x0000000424247c20 */ /* 0x000fe20008400000 */
[----:B------:R-:W-:Y:S01]  /*46b0*/  ISETP.LT.AND P3, PT, R26, UR15, P1 ;  /* 0x0000000f1a007c0c */ /* 0x000fe20008f61270 */
[----:B------:R-:W-:Y:S01]  /*46c0*/  FMUL R9, R9, UR4 ;  /* 0x0000000409097c20 */ /* 0x000fe20008400000 */
[----:B---3--:R-:W-:Y:S01]  /*46d0*/  FFMA R7, R7, UR24, R8 ;  /* 0x0000001807077c23 */ /* 0x008fe20008000008 */
[----:B------:R-:W-:Y:S01]  /*46e0*/  FFMA R13, R10, UR24, R13 ;  /* 0x000000180a0d7c23 */ /* 0x000fe2000800000d */
[----:B------:R-:W-:Y:S01]  /*46f0*/  FFMA R32, R11, UR24, R32 ;  /* 0x000000180b207c23 */ /* 0x000fe20008000020 */
[----:B------:R-:W-:Y:S01]  /*4700*/  FFMA R15, R4, UR24, R15 ;  /* 0x00000018040f7c23 */ /* 0x000fe2000800000f */
[----:B------:R-:W-:Y:S01]  /*4710*/  FFMA R36, R5, UR24, R36 ;  /* 0x0000001805247c23 */ /* 0x000fe20008000024 */
[----:B------:R-:W-:Y:S01]  /*4720*/  FFMA R34, R6, UR24, R9 ;  /* 0x0000001806227c23 */ /* 0x000fe20008000009 */
[----:B------:R-:W-:Y:S01]  /*4730*/  F2FP.F16.F32.PACK_AB R8, R17, R16 ;  /* 0x000000101108723e */ /* 0x000fe200000000ff */
[----:B------:R-:W-:Y:S01]  /*4740*/  IMAD.WIDE.U32 R16, R162, 0xc, R28 ;  /* 0x0000000ca2107825 */ /* 0x000fe200078e001c */
[----:B------:R-:W-:-:S02]  /*4750*/  F2FP.F16.F32.PACK_AB R9, R19, R18 ;  /* 0x000000121309723e */ /* 0x000fc400000000ff */
[----:B------:R-:W-:Y:S02]  /*4760*/  F2FP.F16.F32.PACK_AB R10, R27, R12 ;  /* 0x0000000c1b0a723e */ /* 0x000fe400000000ff */
[----:B------:R-:W-:Y:S02]  /*4770*/  F2FP.F16.F32.PACK_AB R11, R35, R14 ;  /* 0x0000000e230b723e */ /* 0x000fe400000000ff */
[----:B------:R-:W-:Y:S02]  /*4780*/  F2FP.F16.F32.PACK_AB R4, R38, R33 ;  /* 0x000000212604723e */ /* 0x000fe400000000ff */
[----:B------:R-:W-:Y:S01]  /*4790*/  F2FP.F16.F32.PACK_AB R5, R32, R13 ;  /* 0x0000000d2005723e */ /* 0x000fe200000000ff */
[----:B------:R-:W-:Y:S01]  /*47a0*/  @P5 STG.E.128 desc[UR18][R30.64], R8 ;  /* 0x000000081e005986 */ /* 0x000fe2000c101d12 */
[----:B------:R-:W-:Y:S02]  /*47b0*/  F2FP.F16.F32.PACK_AB R6, R36, R15 ;  /* 0x0000000f2406723e */ /* 0x000fe400000000ff */
[----:B------:R-:W-:-:S02]  /*47c0*/  F2FP.F16.F32.PACK_AB R7, R7, R34 ;  /* 0x000000220707723e */ /* 0x000fc400000000ff */
[----:B------:R-:W-:-:S03]  /*47d0*/  IADD3 R17, PT, PT, R20, R17, RZ ;  /* 0x0000001114117210 */ /* 0x000fc60007ffe0ff */
[----:B------:R1:W-:Y:S04]  /*47e0*/  @P4 STG.E.128 desc[UR18][R22.64], R4 ;  /* 0x0000000416004986 */ /* 0x0003e8000c101d12 */
[----:B------:R2:W1:Y:S01]  /*47f0*/  @P3 LDG.E.LTC128B.128 R136, desc[UR18][R16.64] ;  /* 0x0000001210883981 */ /* 0x000462000c1e1d20 */
[----:B------:R-:W-:Y:S02]  /*4800*/  IADD3 R27, PT, PT, R0, 0x22, RZ ;  /* 0x00000022001b7810 */ /* 0x000fe40007ffe0ff */
[----:B------:R-:W-:Y:S02]  /*4810*/  IADD3 R28, P2, PT, R28, R21, RZ ;  /* 0x000000151c1c7210 */ /* 0x000fe40007f5e0ff */
[----:B------:R-:W-:Y:S02]  /*4820*/  ISETP.LT.AND P3, PT, R27, UR15, P1 ;  /* 0x0000000f1b007c0c */ /* 0x000fe40008f61270 */
[----:B------:R-:W-:-:S11]  /*4830*/  IADD3.X R29, PT, PT, R29, R24, RZ, P2, !PT ;  /* 0x000000181d1d7210 */ /* 0x000fd600017fe4ff */
[----:B------:R-:W3:Y:S01]  /*4840*/  @P3 LDG.E.LTC128B.128 R132, desc[UR18][R28.64] ;  /* 0x000000121c843981 */ /* 0x000ee2000c1e1d20 */
[----:B------:R-:W-:Y:S02]  /*4850*/  ISETP.LT.AND P4, PT, R27, UR15, P0 ;  /* 0x0000000f1b007c0c */ /* 0x000fe40008781270 */
[----:B------:R-:W-:Y:S01]  /*4860*/  ISETP.LT.AND P5, PT, R26, UR15, P0 ;  /* 0x0000000f1a007c0c */ /* 0x000fe200087a1270 */
[----:B------:R-:W-:Y:S06]  /*4870*/  BAR.SYNC.DEFER_BLOCKING 0x0 ;  /* 0x0000000000007b1d */ /* 0x000fec0000010000 */
        /* <DEDUP_REMOVED lines=9> */
[----:B--2---:R-:W2:Y:S04]  /*4910*/  LDS.128 R16, [R209] ;  /* 0x00000000d1107984 */ /* 0x004ea80000000c00 */
        /* <DEDUP_REMOVED lines=9> */
[----:B--2---:R-:W-:Y:S01]  /*49b0*/  FFMA R16, R16, UR24, R27 ;  /* 0x0000001810107c23 */ /* 0x004fe2000800001b */
        /* <DEDUP_REMOVED lines=10> */
[--C-:B---3--:R-:W-:Y:S02]  /*4a60*/  HADD2.F32 R27, -RZ, R132.reuse.H0_H0 ;  /* 0x20000084ff1b7230 */ /* 0x108fe40000004100 */
        /* <DEDUP_REMOVED lines=77> */
[--C-:B------:R-:W-:Y:S01]  /*4f40*/  HADD2.F32 R26, -RZ, R138.reuse.H1_H1 ;  /* 0x3000008aff1a7230 */ /* 0x100fe20000004100 */
[----:B------:R-:W3:Y:S01]  /*4f50*/  LDS.128 R4, [R208+0x440] ;  /* 0x00044000d0047984 */ /* 0x000ee20000000c00 */
[----:B------:R-:W-:Y:S01]  /*4f60*/  FMUL R33, R33, UR4 ;  /* 0x0000000421217c20 */ /* 0x000fe20008400000 */
[----:B-1----:R-:W-:Y:S01]  /*4f70*/  FFMA R16, R16, UR24, R27 ;  /* 0x0000001810107c23 */ /* 0x002fe2000800001b */
[----:B------:R-:W-:Y:S02]  /*4f80*/  HADD2.F32 R27, -RZ, R138.H0_H0 ;  /* 0x2000008aff1b7230 */ /* 0x000fe40000004100 */
[----:B------:R-:W-:Y:S01]  /*4f90*/  FMUL R32, R32, UR4 ;  /* 0x0000000420207c20 */ /* 0x000fe20008400000 */
[----:B------:R-:W-:Y:S01]  /*4fa0*/  FFMA R18, R18, UR24, R33 ;  /* 0x0000001812127c23 */ /* 0x000fe20008000021 */
[----:B------:R-:W-:-:S02]  /*4fb0*/  HADD2.F32 R33, -RZ, R139.H0_H0 ;  /* 0x2000008bff217230 */ /* 0x000fc40000004100 */
[----:B------:R-:W-:Y:S01]  /*4fc0*/  FMUL R26, R26, UR4 ;  /* 0x000000041a1a7c20 */ /* 0x000fe20008400000 */
[----:B------:R-:W-:Y:S01]  /*4fd0*/  FFMA R19, R19, UR24, R32 ;  /* 0x0000001813137c23 */ /* 0x000fe20008000020 */
[----:B------:R-:W-:Y:S01]  /*4fe0*/  FMUL R27, R27, UR4 ;  /* 0x000000041b1b7c20 */ /* 0x000fe20008400000 */
[----:B------:R-:W-:Y:S02]  /*4ff0*/  HADD2.F32 R32, -RZ, R139.H1_H1 ;  /* 0x3000008bff207230 */ /* 0x000fe40000004100 */
[----:B------:R-:W-:Y:S01]  /*5000*/  FMUL R33, R33, UR4 ;  /* 0x0000000421217c20 */ /* 0x000fe20008400000 */
[----:B------:R-:W-:Y:S02]  /*5010*/  HADD2.F32 R34, -RZ, R136.H1_H1 ;  /* 0x30000088ff227230 */ /* 0x000fe40000004100 */
[----:B--2---:R-:W-:Y:S01]  /*5020*/  FFMA R12, R12, UR24, R27 ;  /* 0x000000180c0c7c23 */ /* 0x004fe2000800001b */
[----:B------:R-:W-:Y:S01]  /*5030*/  FFMA R27, R13, UR24, R26 ;  /* 0x000000180d1b7c23 */ /* 0x000fe2000800001a */
[----:B----4-:R-:W-:-:S02]  /*5040*/  HADD2.F32 R26, -RZ, R132.H0_H0 ;  /* 0x20000084ff1a7230 */ /* 0x010fc40000004100 */
[----:B------:R-:W-:Y:S01]  /*5050*/  FMUL R32, R32, UR4 ;  /* 0x0000000420207c20 */ /* 0x000fe20008400000 */
[----:B------:R-:W-:Y:S01]  /*5060*/  FMUL R34, R34, UR4 ;  /* 0x0000000422227c20 */ /* 0x000fe20008400000 */
[----:B------:R-:W-:Y:S01]  /*5070*/  FFMA R14, R14, UR24, R33 ;  /* 0x000000180e0e7c23 */ /* 0x000fe20008000021 */
[----:B------:R-:W-:Y:S02]  /*5080*/  HADD2.F32 R13, -RZ, R133.H0_H0 ;  /* 0x20000085ff0d7230 */ /* 0x000fe40000004100 */
[----:B------:R-:W-:Y:S01]  /*5090*/  FFMA R33, R15, UR24, R32 ;  /* 0x000000180f217c23 */ /* 0x000fe20008000020 */
[----:B------:R-:W-:Y:S01]  /*50a0*/  FMUL R15, R26, UR4 ;  /* 0x000000041a0f7c20 */ /* 0x000fe20008400000 */
[----:B------:R-:W-:Y:S01]  /*50b0*/  FFMA R17, R17, UR24, R34 ;  /* 0x0000001811117c23 */ /* 0x000fe20008000022 */
[----:B------:R-:W-:Y:S02]  /*50c0*/  HADD2.F32 R34, -RZ, R132.H1_H1 ;  /* 0x30000084ff227230 */ /* 0x000fe40000004100 */
[----:B------:R-:W-:Y:S01]  /*50d0*/  FMUL R13, R13, UR4 ;  /* 0x000000040d0d7c20 */ /* 0x000fe20008400000 */
[----:B-----5:R-:W-:Y:S01]  /*50e0*/  FFMA R32, R8, UR24, R15 ;  /* 0x0000001808207c23 */ /* 0x020fe2000800000f */
[----:B------:R-:W-:-:S02]  /*50f0*/  HADD2.F32 R8, -RZ, R135.H1_H1 ;  /* 0x30000087ff087230 */ /* 0x000fc40000004100 */
[----:B------:R-:W-:Y:S01]  /*5100*/  FMUL R34, R34, UR4 ;  /* 0x0000000422227c20 */ /* 0x000fe20008400000 */
[----:B------:R-:W-:Y:S02]  /*5110*/  HADD2.F32 R26, -RZ, R133.H1_H1 ;  /* 0x30000085ff1a7230 */ /* 0x000fe40000004100 */
[----:B------:R-:W-:Y:S01]  /*5120*/  FFMA R13, R10, UR24, R13 ;  /* 0x000000180a0d7c23 */ /* 0x000fe2000800000d */
[----:B------:R-:W-:Y:S01]  /*5130*/  FMUL R8, R8, UR4 ;  /* 0x0000000408087c20 */ /* 0x000fe20008400000 */
[----:B------:R-:W-:Y:S01]  /*5140*/  FFMA R35, R9, UR24, R34 ;  /* 0x0000001809237c23 */ /* 0x000fe20008000022 */
[----:B------:R-:W-:Y:S02]  /*5150*/  HADD2.F32 R9, -RZ, R135.H0_H0 ;  /* 0x20000087ff097230 */ /* 0x000fe40000004100 */
[----:B------:R-:W-:Y:S01]  /*5160*/  FMUL R26, R26, UR4 ;  /* 0x000000041a1a7c20 */ /* 0x000fe20008400000 */
[--C-:B------:R-:W-:Y:S01]  /*5170*/  HADD2.F32 R15, -RZ, R134.reuse.H0_H0 ;  /* 0x20000086ff0f7230 */ /* 0x100fe20000004100 */
[----:B------:R-:W-:Y:S01]  /*5180*/  F2FP.F16.F32.PACK_AB R10, R27, R12 ;  /* 0x0000000c1b0a723e */ /* 0x000fe200000000ff */
[----:B------:R-:W-:-:S02]  /*5190*/  HADD2.F32 R36, -RZ, R134.H1_H1 ;  /* 0x30000086ff247230 */ /* 0x000fc40000004100 */
[----:B------:R-:W-:Y:S01]  /*51a0*/  FMUL R9, R9, UR4 ;  /* 0x0000000409097c20 */ /* 0x000fe20008400000 */
[----:B------:R-:W-:Y:S01]  /*51b0*/  FFMA R26, R11, UR24, R26 ;  /* 0x000000180b1a7c23 */ /* 0x000fe2000800001a */
[----:B---3--:R-:W-:Y:S01]  /*51c0*/  FFMA R7, R7, UR24, R8 ;  /* 0x0000001807077c23 */ /* 0x008fe20008000008 */
[----:B------:R-:W-:Y:S01]  /*51d0*/  F2FP.F16.F32.PACK_AB R8, R17, R16 ;  /* 0x000000101108723e */ /* 0x000fe200000000ff */
[----:B------:R-:W-:Y:S01]  /*51e0*/  FMUL R15, R15, UR4 ;  /* 0x000000040f0f7c20 */ /* 0x000fe20008400000 */
[----:B------:R-:W-:Y:S01]  /*51f0*/  IADD3 R16, PT, PT, R0, 0x30, RZ ;  /* 0x0000003000107810 */ /* 0x000fe20007ffe0ff */
[----:B------:R-:W-:Y:S01]  /*5200*/  FMUL R36, R36, UR4 ;  /* 0x0000000424247c20 */ /* 0x000fe20008400000 */
[----:B------:R-:W-:Y:S01]  /*5210*/  FFMA R34, R6, UR24, R9 ;  /* 0x0000001806227c23 */ /* 0x000fe20008000009 */
[----:B------:R-:W-:Y:S01]  /*5220*/  FFMA R15, R4, UR24, R15 ;  /* 0x00000018040f7c23 */ /* 0x000fe2000800000f */
[----:B------:R-:W-:Y:S01]  /*5230*/  ISETP.LT.AND P3, PT, R16, UR15, P1 ;  /* 0x0000000f10007c0c */ /* 0x000fe20008f61270 */
[----:B------:R-:W-:Y:S01]  /*5240*/  FFMA R36, R5, UR24, R36 ;  /* 0x0000001805247c23 */ /* 0x000fe20008000024 */
[----:B------:R-:W-:Y:S01]  /*5250*/  F2FP.F16.F32.PACK_AB R9, R19, R18 ;  /* 0x000000121309723e */ /* 0x000fe200000000ff */
[----:B------:R-:W-:Y:S01]  /*5260*/  IMAD.WIDE.U32 R18, R162, 0xc, R28 ;  /* 0x0000000ca2127825 */ /* 0x000fe200078e001c */
[----:B------:R-:W-:-:S02]  /*5270*/  F2FP.F16.F32.PACK_AB R11, R33, R14 ;  /* 0x0000000e210b723e */ /* 0x000fc400000000ff */
[----:B------:R-:W-:Y:S02]  /*5280*/  F2FP.F16.F32.PACK_AB R4, R35, R32 ;  /* 0x000000202304723e */ /* 0x000fe400000000ff */
[----:B------:R-:W-:Y:S01]  /*5290*/  F2FP.F16.F32.PACK_AB R5, R26, R13 ;  /* 0x0000000d1a05723e */ /* 0x000fe200000000ff */
[----:B------:R1:W-:Y:S01]  /*52a0*/  @P5 STG.E.128 desc[UR18][R30.64], R8 ;  /* 0x000000081e005986 */ /* 0x0003e2000c101d12 */
[----:B------:R-:W-:Y:S02]  /*52b0*/  F2FP.F16.F32.PACK_AB R6, R36, R15 ;  /* 0x0000000f2406723e */ /* 0x000fe400000000ff */
[----:B------:R-:W-:Y:S02]  /*52c0*/  F2FP.F16.F32.PACK_AB R7, R7, R34 ;  /* 0x000000220707723e */ /* 0x000fe400000000ff */
[----:B------:R-:W-:-:S03]  /*52d0*/  IADD3 R19, PT, PT, R20, R19, RZ ;  /* 0x0000001314137210 */ /* 0x000fc60007ffe0ff */
[----:B------:R-:W-:Y:S04]  /*52e0*/  @P4 STG.E.128 desc[UR18][R22.64], R4 ;  /* 0x0000000416004986 */ /* 0x000fe8000c101d12 */
[----:B------:R2:W1:Y:S01]  /*52f0*/  @P3 LDG.E.LTC128B.128 R136, desc[UR18][R18.64] ;  /* 0x0000001212883981 */ /* 0x000462000c1e1d20 */
[----:B------:R-:W-:Y:S02]  /*5300*/  IADD3 R17, PT, PT, R0, 0x32, RZ ;  /* 0x0000003200117810 */ /* 0x000fe40007ffe0ff */
[----:B------:R-:W-:Y:S02]  /*5310*/  IADD3 R26, P2, PT, R28, R21, RZ ;  /* 0x000000151c1a7210 */ /* 0x000fe40007f5e0ff */
[----:B------:R-:W-:Y:S02]  /*5320*/  ISETP.LT.AND P3, PT, R17, UR15, P1 ;  /* 0x0000000f11007c0c */ /* 0x000fe40008f61270 */
[----:B------:R-:W-:-:S11]  /*5330*/  IADD3.X R27, PT, PT, R29, R24, RZ, P2, !PT ;  /* 0x000000181d1b7210 */ /* 0x000fd600017fe4ff */
[----:B------:R-:W3:Y:S01]  /*5340*/  @P3 LDG.E.LTC128B.128 R132, desc[UR18][R26.64] ;  /* 0x000000121a843981 */ /* 0x000ee2000c1e1d20 */
[----:B------:R-:W-:Y:S01]  /*5350*/  ISETP.LT.AND P5, PT, R16, UR15, P0 ;  /* 0x0000000f10007c0c */ /* 0x000fe200087a1270 */
[----:B------:R-:W-:Y:S01]  /*5360*/  IMAD.WIDE.U32 R162, R162, 0xc, R26 ;  /* 0x0000000ca2a27825 */ /* 0x000fe200078e001a */
[----:B------:R-:W-:Y:S01]  /*5370*/  BAR.SYNC.DEFER_BLOCKING 0x0 ;  /* 0x0000000000007b1d */ /* 0x000fe20000010000 */
[----:B------:R-:W-:-:S03]  /*5380*/  ISETP.LT.AND P4, PT, R17, UR15, P0 ;  /* 0x0000000f11007c0c */ /* 0x000fc60008781270 */
[----:B------:R-:W-:Y:S02]  /*5390*/  IADD3 R163, PT, PT, R20, R163, RZ ;  /* 0x000000a314a37210 */ /* 0x000fe40007ffe0ff */
        /* <DEDUP_REMOVED lines=9> */
[----:B------:R-:W4:Y:S04]  /*5430*/  LDS.128 R12, [R209] ;  /* 0x00000000d10c7984 */ /* 0x000f280000000c00 */
[----:B------:R-:W5:Y:S04]  /*5440*/  LDS.128 R8, [R208] ;  /* 0x00000000d0087984 */ /* 0x000f680000000c00 */
[----:B------:R-:W5:Y:S04]  /*5450*/  LDS.128 R4, [R209+0x440] ;  /* 0x00044000d1047984 */ /* 0x000f680000000c00 */
[----:B--2---:R-:W2:Y:S01]  /*5460*/  LDS.128 R16, [R208+0x440] ;  /* 0x00044000d0107984 */ /* 0x004ea20000000c00 */
[----:B-1----:R-:W-:-:S02]  /*5470*/  HADD2.F32 R31, -RZ, R136.H0_H0 ;  /* 0x20000088ff1f7230 */ /* 0x002fc40000004100 */
[--C-:B------:R-:W-:Y:S02]  /*5480*/  HADD2.F32 R29, -RZ, R137.reuse.H0_H0 ;  /* 0x20000089ff1d7230 */ /* 0x100fe40000004100 */
[----:B------:R-:W-:Y:S02]  /*5490*/  HADD2.F32 R32, -RZ, R136.H1_H1 ;  /* 0x30000088ff207230 */ /* 0x000fe40000004100 */
[----:B------:R-:W-:Y:S01]  /*54a0*/  FMUL R31, R31, UR4 ;  /* 0x000000041f1f7c20 */ /* 0x000fe20008400000 */
[--C-:B------:R-:W-:Y:S02]  /*54b0*/  HADD2.F32 R30, -RZ, R138.reuse.H1_H1 ;  /* 0x3000008aff1e7230 */ /* 0x100fe40000004100 */
[----:B------:R-:W-:Y:S01]  /*54c0*/  FMUL R29, R29, UR4 ;  /* 0x000000041d1d7c20 */ /* 0x000fe20008400000 */
[----:B----4-:R-:W-:Y:S01]  /*54d0*/  FFMA R28, R12, UR24, R31 ;  /* 0x000000180c1c7c23 */ /* 0x010fe2000800001f */
[----:B------:R-:W-:Y:S02]  /*54e0*/  HADD2.F32 R12, -RZ, R137.H1_H1 ;  /* 0x30000089ff0c7230 */ /* 0x000fe40000004100 */
[----:B------:R-:W-:Y:S01]  /*54f0*/  FFMA R14, R14, UR24, R29 ;  /* 0x000000180e0e7c23 */ /* 0x000fe2000800001d */
[----:B------:R-:W-:-:S02]  /*5500*/  HADD2.F32 R31, -RZ, R138.H0_H0 ;  /* 0x2000008aff1f7230 */ /* 0x000fc40000004100 */
[----:B------:R-:W-:Y:S01]  /*5510*/  FMUL R32, R32, UR4 ;  /* 0x0000000420207c20 */ /* 0x000fe20008400000 */
[--C-:B------:R-:W-:Y:S02]  /*5520*/  HADD2.F32 R29, -RZ, R139.reuse.H0_H0 ;  /* 0x2000008bff1d7230 */ /* 0x100fe40000004100 */
[----:B------:R-:W-:Y:S01]  /*5530*/  FMUL R12, R12, UR4 ;  /* 0x000000040c0c7c20 */ /* 0x000fe20008400000 */
[----:B------:R-:W-:Y:S01]  /*5540*/  FMUL R30, R30, UR4 ;  /* 0x000000041e1e7c20 */ /* 0x000fe20008400000 */
[----:B------:R-:W-:Y:S01]  /*5550*/  FMUL R31, R31, UR4 ;  /* 0x000000041f1f7c20 */ /* 0x000fe20008400000 */
[----:B------:R-:W-:Y:S01]  /*5560*/  FFMA R13, R13, UR24, R32 ;  /* 0x000000180d0d7c23 */ /* 0x000fe20008000020 */
[----:B------:R-:W-:Y:S01]  /*5570*/  FFMA R15, R15, UR24, R12 ;  /* 0x000000180f0f7c23 */ /* 0x000fe2000800000c */
[----:B------:R-:W-:Y:S02]  /*5580*/  HADD2.F32 R12, -RZ, R139.H1_H1 ;  /* 0x3000008bff0c7230 */ /* 0x000fe40000004100 */
[----:B------:R-:W-:Y:S01]  /*5590*/  FMUL R29, R29, UR4 ;  /* 0x000000041d1d7c20 */ /* 0x000fe20008400000 */
[----:B---3--:R-:W-:-:S02]  /*55a0*/  HADD2.F32 R32, -RZ, R132.H1_H1 ;  /* 0x30000084ff207230 */ /* 0x008fc40000004100 */
[----:B-----5:R-:W-:Y:S01]  /*55b0*/  FFMA R8, R8, UR24, R31 ;  /* 0x0000001808087c23 */ /* 0x020fe2000800001f */
[----:B------:R-:W-:Y:S02]  /*55c0*/  HADD2.F32 R33, -RZ, R132.H0_H0 ;  /* 0x20000084ff217230 */ /* 0x000fe40000004100 */
[----:B------:R-:W-:Y:S01]  /*55d0*/  FMUL R12, R12, UR4 ;  /* 0x000000040c0c7c20 */ /* 0x000fe20008400000 */
[--C-:B------:R-:W-:Y:S02]  /*55e0*/  HADD2.F32 R31, -RZ, R133.reuse.H0_H0 ;  /* 0x20000085ff1f7230 */ /* 0x100fe40000004100 */
[----:B------:R-:W-:Y:S01]  /*55f0*/  FFMA R10, R10, UR24, R29 ;  /* 0x000000180a0a7c23 */ /* 0x000fe2000800001d */
[----:B------:R-:W-:Y:S01]  /*5600*/  FMUL R32, R32, UR4 ;  /* 0x0000000420207c20 */ /* 0x000fe20008400000 */
[----:B------:R-:W-:Y:S01]  /*5610*/  FFMA R29, R11, UR24, R12 ;  /* 0x000000180b1d7c23 */ /* 0x000fe2000800000c */
[----:B------:R-:W-:Y:S02]  /*5620*/  HADD2.F32 R12, -RZ, R133.H1_H1 ;  /* 0x30000085ff0c7230 */ /* 0x000fe40000004100 */
[----:B------:R-:W-:Y:S01]  /*5630*/  FMUL R33, R33, UR4 ;  /* 0x0000000421217c20 */ /* 0x000fe20008400000 */
[----:B------:R-:W-:Y:S01]  /*5640*/  FMUL R31, R31, UR4 ;  /* 0x000000041f1f7c20 */ /* 0x000fe20008400000 */
[----:B------:R-:W-:Y:S01]  /*5650*/  FFMA R32, R5, UR24, R32 ;  /* 0x0000001805207c23 */ /* 0x000fe20008000020 */
[----:B------:R-:W-:-:S02]  /*5660*/  HADD2.F32 R5, -RZ, R135.H0_H0 ;  /* 0x20000087ff057230 */ /* 0x000fc40000004100 */
[----:B------:R-:W-:Y:S01]  /*5670*/  FFMA R9, R9, UR24, R30 ;  /* 0x0000001809097c23 */ /* 0x000fe2000800001e */
[----:B------:R-:W-:Y:S01]  /*5680*/  FMUL R12, R12, UR4 ;  /* 0x000000040c0c7c20 */ /* 0x000fe20008400000 */
[----:B------:R-:W-:Y:S01]  /*5690*/  FFMA R11, R4, UR24, R33 ;  /* 0x00000018040b7c23 */ /* 0x000fe20008000021 */
[----:B------:R-:W-:Y:S01]  /*56a0*/  FFMA R30, R6, UR24, R31 ;  /* 0x00000018061e7c23 */ /* 0x000fe2000800001f */
[--C-:B------:R-:W-:Y:S02]  /*56b0*/  HADD2.F32 R33, -RZ, R134.reuse.H0_H0 ;  /* 0x20000086ff217230 */ /* 0x100fe40000004100 */
[----:B------:R-:W-:Y:S01]  /*56c0*/  FFMA R31, R7, UR24, R12 ;  /* 0x00000018071f7c23 */ /* 0x000fe2000800000c */
[----:B------:R-:W-:Y:S02]  /*56d0*/  HADD2.F32 R6, -RZ, R134.H1_H1 ;  /* 0x30000086ff067230 */ /* 0x000fe40000004100 */
[----:B------:R-:W-:Y:S01]  /*56e0*/  FMUL R5, R5, UR4 ;  /* 0x0000000405057c20 */ /* 0x000fe20008400000 */
[----:B------:R-:W-:Y:S01]  /*56f0*/  HADD2.F32 R4, -RZ, R135.H1_H1 ;  /* 0x30000087ff047230 */ /* 0x000fe20000004100 */
[----:B------:R-:W-:Y:S01]  /*5700*/  IADD3 R12, PT, PT, R0, 0x38, RZ ;  /* 0x00000038000c7810 */ /* 0x000fe20007ffe0ff */
[----:B------:R-:W-:Y:S01]  /*5710*/  FMUL R33, R33, UR4 ;  /* 0x0000000421217c20 */ /* 0x000fe20008400000 */
[----:B------:R-:W-:Y:S01]  /*5720*/  FMUL R6, R6, UR4 ;  /* 0x0000000406067c20 */ /* 0x000fe20008400000 */
[----:B--2---:R-:W-:Y:S01]  /*5730*/  FFMA R18, R18, UR24, R5 ;  /* 0x0000001812127c23 */ /* 0x004fe20008000005 */
[----:B------:R-:W-:Y:S01]  /*5740*/  FMUL R4, R4, UR4 ;  /* 0x0000000404047c20 */ /* 0x000fe20008400000 */
[----:B------:R-:W-:Y:S01]  /*5750*/  F2FP.F16.F32.PACK_AB R5, R15, R14 ;  /* 0x0000000e0f05723e */ /* 0x000fe200000000ff */
[----:B------:R-:W-:Y:S01]  /*5760*/  IMAD.WIDE.U32 R14, R158, 0xc, R22 ;  /* 0x0000000c9e0e7825 */ /* 0x000fe200078e0016 */
[----:B------:R-:W-:-:S03]  /*5770*/  ISETP.LT.AND P3, PT, R12, UR15, P1 ;  /* 0x0000000f0c007c0c */ /* 0x000fc60008f61270 */
[----:B------:R-:W-:Y:S01]  /*5780*/  FFMA R16, R16, UR24, R33 ;  /* 0x0000001810107c23 */ /* 0x000fe20008000021 */
[----:B------:R-:W-:Y:S01]  /*5790*/  FFMA R17, R17, UR24, R6 ;  /* 0x0000001811117c23 */ /* 0x000fe20008000006 */
[----:B------:R-:W-:Y:S01]  /*57a0*/  FFMA R19, R19, UR24, R4 ;  /* 0x0000001813137c23 */ /* 0x000fe20008000004 */
[----:B------:R-:W-:Y:S02]  /*57b0*/  IADD3 R22, P2, PT, R22, R156, RZ ;  /* 0x0000009c16167210 */ /* 0x000fe40007f5e0ff */
[----:B------:R-:W-:Y:S02]  /*57c0*/  F2FP.F16.F32.PACK_AB R6, R9, R8 ;  /* 0x000000080906723e */ /* 0x000fe400000000ff */
[----:B------:R-:W-:Y:S02]  /*57d0*/  F2FP.F16.F32.PACK_AB R4, R13, R28 ;  /* 0x0000001c0d04723e */ /* 0x000fe400000000ff */
[----:B------:R-:W-:Y:S02]  /*57e0*/  F2FP.F16.F32.PACK_AB R7, R29, R10 ;  /* 0x0000000a1d07723e */ /* 0x000fe400000000ff */
[----:B------:R-:W-:-:S02]  /*57f0*/  F2FP.F16.F32.PACK_AB R8, R32, R11 ;  /* 0x0000000b2008723e */ /* 0x000fc400000000ff */
[----:B------:R-:W-:Y:S02]  /*5800*/  IADD3 R15, PT, PT, R25, R15, RZ ;  /* 0x0000000f190f7210 */ /* 0x000fe40007ffe0ff */
[----:B------:R-:W-:Y:S02]  /*5810*/  F2FP.F16.F32.PACK_AB R9, R31, R30 ;  /* 0x0000001e1f09723e */ /* 0x000fe400000000ff */
[----:B------:R-:W-:Y:S01]  /*5820*/  F2FP.F16.F32.PACK_AB R10, R17, R16 ;  /* 0x00000010110a723e */ /* 0x000fe200000000ff */
[----:B------:R-:W-:Y:S01]  /*5830*/  @P5 STG.E.128 desc[UR18][R14.64], R4 ;  /* 0x000000040e005986 */ /* 0x000fe2000c101d12 */
[----:B------:R-:W-:Y:S02]  /*5840*/  IADD3.X R23, PT, PT, R23, R157, RZ, P2, !PT ;  /* 0x0000009d17177210 */ /* 0x000fe400017fe4ff */
[----:B------:R-:W-:-:S05]  /*5850*/  F2FP.F16.F32.PACK_AB R11, R19, R18 ;  /* 0x00000012130b723e */ /* 0x000fca00000000ff */
[----:B------:R-:W-:Y:S04]  /*5860*/  @P4 STG.E.128 desc[UR18][R22.64], R8 ;  /* 0x0000000816004986 */ /* 0x000fe8000c101d12 */
[----:B------:R-:W2:Y:S01]  /*5870*/  @P3 LDG.E.LTC128B.128 R136, desc[UR18][R162.64] ;  /* 0x00000012a2883981 */ /* 0x000ea2000c1e1d20 */
[----:B------:R-:W-:-:S04]  /*5880*/  IADD3 R0, PT, PT, R0, 0x3a, RZ ;  /* 0x0000003a00007810 */ /* 0x000fc80007ffe0ff */
[----:B------:R-:W-:Y:S02]  /*5890*/  ISETP.LT.AND P2, PT, R0, UR15, P1 ;  /* 0x0000000f00007c0c */ /* 0x000fe40008f41270 */
[----:B------:R-:W-:-:S04]  /*58a0*/  IADD3 R16, P1, PT, R26, R21, RZ ;  /* 0x000000151a107210 */ /* 0x000fc80007f3e0ff */
[----:B------:R-:W-:-:S07]  /*58b0*/  IADD3.X R17, PT, PT, R27, R24, RZ, P1, !PT ;  /* 0x000000181b117210 */ /* 0x000fce0000ffe4ff */
[----:B------:R1:W3:Y:S01]  /*58c0*/  @P2 LDG.E.LTC128B.128 R132, desc[UR18][R16.64] ;  /* 0x0000001210842981 */ /* 0x0002e2000c1e1d20 */
[----:B------:R-:W-:Y:S01]  /*58d0*/  BAR.SYNC.DEFER_BLOCKING 0x0 ;  /* 0x0000000000007b1d */ /* 0x000fe20000010000 */
[----:B------:R-:W-:Y:S01]  /*58e0*/  ISETP.LT.AND P1, PT, R12, UR15, P0 ;  /* 0x0000000f0c007c0c */ /* 0x000fe20008721270 */
[----:B------:R-:W-:Y:S01]  /*58f0*/  IMAD.WIDE.U32 R158, R158, 0xc, R22 ;  /* 0x0000000c9e9e7825 */ /* 0x000fe200078e0016 */
[----:B------:R-:W-:Y:S02]  /*5900*/  ISETP.LT.AND P2, PT, R0, UR15, P0 ;  /* 0x0000000f00007c0c */ /* 0x000fe40008741270 */
[----:B------:R-:W-:Y:S02]  /*5910*/  IADD3 R156, P0, PT, R22, R156, RZ ;  /* 0x0000009c169c7210 */ /* 0x000fe40007f1e0ff */
[----:B------:R-:W-:Y:S02]  /*5920*/  IADD3 R159, PT, PT, R25, R159, RZ ;  /* 0x0000009f199f7210 */ /* 0x000fe40007ffe0ff */
        /* <DEDUP_REMOVED lines=12> */
[----:B------:R-:W3:Y:S04]  /*59f0*/  LDS.128 R12, [R209+0x440] ;  /* 0x00044000d10c7984 */ /* 0x000ee80000000c00 */
[----:B-1----:R-:W1:Y:S01]  /*5a00*/  LDS.128 R16, [R208+0x440] ;  /* 0x00044000d0107984 */ /* 0x002e620000000c00 */
[----:B--2---:R-:W-:-:S02]  /*5a10*/  HADD2.F32 R21, -RZ, R137.H0_H0 ;  /* 0x20000089ff157230 */ /* 0x004fc40000004100 */
[----:B------:R-:W-:Y:S02]  /*5a20*/  HADD2.F32 R0, -RZ, R138.H0_H0 ;  /* 0x2000008aff007230 */ /* 0x000fe40000004100 */
[--C-:B------:R-:W-:Y:S02]  /*5a30*/  HADD2.F32 R20, -RZ, R139.reuse.H0_H0 ;  /* 0x2000008bff147230 */ /* 0x100fe40000004100 */
[----:B------:R-:W-:Y:S01]  /*5a40*/  FMUL R21, R21, UR4 ;  /* 0x0000000415157c20 */ /* 0x000fe20008400000 */
[--C-:B------:R-:W-:Y:S02]  /*5a50*/  HADD2.F32 R27, -RZ, R136.reuse.H0_H0 ;  /* 0x20000088ff1b7230 */ /* 0x100fe40000004100 */
[----:B------:R-:W-:Y:S02]  /*5a60*/  HADD2.F32 R24, -RZ, R136.H1_H1 ;  /* 0x30000088ff187230 */ /* 0x000fe40000004100 */
[----:B----4-:R-:W-:Y:S01]  /*5a70*/  FFMA R10, R10, UR24, R21 ;  /* 0x000000180a0a7c23 */ /* 0x010fe20008000015 */
[----:B------:R-:W-:-:S02]  /*5a80*/  HADD2.F32 R139, -RZ, R139.H1_H1 ;  /* 0x3000008bff8b7230 */ /* 0x000fc40000004100 */
[----:B------:R-:W-:Y:S01]  /*5a90*/  FMUL R21, R0, UR4 ;  /* 0x0000000400157c20 */ /* 0x000fe20008400000 */
[----:B------:R-:W-:Y:S02]  /*5aa0*/  HADD2.F32 R22, -RZ, R137.H1_H1 ;  /* 0x30000089ff167230 */ /* 0x000fe40000004100 */
[----:B------:R-:W-:Y:S01]  /*5ab0*/  FMUL R27, R27, UR4 ;  /* 0x000000041b1b7c20 */ /* 0x000fe20008400000 */
[----:B------:R-:W-:Y:S01]  /*5ac0*/  FMUL R24, R24, UR4 ;  /* 0x0000000418187c20 */ /* 0x000fe20008400000 */
[----:B------:R-:W-:Y:S01]  /*5ad0*/  FMUL R25, R20, UR4 ;  /* 0x0000000414197c20 */ /* 0x000fe20008400000 */
[----:B------:R-:W-:Y:S01]  /*5ae0*/  FMUL R0, R139, UR4 ;  /* 0x000000048b007c20 */ /* 0x000fe20008400000 */
[----:B------:R-:W-:Y:S02]  /*5af0*/  HADD2.F32 R138, -RZ, R138.H1_H1 ;  /* 0x3000008aff8a7230 */ /* 0x000fe40000004100 */
[----:B------:R-:W-:Y:S01]  /*5b00*/  FFMA R8, R8, UR24, R27 ;  /* 0x0000001808087c23 */ /* 0x000fe2000800001b */
[----:B------:R-:W-:Y:S01]  /*5b10*/  FFMA R9, R9, UR24, R24 ;  /* 0x0000001809097c23 */ /* 0x000fe20008000018 */
[----:B-----5:R-:W-:Y:S01]  /*5b20*/  FFMA R25, R6, UR24, R25 ;  /* 0x0000001806197c23 */ /* 0x020fe20008000019 */
[----:B------:R-:W-:Y:S01]  /*5b30*/  FFMA R0, R7, UR24, R0 ;  /* 0x0000001807007c23 */ /* 0x000fe20008000000 */
[----:B------:R-:W-:Y:S01]  /*5b40*/  FMUL R22, R22, UR4 ;  /* 0x0000000416167c20 */ /* 0x000fe20008400000 */
[----:B------:R-:W-:Y:S01]  /*5b50*/  FMUL R138, R138, UR4 ;  /* 0x000000048a8a7c20 */ /* 0x000fe20008400000 */
[----:B------:R-:W-:Y:S01]  /*5b60*/  FFMA R21, R4, UR24, R21 ;  /* 0x0000001804157c23 */ /* 0x000fe20008000015 */
[----:B------:R-:W-:Y:S01]  /*5b70*/  F2FP.F16.F32.PACK_AB R4, R9, R8 ;  /* 0x000000080904723e */ /* 0x000fe200000000ff */
[----:B------:R-:W-:Y:S01]  /*5b80*/  FFMA R11, R11, UR24, R22 ;  /* 0x000000180b0b7c23 */ /* 0x000fe20008000016 */
[----:B------:R-:W-:Y:S01]  /*5b90*/  F2FP.F16.F32.PACK_AB R7, R0, R25 ;  /* 0x000000190007723e */ /* 0x000fe200000000ff */
[----:B------:R-:W-:Y:S01]  /*5ba0*/  FFMA R138, R5, UR24, R138 ;  /* 0x00000018058a7c23 */ /* 0x000fe2000800008a */
[----:B---3--:R-:W-:-:S02]  /*5bb0*/  HADD2.F32 R0, -RZ, R132.H0_H0 ;  /* 0x20000084ff007230 */ /* 0x008fc40000004100 */
[--C-:B------:R-:W-:Y:S01]  /*5bc0*/  HADD2.F32 R8, -RZ, R133.reuse.H0_H0 ;  /* 0x20000085ff087230 */ /* 0x100fe20000004100 */
[----:B------:R-:W-:Y:S01]  /*5bd0*/  F2FP.F16.F32.PACK_AB R5, R11, R10 ;  /* 0x0000000a0b05723e */ /* 0x000fe200000000ff */
[----:B------:R-:W-:Y:S01]  /*5be0*/  HADD2.F32 R133, -RZ, R133.H1_H1 ;  /* 0x30000085ff857230 */ /* 0x000fe20000004100 */
[----:B------:R-:W-:Y:S01]  /*5bf0*/  F2FP.F16.F32.PACK_AB R6, R138, R21 ;  /* 0x000000158a06723e */ /* 0x000fe200000000ff */
[----:B------:R-:W-:Y:S02]  /*5c00*/  HADD2.F32 R9, -RZ, R134.H0_H0 ;  /* 0x20000086ff097230 */ /* 0x000fe40000004100 */
[----:B------:R-:W-:Y:S01]  /*5c10*/  FMUL R11, R0, UR4 ;  /* 0x00000004000b7c20 */ /* 0x000fe20008400000 */
[----:B------:R-:W-:Y:S02]  /*5c20*/  HADD2.F32 R10, -RZ, R135.H0_H0 ;  /* 0x20000087ff0a7230 */ /* 0x000fe40000004100 */
[----:B------:R-:W-:Y:S01]  /*5c30*/  FMUL R0, R133, UR4 ;  /* 0x0000000485007c20 */ /* 0x000fe20008400000 */
[----:B------:R-:W-:Y:S01]  /*5c40*/  HADD2.F32 R132, -RZ, R132.H1_H1 ;  /* 0x30000084ff847230 */ /* 0x000fe20000004100 */
[----:B------:R2:W-:Y:S01]  /*5c50*/  @P1 STG.E.128 desc[UR18][R158.64], R4 ;  /* 0x000000049e001986 */ /* 0x0005e2000c101d12 */
[----:B------:R-:W-:-:S02]  /*5c60*/  HADD2.F32 R134, -RZ, R134.H1_H1 ;  /* 0x30000086ff867230 */ /* 0x000fc40000004100 */
[----:B------:R-:W-:Y:S01]  /*5c70*/  FFMA R15, R15, UR24, R0 ;  /* 0x000000180f0f7c23 */ /* 0x000fe20008000000 */
[----:B------:R-:W-:Y:S02]  /*5c80*/  HADD2.F32 R135, -RZ, R135.H1_H1 ;  /* 0x30000087ff877230 */ /* 0x000fe40000004100 */
[----:B------:R-:W-:Y:S01]  /*5c90*/  FMUL R132, R132, UR4 ;  /* 0x0000000484847c20 */ /* 0x000fe20008400000 */
[----:B------:R-:W-:Y:S01]  /*5ca0*/  FMUL R21, R8, UR4 ;  /* 0x0000000408157c20 */ /* 0x000fe20008400000 */
[----:B------:R-:W-:Y:S01]  /*5cb0*/  FMUL R9, R9, UR4 ;  /* 0x0000000409097c20 */ /* 0x000fe20008400000 */
[----:B------:R-:W-:Y:S01]  /*5cc0*/  FMUL R134, R134, UR4 ;  /* 0x0000000486867c20 */ /* 0x000fe20008400000 */
[----:B------:R-:W-:Y:S01]  /*5cd0*/  FMUL R0, R135, UR4 ;  /* 0x0000000487007c20 */ /* 0x000fe20008400000 */
[----:B------:R-:W-:Y:S01]  /*5ce0*/  FFMA R11, R12, UR24, R11 ;  /* 0x000000180c0b7c23 */ /* 0x000fe2000800000b */
[----:B------:R-:W-:Y:S01]  /*5cf0*/  FFMA R132, R13, UR24, R132 ;  /* 0x000000180d847c23 */ /* 0x000fe20008000084 */
[----:B------:R-:W-:Y:S01]  /*5d00*/  FFMA R14, R14, UR24, R21 ;  /* 0x000000180e0e7c23 */ /* 0x000fe20008000015 */
[----:B-1----:R-:W-:Y:S01]  /*5d10*/  FFMA R17, R17, UR24, R134 ;  /* 0x0000001811117c23 */ /* 0x002fe20008000086 */
[----:B------:R-:W-:Y:S01]  /*5d20*/  FFMA R0, R19, UR24, R0 ;  /* 0x0000001813007c23 */ /* 0x000fe20008000000 */
[----:B--2---:R-:W-:Y:S01]  /*5d30*/  FMUL R5, R10, UR4 ;  /* 0x000000040a057c20 */ /* 0x004fe20008400000 */
[----:B------:R-:W-:Y:S01]  /*5d40*/  FFMA R6, R16, UR24, R9 ;  /* 0x0000001810067c23 */ /* 0x000fe20008000009 */
[----:B------:R-:W-:-:S02]  /*5d50*/  F2FP.F16.F32.PACK_AB R4, R132, R11 ;  /* 0x0000000b8404723e */ /* 0x000fc400000000ff */
[----:B------:R-:W-:Y:S01]  /*5d60*/  FFMA R7, R18, UR24, R5 ;  /* 0x0000001812077c23 */ /* 0x000fe20008000005 */
[----:B------:R-:W-:Y:S02]  /*5d70*/  F2FP.F16.F32.PACK_AB R5, R15, R14 ;  /* 0x0000000e0f05723e */ /* 0x000fe400000000ff */
[----:B------:R-:W-:Y:S02]  /*5d80*/  F2FP.F16.F32.PACK_AB R6, R17, R6 ;  /* 0x000000061106723e */ /* 0x000fe400000000ff */
[----:B------:R-:W-:Y:S01]  /*5d90*/  F2FP.F16.F32.PACK_AB R7, R0, R7 ;  /* 0x000000070007723e */ /* 0x000fe200000000ff */
[----:B------:R-:W-:Y:S06]  /*5da0*/  @!P2 BRA `(.L_x_474) ;  /* 0x000000180000a947 */ /* 0x000fec0003800000 */
[----:B------:R2:W-:Y:S01]  /*5db0*/  STG.E.128 desc[UR18][R156.64], R4 ;  /* 0x000000049c007986 */ /* 0x0005e2000c101d12 */
[----:B------:R-:W-:Y:S05]  /*5dc0*/  BRA `(.L_x_474) ;  /* 0x0000001400f87947 */ /* 0x000fea0003800000 */
.L_x_473:
[----:B------:R-:W-:Y:S01]  /*5dd0*/  BAR.SYNC.DEFER_BLOCKING 0x0 ;  /* 0x0000000000007b1d */ /* 0x000fe20000010000 */
[----:B------:R-:W-:-:S05]  /*5de0*/  ISETP.LT.AND P2, PT, R0, UR15, P0 ;  /* 0x0000000f00007c0c */ /* 0x000fca0008741270 */
[----:B------:R1:W-:Y:S04]  /*5df0*/  STS.64 [R161], R4 ;  /* 0x00000004a1007388 */ /* 0x0003e80000000a00 */
[----:B------:R-:W-:Y:S04]  /*5e00*/  STS.64 [R161+0x20], R8 ;  /* 0x00002008a1007388 */ /* 0x000fe80000000a00 */
[----:B------:R2:W-:Y:S04]  /*5e10*/  STS.64 [R161+0x40], R12 ;  /* 0x0000400ca1007388 */ /* 0x0005e80000000a00 */
[----:B------:R-:W-:Y:S04]  /*5e20*/  STS.64 [R161+0x60], R16 ;  /* 0x00006010a1007388 */ /* 0x000fe80000000a00 */
[----:B------:R3:W-:Y:S04]  /*5e30*/  STS.64 [R160+0x80], R20 ;  /* 0x00008014a0007388 */ /* 0x0007e80000000a00 */
[----:B------:R-:W-:Y:S04]  /*5e40*/  STS.64 [R160+0xa0], R24 ;  /* 0x0000a018a0007388 */ /* 0x000fe80000000a00 */
[----:B------:R-:W-:Y:S01]  /*5e50*/  STS.64 [R160+0xc0], R28 ;  /* 0x0000c01ca0007388 */ /* 0x000fe20000000a00 */
[----:B-1----:R-:W-:-:S03]  /*5e60*/  IADD3 R4, PT, PT, R0, 0x2, RZ ;  /* 0x0000000200047810 */ /* 0x002fc60007ffe0ff */
[----:B------:R-:W-:Y:S01]  /*5e70*/  STS.64 [R160+0xe0], R32 ;  /* 0x0000e020a0007388 */ /* 0x000fe20000000a00 */
[----:B------:R-:W-:Y:S01]  /*5e80*/  BAR.SYNC.DEFER_BLOCKING 0x0 ;  /* 0x0000000000007b1d */ /* 0x000fe20000010000 */
[----:B------:R-:W-:Y:S02]  /*5e90*/  ISETP.LT.AND P3, PT, R4, UR15, P0 ;  /* 0x0000000f04007c0c */ /* 0x000fe40008761270 */
[----:B--2---:R-:W-:Y:S02]  /*5ea0*/  IADD3 R12, P1, PT, R166, R165, RZ ;  /* 0x000000a5a60c7210 */ /* 0x004fe40007f3e0ff */
[----:B---3--:R-:W-:Y:S01]  /*5eb0*/  IADD3 R21, PT, PT, R0, 0x12, RZ ;  /* 0x0000001200157810 */ /* 0x008fe20007ffe0ff */
[----:B------:R-:W1:Y:S04]  /*5ec0*/  LDS.128 R144, [R209] ;  /* 0x00000000d1907984 */ /* 0x000e680000000c00 */
[----:B------:R-:W2:Y:S04]  /*5ed0*/  LDS.128 R140, [R208] ;  /* 0x00000000d08c7984 */ /* 0x000ea80000000c00 */
[----:B------:R-:W3:Y:S04]  /*5ee0*/  LDS.128 R132, [R208+0x440] ;  /* 0x00044000d0847984 */ /* 0x000ee80000000c00 */
[----:B------:R-:W4:Y:S01]  /*5ef0*/  LDS.128 R136, [R209+0x440] ;  /* 0x00044000d1887984 */ /* 0x000f220000000c00 */
[----:B-1----:R-:W-:Y:S01]  /*5f00*/  FMUL R144, R144, UR24 ;  /* 0x0000001890907c20 */ /* 0x002fe20008400000 */
[----:B------:R-:W-:Y:S01]  /*5f10*/  FMUL R145, R145, UR24 ;  /* 0x0000001891917c20 */ /* 0x000fe20008400000 */
[----:B------:R-:W-:Y:S01]  /*5f20*/  FMUL R146, R146, UR24 ;  /* 0x0000001892927c20 */ /* 0x000fe20008400000 */
[----:B------:R-:W-:Y:S01]  /*5f30*/  FMUL R147, R147, UR24 ;  /* 0x0000001893937c20 */ /* 0x000fe20008400000 */
[----:B--2---:R-:W-:Y:S01]  /*5f40*/  FMUL R140, R140, UR24 ;  /* 0x000000188c8c7c20 */ /* 0x004fe20008400000 */
[----:B------:R-:W-:Y:S01]  /*5f50*/  FMUL R141, R141, UR24 ;  /* 0x000000188d8d7c20 */ /* 0x000fe20008400000 */
[----:B------:R-:W-:Y:S01]  /*5f60*/  FMUL R142, R142, UR24 ;  /* 0x000000188e8e7c20 */ /* 0x000fe20008400000 */
[----:B------:R-:W-:Y:S01]  /*5f70*/  FMUL R143, R143, UR24 ;  /* 0x000000188f8f7c20 */ /* 0x000fe20008400000 */
[----:B---3--:R-:W-:Y:S01]  /*5f80*/  FMUL R8, R132, UR24 ;  /* 0x0000001884087c20 */ /* 0x008fe20008400000 */
[----:B------:R-:W-:Y:S01]  /*5f90*/  FMUL R13, R133, UR24 ;  /* 0x00000018850d7c20 */ /* 0x000fe20008400000 */
[----:B------:R-:W-:Y:S01]  /*5fa0*/  FMUL R17, R134, UR24 ;  /* 0x0000001886117c20 */ /* 0x000fe20008400000 */
[----:B------:R-:W-:Y:S01]  /*5fb0*/  FMUL R20, R135, UR24 ;  /* 0x0000001887147c20 */ /* 0x000fe20008400000 */
[----:B----4-:R-:W-:Y:S01]  /*5fc0*/  FMUL R4, R136, UR24 ;  /* 0x0000001888047c20 */ /* 0x010fe20008400000 */
[----:B------:R-:W-:Y:S01]  /*5fd0*/  FMUL R9, R137, UR24 ;  /* 0x0000001889097c20 */ /* 0x000fe20008400000 */
[----:B------:R-:W-:Y:S01]  /*5fe0*/  FMUL R5, R138, UR24 ;  /* 0x000000188a057c20 */ /* 0x000fe20008400000 */
[----:B------:R-:W-:Y:S01]  /*5ff0*/  FMUL R16, R139, UR24 ;  /* 0x000000188b107c20 */ /* 0x000fe20008400000 */
[----:B------:R-:W-:-:S02]  /*6000*/  F2FP.F16.F32.PACK_AB R136, R145, R144 ;  /* 0x000000909188723e */ /* 0x000fc400000000ff */
[----:B------:R-:W-:Y:S02]  /*6010*/  F2FP.F16.F32.PACK_AB R137, R147, R146 ;  /* 0x000000929389723e */ /* 0x000fe400000000ff */
[----:B------:R-:W-:Y:S02]  /*6020*/  F2FP.F16.F32.PACK_AB R138, R141, R140 ;  /* 0x0000008c8d8a723e */ /* 0x000fe400000000ff */
[----:B------:R-:W-:Y:S02]  /*6030*/  F2FP.F16.F32.PACK_AB R139, R143, R142 ;  /* 0x0000008e8f8b723e */ /* 0x000fe400000000ff */
[----:B------:R-:W-:Y:S02]  /*6040*/  F2FP.F16.F32.PACK_AB R134, R13, R8 ;  /* 0x000000080d86723e */ /* 0x000fe400000000ff */
[----:B------:R-:W-:Y:S01]  /*6050*/  F2FP.F16.F32.PACK_AB R132, R9, R4 ;  /* 0x000000040984723e */ /* 0x000fe200000000ff */
[----:B------:R-:W-:Y:S01]  /*6060*/  @P2 STG.E.128 desc[UR18][R166.64], R136 ;  /* 0x00000088a6002986 */ /* 0x000fe2000c101d12 */
[----:B------:R-:W-:-:S02]  /*6070*/  F2FP.F16.F32.PACK_AB R133, R16, R5 ;  /* 0x000000051085723e */ /* 0x000fc400000000ff */
[----:B------:R-:W-:Y:S02]  /*6080*/  IADD3.X R13, PT, PT, R167, R164, RZ, P1, !PT ;  /* 0x000000a4a70d7210 */ /* 0x000fe40000ffe4ff */
[----:B------:R-:W-:Y:S01]  /*6090*/  F2FP.F16.F32.PACK_AB R135, R20, R17 ;  /* 0x000000111487723e */ /* 0x000fe200000000ff */
[----:B------:R-:W-:Y:S01]  /*60a0*/  IMAD R20, R159, 0xc, RZ ;  /* 0x0000000c9f147824 */ /* 0x000fe200078e02ff */
[C---:B------:R-:W-:Y:S02]  /*60b0*/  IADD3 R9, PT, PT, R0.reuse, 0x8, RZ ;  /* 0x0000000800097810 */ /* 0x040fe40007ffe0ff */
[----:B------:R-:W-:Y:S01]  /*60c0*/  IADD3 R8, PT, PT, R0, 0xa, RZ ;  /* 0x0000000a00087810 */ /* 0x000fe20007ffe0ff */
[----:B------:R-:W-:Y:S01]  /*60d0*/  @P3 STG.E.128 desc[UR18][R12.64], R132 ;  /* 0x000000840c003986 */ /* 0x000fe2000c101d12 */
        /* <DEDUP_REMOVED lines=8> */
[----:B------:R2:W-:Y:S04]  /*6160*/  STS.64 [R160+0xa0], R26 ;  /* 0x0000a01aa0007388 */ /* 0x0005e80000000a00 */
[----:B------:R-:W-:Y:S04]  /*6170*/  STS.64 [R160+0xc0], R30 ;  /* 0x0000c01ea0007388 */ /* 0x000fe80000000a00 */
[----:B------:R-:W-:Y:S01]  /*6180*/  STS.64 [R160+0xe0], R34 ;  /* 0x0000e022a0007388 */ /* 0x000fe20000000a00 */
[----:B------:R-:W-:Y:S01]  /*6190*/  BAR.SYNC.DEFER_BLOCKING 0x0 ;  /* 0x0000000000007b1d */ /* 0x000fe20000010000 */
[----:B-1----:R-:W-:Y:S01]  /*61a0*/  IADD3 R22, P1, PT, R12, R156, RZ ;  /* 0x0000009c0c167210 */ /* 0x002fe20007f3e0ff */
[----:B--2---:R-:W-:-:S03]  /*61b0*/  IMAD.WIDE.U32 R26, R158, 0xc, R12 ;  /* 0x0000000c9e1a7825 */ /* 0x004fc600078e000c */
[----:B------:R-:W-:Y:S02]  /*61c0*/  IADD3.X R23, PT, PT, R13, R157, RZ, P1, !PT ;  /* 0x0000009d0d177210 */ /* 0x000fe40000ffe4ff */
[----:B------:R-:W-:Y:S01]  /*61d0*/  IADD3 R27, PT, PT, R20, R27, RZ ;  /* 0x0000001b141b7210 */ /* 0x000fe20007ffe0ff */
        /* <DEDUP_REMOVED lines=28> */
[----:B------:R-:W-:Y:S02]  /*63a0*/  F2FP.F16.F32.PACK_AB R7, R24, R17 ;  /* 0x000000111807723e */ /* 0x000fe400000000ff */
[----:B------:R-:W-:-:S03]  /*63b0*/  IADD3 R24, PT, PT, R0, 0x10, RZ ;  /* 0x0000001000187810 */ /* 0x000fc60007ffe0ff */
        /* <DEDUP_REMOVED lines=14> */
[----:B------:R-:W2:Y:S04]  /*64a0*/  LDS.128 R8, [R209+0x440] ;  /* 0x00044000d1087984 */ /* 0x000ea80000000c00 */
[----:B------:R-:W3:Y:S04]  /*64b0*/  LDS.128 R12, [R208] ;  /* 0x00000000d00c7984 */ /* 0x000ee80000000c00 */
[----:B------:R-:W4:Y:S01]  /*64c0*/  LDS.128 R4, [R208+0x440] ;  /* 0x00044000d0047984 */ /* 0x000f220000000c00 */
[----:B-1----:R-:W-:Y:S01]  /*64d0*/  FMUL R16, R16, UR24 ;  /* 0x0000001810107c20 */ /* 0x002fe20008400000 */
[----:B------:R-:W-:Y:S01]  /*64e0*/  FMUL R17, R17, UR24 ;  /* 0x0000001811117c20 */ /* 0x000fe20008400000 */
[----:B------:R-:W-:Y:S01]  /*64f0*/  FMUL R18, R18, UR24 ;  /* 0x0000001812127c20 */ /* 0x000fe20008400000 */
[----:B------:R-:W-:Y:S01]  /*6500*/  FMUL R19, R19, UR24 ;  /* 0x0000001813137c20 */ /* 0x000fe20008400000 */
[----:B--2---:R-:W-:Y:S01]  /*6510*/  FMUL R25, R8, UR24 ;  /* 0x0000001808197c20 */ /* 0x004fe20008400000 */
[----:B------:R-:W-:Y:S01]  /*6520*/  FMUL R30, R9, UR24 ;  /* 0x00000018091e7c20 */ /* 0x000fe20008400000 */
[----:B------:R-:W-:Y:S01]  /*6530*/  F2FP.F16.F32.PACK_AB R8, R17, R16 ;  /* 0x000000101108723e */ /* 0x000fe200000000ff */
[----:B------:R-:W-:-:S04]  /*6540*/  IMAD.WIDE.U32 R16, R158, 0xc, R22 ;  /* 0x0000000c9e107825 */ /* 0x000fc800078e0016 */
[----:B---3--:R-:W-:Y:S01]  /*6550*/  FMUL R12, R12, UR24 ;  /* 0x000000180c0c7c20 */ /* 0x008fe20008400000 */
[----:B------:R-:W-:Y:S01]  /*6560*/  FMUL R21, R13, UR24 ;  /* 0x000000180d157c20 */ /* 0x000fe20008400000 */
[----:B------:R-:W-:Y:S01]  /*6570*/  FMUL R14, R14, UR24 ;  /* 0x000000180e0e7c20 */ /* 0x000fe20008400000 */
[----:B------:R-:W-:Y:S01]  /*6580*/  FMUL R27, R15, UR24 ;  /* 0x000000180f1b7c20 */ /* 0x000fe20008400000 */
[----:B------:R-:W-:Y:S01]  /*6590*/  FMUL R13, R10, UR24 ;  /* 0x000000180a0d7c20 */ /* 0x000fe20008400000 */
[----:B------:R-:W-:Y:S01]  /*65a0*/  FMUL R24, R11, UR24 ;  /* 0x000000180b187c20 */ /* 0x000fe20008400000 */
[----:B----4-:R-:W-:Y:S01]  /*65b0*/  FMUL R15, R4, UR24 ;  /* 0x00000018040f7c20 */ /* 0x010fe20008400000 */
[----:B------:R-:W-:Y:S01]  /*65c0*/  FMUL R28, R5, UR24 ;  /* 0x00000018051c7c20 */ /* 0x000fe20008400000 */
[----:B------:R-:W-:Y:S01]  /*65d0*/  FMUL R26, R6, UR24 ;  /* 0x00000018061a7c20 */ /* 0x000fe20008400000 */
[----:B------:R-:W-:Y:S01]  /*65e0*/  FMUL R7, R7, UR24 ;  /* 0x0000001807077c20 */ /* 0x000fe20008400000 */
[----:B------:R-:W-:-:S02]  /*65f0*/  IADD3 R22, P1, PT, R22, R156, RZ ;  /* 0x0000009c16167210 */ /* 0x000fc40007f3e0ff */
[----:B------:R-:W-:Y:S02]  /*6600*/  F2FP.F16.F32.PACK_AB R9, R19, R18 ;  /* 0x000000121309723e */ /* 0x000fe400000000ff */
[----:B------:R-:W-:Y:S02]  /*6610*/  F2FP.F16.F32.PACK_AB R10, R21, R12 ;  /* 0x0000000c150a723e */ /* 0x000fe400000000ff */
[----:B------:R-:W-:Y:S02]  /*6620*/  F2FP.F16.F32.PACK_AB R11, R27, R14 ;  /* 0x0000000e1b0b723e */ /* 0x000fe400000000ff */
[----:B------:R-:W-:Y:S02]  /*6630*/  IADD3 R17, PT, PT, R20, R17, RZ ;  /* 0x0000001114117210 */ /* 0x000fe40007ffe0ff */
[----:B------:R-:W-:Y:S02]  /*6640*/  F2FP.F16.F32.PACK_AB R4, R30, R25 ;  /* 0x000000191e04723e */ /* 0x000fe400000000ff */
[----:B------:R-:W-:Y:S01]  /*6650*/  F2FP.F16.F32.PACK_AB R5, R24, R13 ;  /* 0x0000000d1805723e */ /* 0x000fe200000000ff */
[----:B------:R-:W-:Y:S01]  /*6660*/  @P3 STG.E.128 desc[UR18][R16.64], R8 ;  /* 0x0000000810003986 */ /* 0x000fe2000c101d12 */
[----:B------:R-:W-:-:S02]  /*6670*/  F2FP.F16.F32.PACK_AB R6, R28, R15 ;  /* 0x0000000f1c06723e */ /* 0x000fc400000000ff */
[----:B------:R-:W-:Y:S02]  /*6680*/  IADD3.X R23, PT, PT, R23, R157, RZ, P1, !PT ;  /* 0x0000009d17177210 */ /* 0x000fe40000ffe4ff */
[----:B------:R-:W-:Y:S02]  /*6690*/  F2FP.F16.F32.PACK_AB R7, R7, R26 ;  /* 0x0000001a0707723e */ /* 0x000fe400000000ff */
        /* <DEDUP_REMOVED lines=194> */
[----:B------:R1:W-:Y:S01]  /*72c0*/  @P2 STG.E.128 desc[UR18][R22.64], R4 ;  /* 0x0000000416002986 */ /* 0x0003e2000c101d12 */
[----:B------:R-:W-:Y:S01]  /*72d0*/  BAR.SYNC.DEFER_BLOCKING 0x0 ;  /* 0x0000000000007b1d */ /* 0x000fe20000010000 */
[----:B------:R-:W-:Y:S02]  /*72e0*/  IADD3 R156, P1, PT, R22, R156, RZ ;  /* 0x0000009c169c7210 */ /* 0x000fe40007f3e0ff */
[----:B------:R-:W-:-:S02]  /*72f0*/  ISETP.LT.AND P2, PT, R21, UR15, P0 ;  /* 0x0000000f15007c0c */ /* 0x000fc40008741270 */
[----:B------:R-:W-:Y:S02]  /*7300*/  ISETP.LT.AND P0, PT, R0, UR15, P0 ;  /* 0x0000000f00007c0c */ /* 0x000fe40008701270 */
[----:B------:R-:W-:Y:S01]  /*7310*/  IADD3.X R157, PT, PT, R23, R157, RZ, P1, !PT ;  /* 0x0000009d179d7210 */ /* 0x000fe20000ffe4ff */
[----:B------:R-:W-:Y:S04]  /*7320*/  STS.64 [R161], R130 ;  /* 0x00000082a1007388 */ /* 0x000fe80000000a00 */
[----:B------:R-:W-:Y:S01]  /*7330*/  STS.64 [R161+0x20], R126 ;  /* 0x0000207ea1007388 */ /* 0x000fe20000000a00 */
[----:B-1----:R-:W-:-:S03]  /*7340*/  IMAD.WIDE.U32 R22, R158, 0xc, R22 ;  /* 0x0000000c9e167825 */ /* 0x002fc600078e0016 */
[----:B------:R-:W-:Y:S02]  /*7350*/  STS.64 [R161+0x40], R122 ;  /* 0x0000407aa1007388 */ /* 0x000fe40000000a00 */
[----:B------:R-:W-:Y:S02]  /*7360*/  IADD3 R23, PT, PT, R20, R23, RZ ;  /* 0x0000001714177210 */ /* 0x000fe40007ffe0ff */
[----:B------:R-:W-:Y:S04]  /*7370*/  STS.64 [R161+0x60], R118 ;  /* 0x00006076a1007388 */ /* 0x000fe80000000a00 */
[----:B------:R-:W-:Y:S04]  /*7380*/  STS.64 [R160+0x80], R114 ;  /* 0x00008072a0007388 */ /* 0x000fe80000000a00 */
[----:B------:R-:W-:Y:S04]  /*7390*/  STS.64 [R160+0xa0], R110 ;  /* 0x0000a06ea0007388 */ /* 0x000fe80000000a00 */
[----:B------:R-:W-:Y:S04]  /*73a0*/  STS.64 [R160+0xc0], R106 ;  /* 0x0000c06aa0007388 */ /* 0x000fe80000000a00 */
[----:B------:R-:W-:Y:S01]  /*73b0*/  STS.64 [R160+0xe0], R102 ;  /* 0x0000e066a0007388 */ /* 0x000fe20000000a00 */
[----:B------:R-:W-:Y:S06]  /*73c0*/  BAR.SYNC.DEFER_BLOCKING 0x0 ;  /* 0x0000000000007b1d */ /* 0x000fec0000010000 */
[----:B------:R-:W1:Y:S04]  /*73d0*/  LDS.128 R8, [R209+0x440] ;  /* 0x00044000d1087984 */ /* 0x000e680000000c00 */
[----:B------:R-:W2:Y:S04]  /*73e0*/  LDS.128 R16, [R209] ;  /* 0x00000000d1107984 */ /* 0x000ea80000000c00 */
        /* <DEDUP_REMOVED lines=24> */
[----:B------:R1:W-:Y:S01]  /*7570*/  @P2 STG.E.128 desc[UR18][R22.64], R4 ;  /* 0x0000000416002986 */ /* 0x0003e2000c101d12 */
[----:B------:R-:W-:-:S02]  /*7580*/  F2FP.F16.F32.PACK_AB R10, R25, R10 ;  /* 0x0000000a190a723e */ /* 0x000fc400000000ff */
[----:B------:R-:W-:-:S05]  /*7590*/  F2FP.F16.F32.PACK_AB R11, R24, R11 ;  /* 0x0000000b180b723e */ /* 0x000fca00000000ff */
[----:B------:R1:W-:Y:S02]  /*75a0*/  @P0 STG.E.128 desc[UR18][R156.64], R8 ;  /* 0x000000089c000986 */ /* 0x0003e4000c101d12 */
.L_x_474:
[----:B------:R-:W-:Y:S05]  /*75b0*/  BSYNC.RECONVERGENT B0 ;  /* 0x0000000000007941 */ /* 0x000fea0003800200 */
.L_x_472:
[----:B------:R-:W3:Y:S01]  /*75c0*/  LDCU UR4, c[0x0][0x398] ;  /* 0x00007300ff0477ac */ /* 0x000ee20008000800 */
[----:B------:R-:W-:-:S04]  /*75d0*/  UIADD3 UR14, UPT, UPT, UR10, UR14, URZ ;  /* 0x0000000e0a0e7290 */ /* 0x000fc8000fffe0ff */
[----:B---3--:R-:W-:-:S09]  /*75e0*/  UISETP.GE.AND UP0, UPT, UR14, UR4, UPT ;  /* 0x000000040e00728c */ /* 0x008fd2000bf06270 */
[----:B------:R-:W-:Y:S05]  /*75f0*/  BRA.U !UP0, `(.L_x_475) ;  /* 0xffffff9108807547 */ /* 0x000fea000b83ffff */
[----:B------:R-:W-:Y:S05]  /*7600*/  EXIT ;  /* 0x000000000000794d */ /* 0x000fea0003800000 */
.L_x_476:
        /* <DEDUP_REMOVED lines=15> */
.L_x_519:


//--------------------- .text._ZN7cutlass6KernelINS_4gemm6kernel11GemmGroupedINS1_11threadblock13MmaMultistageINS1_9GemmShapeILi128ELi128ELi32EEENS_9transform11threadblock28PredicatedTileAccessIteratorINS_11MatrixShapeILi128ELi32EEENS_6half_tENS_6layout8RowMajorELi1ENS8_29PitchLinearWarpRakedThreadMapINS_16PitchLinearShapeILi32ELi128EEELi128ENSH_ILi4ELi8EEELi8EEENS_5ArrayISD_Li8ELb0EEELb0ENSE_9NoPermuteEEENS9_25RegularTileAccessIteratorISC_SD_NSE_37RowMajorTensorOpMultiplicandCrosswiseILi16ELi32EEELi0ESK_Li16EEELNS_4arch14CacheOperation4KindE1ENSA_INSB_ILi32ELi128EEESD_SF_Li0ENSG_INSH_ILi128ELi32EEELi128ENSH_ILi8ELi4EEELi8EEESM_Lb0ESN_EENSP_ISW_SD_NSE_37RowMajorTensorOpMultiplicandCongruousILi16ELi64EEELi0ESZ_Li16EEELSV_1EfSF_NS4_9MmaPolicyINS1_4warp11MmaTensorOpINS6_ILi64ELi64ELi32EEESD_SR_SD_S12_fSF_NS15_17MmaTensorOpPolicyINST_3MmaINS6_ILi16ELi8ELi16EEELi32ESD_SF_SD_NSE_11ColumnMajorEfSF_NST_13OpMultiplyAddEEENSB_ILi1ELi1EEEEELi1ELb0EbEENSB_ILi0ELi0EEES1H_Li1EEELi4ELNS1_23SharedMemoryClearOptionE0EbEENS_8epilogue11threadblock8EpilogueIS7_S1G_Li1ENS1M_22PredicatedTileIteratorINS1M_26OutputTileOptimalThreadMapINS1M_15OutputTileShapeILi128ELi8ELi2ELi1ELi1EEENS1Q_ILi1ELi8ELi1ELi1ELi8EEELi128ELi8ELi16EEESD_Lb0ESN_Lb0EEENS1L_4warp24FragmentIteratorTensorOpIS17_S1A_fNSL_IfLi4ELb1EEESF_EENS1V_25TileIteratorTensorOpMixedIS17_S1A_fLi32ELi16ELi8ELi8ELb0EEENS1M_23SharedLoadIteratorMixedINS1T_18CompactedThreadMapEfLi32ELi16ELi8ELi8ELb0EEENS1L_6thread17LinearCombinationISD_Li8EffLNS24_9ScaleType4KindE0ELNS_15FloatRoundStyleE2ESD_EENSB_ILi0ELi8EEELi2ELi1EEENS4_37GemmBatchedIdentityThreadblockSwizzleELNS2_17GroupScheduleModeE0ELb1EEEEEvNT_6ParamsE --------------------------
	.section	.text._ZN7cutlass6KernelINS_4gemm6kernel11GemmGroupedINS1_11threadblock13MmaMultistageINS1_9GemmShapeILi128ELi128ELi32EEENS_9transform11threadblock28PredicatedTileAccessIteratorINS_11MatrixShapeILi128ELi32EEENS_6half_tENS_6layout8RowMajorELi1ENS8_29PitchLinearWarpRakedThreadMapINS_16PitchLinearShapeILi32ELi128EEELi128ENSH_ILi4ELi8EEELi8EEENS_5ArrayISD_Li8ELb0EEELb0ENSE_9NoPermuteEEENS9_25RegularTileAccessIteratorISC_SD_NSE_37RowMajorTensorOpMultiplicandCrosswiseILi16ELi32EEELi0ESK_Li16EEELNS_4arch14CacheOperation4KindE1ENSA_INSB_ILi32ELi128EEESD_SF_Li0ENSG_INSH_ILi128ELi32EEELi128ENSH_ILi8ELi4EEELi8EEESM_Lb0ESN_EENSP_ISW_SD_NSE_37RowMajorTensorOpMultiplicandCongruousILi16ELi64EEELi0ESZ_Li16EEELSV_1EfSF_NS4_9MmaPolicyINS1_4warp11MmaTensorOpINS6_ILi64ELi64ELi32EEESD_SR_SD_S12_fSF_NS15_17MmaTensorOpPolicyINST_3MmaINS6_ILi16ELi8ELi16EEELi32ESD_SF_SD_NSE_11ColumnMajorEfSF_NST_13OpMultiplyAddEEENSB_ILi1ELi1EEEEELi1ELb0EbEENSB_ILi0ELi0EEES1H_Li1EEELi4ELNS1_23SharedMemoryClearOptionE0EbEENS_8epilogue11threadblock8EpilogueIS7_S1G_Li1ENS1M_22PredicatedTileIteratorINS1M_26OutputTileOptimalThreadMapINS1M_15OutputTileShapeILi128ELi8ELi2ELi1ELi1EEENS1Q_ILi1ELi8ELi1ELi1ELi8EEELi128ELi8ELi16EEESD_Lb0ESN_Lb0EEENS1L_4warp24FragmentIteratorTensorOpIS17_S1A_fNSL_IfLi4ELb1EEESF_EENS1V_25TileIteratorTensorOpMixedIS17_S1A_fLi32ELi16ELi8ELi8ELb0EEENS1M_23SharedLoadIteratorMixedINS1T_18CompactedThreadMapEfLi32ELi16ELi8ELi8ELb0EEENS1L_6thread17LinearCombinationISD_Li8EffLNS24_9ScaleType4KindE0ELNS_15FloatRoundStyleE2ESD_EENSB_ILi0ELi8EEELi2ELi1EEENS4_37GemmBatchedIdentityThreadblockSwizzleELNS2_17GroupScheduleModeE0ELb1EEEEEvNT_6ParamsE,"ax",@progbits
	.align	128
.text._ZN7cutlass6KernelINS_4gemm6kernel11GemmGroupedINS1_11threadblock13MmaMultistageINS1_9GemmShapeILi128ELi128ELi32EEENS_9transform11threadblock28PredicatedTileAccessIteratorINS_11MatrixShapeILi128ELi32EEENS_6half_tENS_6layout8RowMajorELi1ENS8_29PitchLinearWarpRakedThreadMapINS_16PitchLinearShapeILi32ELi128EEELi128ENSH_ILi4ELi8EEELi8EEENS_5ArrayISD_Li8ELb0EEELb0ENSE_9NoPermuteEEENS9_25RegularTileAccessIteratorISC_SD_NSE_37RowMajorTensorOpMultiplicandCrosswiseILi16ELi32EEELi0ESK_Li16EEELNS_4arch14CacheOperation4KindE1ENSA_INSB_ILi32ELi128EEESD_SF_Li0ENSG_INSH_ILi128ELi32EEELi128ENSH_ILi8ELi4EEELi8EEESM_Lb0ESN_EENSP_ISW_SD_NSE_37RowMajorTensorOpMultiplicandCongruousILi16ELi64EEELi0ESZ_Li16EEELSV_1EfSF_NS4_9MmaPolicyINS1_4warp11MmaTensorOpINS6_ILi64ELi64ELi32EEESD_SR_SD_S12_fSF_NS15_17MmaTensorOpPolicyINST_3MmaINS6_ILi16ELi8ELi16EEELi32ESD_SF_SD_NSE_11ColumnMajorEfSF_NST_13OpMultiplyAddEEENSB_ILi1ELi1EEEEELi1ELb0EbEENSB_ILi0ELi0EEES1H_Li1EEELi4ELNS1_23SharedMemoryClearOptionE0EbEENS_8epilogue11threadblock8EpilogueIS7_S1G_Li1ENS1M_22PredicatedTileIteratorINS1M_26OutputTileOptimalThreadMapINS1M_15OutputTileShapeILi128ELi8ELi2ELi1ELi1EEENS1Q_ILi1ELi8ELi1ELi1ELi8EEELi128ELi8ELi16EEESD_Lb0ESN_Lb0EEENS1L_4warp24FragmentIteratorTensorOpIS17_S1A_fNSL_IfLi4ELb1EEESF_EENS1V_25TileIteratorTensorOpMixedIS17_S1A_fLi32ELi16ELi8ELi8ELb0EEENS1M_23SharedLoadIteratorMixedINS1T_18CompactedThreadMapEfLi32ELi16ELi8ELi8ELb0EEENS1L_6thread17LinearCombinationISD_Li8EffLNS24_9ScaleType4KindE0ELNS_15FloatRoundStyleE2ESD_EENSB_ILi0ELi8EEELi2ELi1EEENS4_37GemmBatchedIdentityThreadblockSwizzleELNS2_17GroupScheduleModeE0ELb1EEEEEvNT_6ParamsE:
        .type           _ZN7cutlass6KernelINS_4gemm6kernel11GemmGroupedINS1_11threadblock13MmaMultistageINS1_9GemmShapeILi128ELi128ELi32EEENS_9transform11threadblock28PredicatedTileAccessIteratorINS_11MatrixShapeILi128ELi32EEENS_6half_tENS_6layout8RowMajorELi1ENS8_29PitchLinearWarpRakedThreadMapINS_16PitchLinearShapeILi32ELi128EEELi128ENSH_ILi4ELi8EEELi8EEENS_5ArrayISD_Li8ELb0EEELb0ENSE_9NoPermuteEEENS9_25RegularTileAccessIteratorISC_SD_NSE_37RowMajorTensorOpMultiplicandCrosswiseILi16ELi32EEELi0ESK_Li16EEELNS_4arch14CacheOperation4KindE1ENSA_INSB_ILi32ELi128EEESD_SF_Li0ENSG_INSH_ILi128ELi32EEELi128ENSH_ILi8ELi4EEELi8EEESM_Lb0ESN_EENSP_ISW_SD_NSE_37RowMajorTensorOpMultiplicandCongruousILi16ELi64EEELi0ESZ_Li16EEELSV_1EfSF_NS4_9MmaPolicyINS1_4warp11MmaTensorOpINS6_ILi64ELi64ELi32EEESD_SR_SD_S12_fSF_NS15_17MmaTensorOpPolicyINST_3MmaINS6_ILi16ELi8ELi16EEELi32ESD_SF_SD_NSE_11ColumnMajorEfSF_NST_13OpMultiplyAddEEENSB_ILi1ELi1EEEEELi1ELb0EbEENSB_ILi0ELi0EEES1H_Li1EEELi4ELNS1_23SharedMemoryClearOptionE0EbEENS_8epilogue11threadblock8EpilogueIS7_S1G_Li1ENS1M_22PredicatedTileIteratorINS1M_26OutputTileOptimalThreadMapINS1M_15OutputTileShapeILi128ELi8ELi2ELi1ELi1EEENS1Q_ILi1ELi8ELi1ELi1ELi8EEELi128ELi8ELi16EEESD_Lb0ESN_Lb0EEENS1L_4warp24FragmentIteratorTensorOpIS17_S1A_fNSL_IfLi4ELb1EEESF_EENS1V_25TileIteratorTensorOpMixedIS17_S1A_fLi32ELi16ELi8ELi8ELb0EEENS1M_23SharedLoadIteratorMixedINS1T_18CompactedThreadMapEfLi32ELi16ELi8ELi8ELb0EEENS1L_6thread17LinearCombinationISD_Li8EffLNS24_9ScaleType4KindE0ELNS_15FloatRoundStyleE2ESD_EENSB_ILi0ELi8EEELi2ELi1EEENS4_37GemmBatchedIdentityThreadblockSwizzleELNS2_17GroupScheduleModeE0ELb1EEEEEvNT_6ParamsE,@function
        .size           _ZN7cutlass6KernelINS_4gemm6kernel11GemmGroupedINS1_11threadblock13MmaMultistageINS1_9GemmShapeILi128ELi128ELi32EEENS_9transform11threadblock28PredicatedTileAccessIteratorINS_11MatrixShapeILi128ELi32EEENS_6half_tENS_6layout8RowMajorELi1ENS8_29PitchLinearWarpRakedThreadMapINS_16PitchLinearShapeILi32ELi128EEELi128ENSH_ILi4ELi8EEELi8EEENS_5ArrayISD_Li8ELb0EEELb0ENSE_9NoPermuteEEENS9_25RegularTileAccessIteratorISC_SD_NSE_37RowMajorTensorOpMultiplicandCrosswiseILi16ELi32EEELi0ESK_Li16EEELNS_4arch14CacheOperation4KindE1ENSA_INSB_ILi32ELi128EEESD_SF_Li0ENSG_INSH_ILi128ELi32EEELi128ENSH_ILi8ELi4EEELi8EEESM_Lb0ESN_EENSP_ISW_SD_NSE_37RowMajorTensorOpMultiplicandCongruousILi16ELi64EEELi0ESZ_Li16EEELSV_1EfSF_NS4_9MmaPolicyINS1_4warp11MmaTensorOpINS6_ILi64ELi64ELi32EEESD_SR_SD_S12_fSF_NS15_17MmaTensorOpPolicyINST_3MmaINS6_ILi16ELi8ELi16EEELi32ESD_SF_SD_NSE_11ColumnMajorEfSF_NST_13OpMultiplyAddEEENSB_ILi1ELi1EEEEELi1ELb0EbEENSB_ILi0ELi0EEES1H_Li1EEELi4ELNS1_23SharedMemoryClearOptionE0EbEENS_8epilogue11threadblock8EpilogueIS7_S1G_Li1ENS1M_22PredicatedTileIteratorINS1M_26OutputTileOptimalThreadMapINS1M_15OutputTileShapeILi128ELi8ELi2ELi1ELi1EEENS1Q_ILi1ELi8ELi1ELi1ELi8EEELi128ELi8ELi16EEESD_Lb0ESN_Lb0EEENS1L_4warp24FragmentIteratorTensorOpIS17_S1A_fNSL_IfLi4ELb1EEESF_EENS1V_25TileIteratorTensorOpMixedIS17_S1A_fLi32ELi16ELi8ELi8ELb0EEENS1M_23SharedLoadIteratorMixedINS1T_18CompactedThreadMapEfLi32ELi16ELi8ELi8ELb0EEENS1L_6thread17LinearCombinationISD_Li8EffLNS24_9ScaleType4KindE0ELNS_15FloatRoundStyleE2ESD_EENSB_ILi0ELi8EEELi2ELi1EEENS4_37GemmBatchedIdentityThreadblockSwizzleELNS2_17GroupScheduleModeE0ELb1EEEEEvNT_6ParamsE,(.L_x_520 - _ZN7cutlass6KernelINS_4gemm6kernel11GemmGroupedINS1_11threadblock13MmaMultistageINS1_9GemmShapeILi128ELi128ELi32EEENS_9transform11threadblock28PredicatedTileAccessIteratorINS_11MatrixShapeILi128ELi32EEENS_6half_tENS_6layout8RowMajorELi1ENS8_29PitchLinearWarpRakedThreadMapINS_16PitchLinearShapeILi32ELi128EEELi128ENSH_ILi4ELi8EEELi8EEENS_5ArrayISD_Li8ELb0EEELb0ENSE_9NoPermuteEEENS9_25RegularTileAccessIteratorISC_SD_NSE_37RowMajorTensorOpMultiplicandCrosswiseILi16ELi32EEELi0ESK_Li16EEELNS_4arch14CacheOperation4KindE1ENSA_INSB_ILi32ELi128EEESD_SF_Li0ENSG_INSH_ILi128ELi32EEELi128ENSH_ILi8ELi4EEELi8EEESM_Lb0ESN_EENSP_ISW_SD_NSE_37RowMajorTensorOpMultiplicandCongruousILi16ELi64EEELi0ESZ_Li16EEELSV_1EfSF_NS4_9MmaPolicyINS1_4warp11MmaTensorOpINS6_ILi64ELi64ELi32EEESD_SR_SD_S12_fSF_NS15_17MmaTensorOpPolicyINST_3MmaINS6_ILi16ELi8ELi16EEELi32ESD_SF_SD_NSE_11ColumnMajorEfSF_NST_13OpMultiplyAddEEENSB_ILi1ELi1EEEEELi1ELb0EbEENSB_ILi0ELi0EEES1H_Li1EEELi4ELNS1_23SharedMemoryClearOptionE0EbEENS_8epilogue11threadblock8EpilogueIS7_S1G_Li1ENS1M_22PredicatedTileIteratorINS1M_26OutputTileOptimalThreadMapINS1M_15OutputTileShapeILi128ELi8ELi2ELi1ELi1EEENS1Q_ILi1ELi8ELi1ELi1ELi8EEELi128ELi8ELi16EEESD_Lb0ESN_Lb0EEENS1L_4warp24FragmentIteratorTensorOpIS17_S1A_fNSL_IfLi4ELb1EEESF_EENS1V_25TileIteratorTensorOpMixedIS17_S1A_fLi32ELi16ELi8ELi8ELb0EEENS1M_23SharedLoadIteratorMixedINS1T_18CompactedThreadMapEfLi32ELi16ELi8ELi8ELb0EEENS1L_6thread17LinearCombinationISD_Li8EffLNS24_9ScaleType4KindE0ELNS_15FloatRoundStyleE2ESD_EENSB_ILi0ELi8EEELi2ELi1EEENS4_37GemmBatchedIdentityThreadblockSwizzleELNS2_17GroupScheduleModeE0ELb1EEEEEvNT_6ParamsE)
        .other          _ZN7cutlass6KernelINS_4gemm6kernel11GemmGroupedINS1_11threadblock13MmaMultistageINS1_9GemmShapeILi128ELi128ELi32EEENS_9transform11threadblock28PredicatedTileAccessIteratorINS_11MatrixShapeILi128ELi32EEENS_6half_tENS_6layout8RowMajorELi1ENS8_29PitchLinearWarpRakedThreadMapINS_16PitchLinearShapeILi32ELi128EEELi128ENSH_ILi4ELi8EEELi8EEENS_5ArrayISD_Li8ELb0EEELb0ENSE_9NoPermuteEEENS9_25RegularTileAccessIteratorISC_SD_NSE_37RowMajorTensorOpMultiplicandCrosswiseILi16ELi32EEELi0ESK_Li16EEELNS_4arch14CacheOperation4KindE1ENSA_INSB_ILi32ELi128EEESD_SF_Li0ENSG_INSH_ILi128ELi32EEELi128ENSH_ILi8ELi4EEELi8EEESM_Lb0ESN_EENSP_ISW_SD_NSE_37RowMajorTensorOpMultiplicandCongruousILi16ELi64EEELi0ESZ_Li16EEELSV_1EfSF_NS4_9MmaPolicyINS1_4warp11MmaTensorOpINS6_ILi64ELi64ELi32EEESD_SR_SD_S12_fSF_NS15_17MmaTensorOpPolicyINST_3MmaINS6_ILi16ELi8ELi16EEELi32ESD_SF_SD_NSE_11ColumnMajorEfSF_NST_13OpMultiplyAddEEENSB_ILi1ELi1EEEEELi1ELb0EbEENSB_ILi0ELi0EEES1H_Li1EEELi4ELNS1_23SharedMemoryClearOptionE0EbEENS_8epilogue11threadblock8EpilogueIS7_S1G_Li1ENS1M_22PredicatedTileIteratorINS1M_26OutputTileOptimalThreadMapINS1M_15OutputTileShapeILi128ELi8ELi2ELi1ELi1EEENS1Q_ILi1ELi8ELi1ELi1ELi8EEELi128ELi8ELi16EEESD_Lb0ESN_Lb0EEENS1L_4warp24FragmentIteratorTensorOpIS17_S1A_fNSL_IfLi4ELb1EEESF_EENS1V_25TileIteratorTensorOpMixedIS17_S1A_fLi32ELi16ELi8ELi8ELb0EEENS1M_23SharedLoadIteratorMixedINS1T_18CompactedThreadMapEfLi32ELi16ELi8ELi8ELb0EEENS1L_6thread17LinearCombinationISD_Li8EffLNS24_9ScaleType4KindE0ELNS_15FloatRoundStyleE2ESD_EENSB_ILi0ELi8EEELi2ELi1EEENS4_37GemmBatchedIdentityThreadblockSwizzleELNS2_17GroupScheduleModeE0ELb1EEEEEvNT_6ParamsE,@"STO_CUDA_ENTRY STV_DEFAULT"
_ZN7cutlass6KernelINS_4gemm6kernel11GemmGroupedINS1_11threadblock13MmaMultistageINS1_9GemmShapeILi128ELi128ELi32EEENS_9transform11threadblock28PredicatedTileAccessIteratorINS_11MatrixShapeILi128ELi32EEENS_6half_tENS_6layout8RowMajorELi1ENS8_29PitchLinearWarpRakedThreadMapINS_16PitchLinearShapeILi32ELi128EEELi128ENSH_ILi4ELi8EEELi8EEENS_5ArrayISD_Li8ELb0EEELb0ENSE_9NoPermuteEEENS9_25RegularTileAccessIteratorISC_SD_NSE_37RowMajorTensorOpMultiplicandCrosswiseILi16ELi32EEELi0ESK_Li16EEELNS_4arch14CacheOperation4KindE1ENSA_INSB_ILi32ELi128EEESD_SF_Li0ENSG_INSH_ILi128ELi32EEELi128ENSH_ILi8ELi4EEELi8EEESM_Lb0ESN_EENSP_ISW_SD_NSE_37RowMajorTensorOpMultiplicandCongruousILi16ELi64EEELi0ESZ_Li16EEELSV_1EfSF_NS4_9MmaPolicyINS1_4warp11MmaTensorOpINS6_ILi64ELi64ELi32EEESD_SR_SD_S12_fSF_NS15_17MmaTensorOpPolicyINST_3MmaINS6_ILi16ELi8ELi16EEELi32ESD_SF_SD_NSE_11ColumnMajorEfSF_NST_13OpMultiplyAddEEENSB_ILi1ELi1EEEEELi1ELb0EbEENSB_ILi0ELi0EEES1H_Li1EEELi4ELNS1_23SharedMemoryClearOptionE0EbEENS_8epilogue11threadblock8EpilogueIS7_S1G_Li1ENS1M_22PredicatedTileIteratorINS1M_26OutputTileOptimalThreadMapINS1M_15OutputTileShapeILi128ELi8ELi2ELi1ELi1EEENS1Q_ILi1ELi8ELi1ELi1ELi8EEELi128ELi8ELi16EEESD_Lb0ESN_Lb0EEENS1L_4warp24FragmentIteratorTensorOpIS17_S1A_fNSL_IfLi4ELb1EEESF_EENS1V_25TileIteratorTensorOpMixedIS17_S1A_fLi32ELi16ELi8ELi8ELb0EEENS1M_23SharedLoadIteratorMixedINS1T_18CompactedThreadMapEfLi32ELi16ELi8ELi8ELb0EEENS1L_6thread17LinearCombinationISD_Li8EffLNS24_9ScaleType4KindE0ELNS_15FloatRoundStyleE2ESD_EENSB_ILi0ELi8EEELi2ELi1EEENS4_37GemmBatchedIdentityThreadblockSwizzleELNS2_17GroupScheduleModeE0ELb1EEEEEvNT_6ParamsE:
[----:B------:R-:W-:Y:S01]  /*0000*/  LDC R1, c[0x0][0x37c] ;  /* 0x0000df00ff017b82 */ /* 0x000fe20000000800 */
[----:B------:R-:W1:Y:S07]  /*0010*/  S2R R217, SR_TID.X ;  /* 0x0000000000d97919 */ /* 0x000e6e0000002100 */
[----:B------:R-:W2:Y:S01]  /*0020*/  S2UR UR5, SR_CgaCtaId ;  /* 0x00000000000579c3 */ /* 0x000ea20000008800 */
[----:B------:R-:W-:Y:S01]  /*0030*/  UMOV UR4, 0x400 ;  /* 0x0000040000047882 */ /* 0x000fe20000000000 */
[----:B------:R-:W-:Y:S01]  /*0040*/  UMOV UR9, 0x400 ;  /* 0x0000040000097882 */ /* 0x000fe20000000000 */
[----:B------:R-:W-:Y:S01]  /*0050*/  IMAD.MOV.U32 R201, RZ, RZ, -0x20 ;  /* 0xffffffe0ffc97424 */ /* 0x000fe200078e00ff */
[----:B------:R-:W-:Y:S01]  /*0060*/  UMOV UR12, 0x400 ;  /* 0x00000400000c7882 */ /* 0x000fe20000000000 */
[----:B------:R-:W-:Y:S01]  /*0070*/  IMAD.MOV.U32 R200, RZ, RZ, RZ ;  /* 0x000000ffffc87224 */ /* 0x000fe200078e00ff */
[----:B------:R-:W3:Y:S01]  /*0080*/  LDCU.64 UR10, c[0x0][0x358] ;  /* 0x00006b00ff0a77ac */ /* 0x000ee20008000a00 */
[----:B------:R-:W-:Y:S01]  /*0090*/  IMAD.MOV.U32 R199, RZ, RZ, RZ ;  /* 0x000000ffffc77224 */ /* 0x000fe200078e00ff */
[----:B------:R-:W4:Y:S08]  /*00a0*/  S2UR UR6, SR_CgaCtaId ;  /* 0x00000000000679c3 */ /* 0x000f300000008800 */
[----:B------:R-:W5:Y:S08]  /*00b0*/  S2UR UR7, SR_CgaCtaId ;  /* 0x00000000000779c3 */ /* 0x000f700000008800 */
[----:B------:R-:W3:Y:S01]  /*00c0*/  S2UR UR8, SR_CTAID.X ;  /* 0x00000000000879c3 */ /* 0x000ee20000002500 */
[----:B--2---:R-:W-:-:S04]  /*00d0*/  ULEA UR5, UR5, UR4, 0x18 ;  /* 0x0000000405057291 */ /* 0x004fc8000f8ec0ff */
[----:B------:R-:W-:Y:S01]  /*00e0*/  UIADD3 UR4, UPT, UPT, UR5, 0x8000, URZ ;  /* 0x0000800005047890 */ /* 0x000fe2000fffe0ff */
[C---:B-1----:R-:W-:Y:S01]  /*00f0*/  LOP3.LUT R211, R217.reuse, 0x1f, RZ, 0xc0, !PT ;  /* 0x0000001fd9d37812 */ /* 0x042fe200078ec0ff */
[C---:B------:R-:W-:Y:S01]  /*0100*/  IMAD.SHL.U32 R198, R217.reuse, 0x40, RZ ;  /* 0x00000040d9c67824 */ /* 0x040fe200078e00ff */
[----:B------:R-:W-:Y:S01]  /*0110*/  SHF.R.U32.HI R3, RZ, 0x1, R217 ;  /* 0x00000001ff037819 */ /* 0x000fe200000116d9 */
[C---:B------:R-:W-:Y:S01]  /*0120*/  IMAD.SHL.U32 R11, R217.reuse, 0x10, RZ ;  /* 0x00000010d90b7824 */ /* 0x040fe200078e00ff */
[----:B------:R-:W-:Y:S01]  /*0130*/  SHF.R.U32.HI R4, RZ, 0x4, R211 ;  /* 0x00000004ff047819 */ /* 0x000fe200000116d3 */
[C---:B------:R-:W-:Y:S01]  /*0140*/  IMAD.SHL.U32 R206, R217.reuse, 0x8, RZ ;  /* 0x00000008d9ce7824 */ /* 0x040fe200078e00ff */
[----:B------:R-:W-:Y:S01]  /*0150*/  SHF.R.U32.HI R2, RZ, 0x3, R217 ;  /* 0x00000003ff027819 */ /* 0x000fe200000116d9 */
[----:B----4-:R-:W-:Y:S01]  /*0160*/  ULEA UR6, UR6, UR9, 0x18 ;  /* 0x0000000906067291 */ /* 0x010fe2000f8ec0ff */
[----:B------:R-:W-:Y:S01]  /*0170*/  LOP3.LUT R198, R198, 0x40, RZ, 0xc0, !PT ;  /* 0x00000040c6c67812 */ /* 0x000fe200078ec0ff */
[----:B-----5:R-:W-:Y:S01]  /*0180*/  ULEA UR7, UR7, UR12, 0x18 ;  /* 0x0000000c07077291 */ /* 0x020fe2000f8ec0ff */
[----:B------:R-:W-:Y:S01]  /*0190*/  LOP3.LUT R3, R4, 0x3, R3, 0x78, !PT ;  /* 0x0000000304037812 */ /* 0x000fe200078e7803 */
[----:B------:R-:W-:Y:S01]  /*01a0*/  UMOV UR9, 0xffffa000 ;  /* 0xffffa00000097882 */ /* 0x000fe20000000000 */
[----:B------:R-:W-:-:S02]  /*01b0*/  LOP3.LUT R0, R217, R2, RZ, 0x3c, !PT ;  /* 0x00000002d9007212 */ /* 0x000fc400078e3cff */
[----:B------:R-:W-:Y:S01]  /*01c0*/  LOP3.LUT R213, R11, 0x40, RZ, 0xc, !PT ;  /* 0x000000400bd57812 */ /* 0x000fe200078e0cff */
[----:B------:R-:W-:Y:S01]  /*01d0*/  IMAD R198, R3, 0x10, R198 ;  /* 0x0000001003c67824 */ /* 0x000fe200078e02c6 */
[--C-:B------:R-:W-:Y:S01]  /*01e0*/  SHF.R.U32.HI R210, RZ, 0x5, R217.reuse ;  /* 0x00000005ffd27819 */ /* 0x100fe200000116d9 */
[----:B------:R-:W-:Y:S01]  /*01f0*/  IMAD.SHL.U32 R3, R217, 0x100, RZ ;  /* 0x00000100d9037824 */ /* 0x000fe200078e00ff */
[----:B------:R-:W-:Y:S01]  /*0200*/  LOP3.LUT R205, R2, 0x3, RZ, 0xc0, !PT ;  /* 0x0000000302cd7812 */ /* 0x000fe200078ec0ff */
[----:B------:R-:W-:Y:S01]  /*0210*/  IMAD.SHL.U32 R0, R0, 0x10, RZ ;  /* 0x0000001000007824 */ /* 0x000fe200078e00ff */
[----:B------:R-:W-:Y:S02]  /*0220*/  SHF.R.U32.HI R209, RZ, 0x4, R217 ;  /* 0x00000004ffd17819 */ /* 0x000fe400000116d9 */
[----:B------:R-:W-:Y:S01]  /*0230*/  LOP3.LUT R3, R3, 0xe00, RZ, 0xc0, !PT ;  /* 0x00000e0003037812 */ /* 0x000fe200078ec0ff */
[----:B------:R-:W-:Y:S01]  /*0240*/  IMAD R205, R210, 0x8, R205 ;  /* 0x00000008d2cd7824 */ /* 0x000fe200078e02cd */
[----:B------:R-:W-:-:S02]  /*0250*/  LOP3.LUT R213, R213, 0x30, R0, 0xf8, !PT ;  /* 0x00000030d5d57812 */ /* 0x000fc400078ef800 */
[----:B------:R-:W-:Y:S01]  /*0260*/  LOP3.LUT R0, R217, 0x3, R2, 0x48, !PT ;  /* 0x00000003d9007812 */ /* 0x000fe200078e4802 */
[----:B------:R-:W-:Y:S01]  /*0270*/  IMAD.IADD R198, R3, 0x1, R198 ;  /* 0x0000000103c67824 */ /* 0x000fe200078e02c6 */
[----:B------:R-:W-:Y:S01]  /*0280*/  LOP3.LUT R209, R209, 0x1, RZ, 0xc0, !PT ;  /* 0x00000001d1d17812 */ /* 0x000fe200078ec0ff */
[C---:B------:R-:W-:Y:S01]  /*0290*/  VIADD R204, R205.reuse, 0x4 ;  /* 0x00000004cdcc7836 */ /* 0x040fe20000000000 */
[----:B------:R-:W-:Y:S01]  /*02a0*/  LOP3.LUT R3, R0, 0x4, R217, 0xf8, !PT ;  /* 0x0000000400037812 */ /* 0x000fe200078ef8d9 */
[----:B------:R-:W-:Y:S01]  /*02b0*/  IMAD.SHL.U32 R0, R205, 0x100, RZ ;  /* 0x00000100cd007824 */ /* 0x000fe200078e00ff */
[----:B------:R-:W-:Y:S02]  /*02c0*/  LOP3.LUT R7, R209, 0x70, R2, 0xf8, !PT ;  /* 0x00000070d1077812 */ /* 0x000fe400078ef802 */
[----:B------:R-:W-:Y:S01]  /*02d0*/  LOP3.LUT R208, R206, 0x78, RZ, 0xc0, !PT ;  /* 0x00000078ced07812 */ /* 0x000fe200078ec0ff */
[----:B------:R-:W-:Y:S01]  /*02e0*/  IMAD R212, R3, 0x10, R0 ;  /* 0x0000001003d47824 */ /* 0x000fe200078e0200 */
[----:B------:R-:W-:-:S02]  /*02f0*/  LOP3.LUT R213, R0, R213, RZ, 0xfc, !PT ;  /* 0x000000d500d57212 */ /* 0x000fc400078efcff */
[--C-:B------:R-:W-:Y:S01]  /*0300*/  LOP3.LUT R209, R209, 0x3c0, R217.reuse, 0xf8, !PT ;  /* 0x000003c0d1d17812 */ /* 0x100fe200078ef8d9 */
[----:B------:R-:W-:Y:S01]  /*0310*/  VIADD R212, R212, UR5 ;  /* 0x00000005d4d47c36 */ /* 0x000fe20008000000 */
[----:B------:R-:W-:Y:S01]  /*0320*/  LOP3.LUT R7, R7, 0x8, R2, 0xf8, !PT ;  /* 0x0000000807077812 */ /* 0x000fe200078ef802 */
[----:B------:R-:W-:Y:S01]  /*0330*/  VIADD R213, R213, UR4 ;  /* 0x00000004d5d57c36 */ /* 0x000fe20008000000 */
[----:B------:R-:W-:Y:S02]  /*0340*/  SHF.R.U32.HI R0, RZ, 0x2, R217 ;  /* 0x00000002ff007819 */ /* 0x000fe400000116d9 */
[----:B------:R-:W-:Y:S02]  /*0350*/  SHF.R.U32.HI R3, RZ, 0x2, R208 ;  /* 0x00000002ff037819 */ /* 0x000fe400000116d0 */
[--C-:B------:R-:W-:Y:S02]  /*0360*/  LOP3.LUT R209, R209, 0x4, R2.reuse, 0xf8, !PT ;  /* 0x00000004d1d17812 */ /* 0x100fe400078ef802 */
[----:B------:R-:W-:-:S02]  /*0370*/  LOP3.LUT R7, R7, 0x4, R2, 0xf8, !PT ;  /* 0x0000000407077812 */ /* 0x000fc400078ef802 */
[C-C-:B------:R-:W-:Y:S02]  /*0380*/  LOP3.LUT R214, R3.reuse, 0x1, R0.reuse, 0xf8, !PT ;  /* 0x0000000103d67812 */ /* 0x140fe400078ef800 */
[----:B------:R-:W-:Y:S02]  /*0390*/  LOP3.LUT R216, R3, 0x1, R0, 0xf4, !PT ;  /* 0x0000000103d87812 */ /* 0x000fe400078ef400 */
[----:B------:R-:W-:Y:S01]  /*03a0*/  LOP3.LUT R2, R217, 0x2, RZ, 0xc, !PT ;  /* 0x00000002d9027812 */ /* 0x000fe200078e0cff */
[C---:B------:R-:W-:Y:S01]  /*03b0*/  IMAD R214, R7.reuse, 0x22, R214 ;  /* 0x0000002207d67824 */ /* 0x040fe200078e02d6 */
[----:B------:R-:W-:Y:S01]  /*03c0*/  LOP3.LUT R0, R0, 0x7, RZ, 0xc0, !PT ;  /* 0x0000000700007812 */ /* 0x000fe200078ec0ff */
[----:B------:R-:W-:Y:S01]  /*03d0*/  IMAD R216, R7, 0x22, R216 ;  /* 0x0000002207d87824 */ /* 0x000fe200078e02d8 */
[--C-:B------:R-:W-:Y:S01]  /*03e0*/  LOP3.LUT R9, R2, 0x1, R217.reuse, 0xf8, !PT ;  /* 0x0000000102097812 */ /* 0x100fe200078ef8d9 */
[----:B------:R-:W-:Y:S01]  /*03f0*/  VIADD R2, R4, 0x2 ;  /* 0x0000000204027836 */ /* 0x000fe20000000000 */
[----:B------:R-:W-:-:S02]  /*0400*/  LOP3.LUT R207, R0, 0x3e0, R217, 0xf8, !PT ;  /* 0x000003e000cf7812 */ /* 0x000fc400078ef8d9 */
[----:B------:R-:W-:Y:S02]  /*0410*/  LOP3.LUT R4, R4, 0x3, R217, 0x78, !PT ;  /* 0x0000000304047812 */ /* 0x000fe400078e78d9 */
[----:B------:R-:W-:Y:S02]  /*0420*/  LOP3.LUT R0, R207, 0x8, RZ, 0xfc, !PT ;  /* 0x00000008cf007812 */ /* 0x000fe400078efcff */
[----:B------:R-:W-:Y:S02]  /*0430*/  SHF.R.U32.HI R6, RZ, 0x2, R211 ;  /* 0x00000002ff067819 */ /* 0x000fe400000116d3 */
[C-C-:B------:R-:W-:Y:S02]  /*0440*/  LOP3.LUT R8, R4.reuse, 0x4, R217.reuse, 0xf8, !PT ;  /* 0x0000000404087812 */ /* 0x140fe400078ef8d9 */
[----:B------:R-:W-:Y:S01]  /*0450*/  LOP3.LUT R4, R4, 0x4, R217, 0xf4, !PT ;  /* 0x0000000404047812 */ /* 0x000fe200078ef4d9 */
[----:B------:R-:W-:Y:S01]  /*0460*/  IMAD R6, R6, 0x44, RZ ;  /* 0x0000004406067824 */ /* 0x000fe200078e02ff */
[----:B------:R-:W-:-:S02]  /*0470*/  SHF.R.U32.HI R5, RZ, 0x1, R207 ;  /* 0x00000001ff057819 */ /* 0x000fc400000116cf */
[----:B------:R-:W-:Y:S02]  /*0480*/  SHF.R.U32.HI R0, RZ, 0x1, R0 ;  /* 0x00000001ff007819 */ /* 0x000fe40000011600 */
[----:B------:R-:W-:Y:S02]  /*0490*/  LOP3.LUT R2, R2, 0x3, R217, 0x78, !PT ;  /* 0x0000000302027812 */ /* 0x000fe400078e78d9 */
[----:B------:R-:W-:Y:S02]  /*04a0*/  LOP3.LUT R3, R4, 0xf0, R11, 0xf8, !PT ;  /* 0x000000f004037812 */ /* 0x000fe400078ef80b */
[--C-:B------:R-:W-:Y:S02]  /*04b0*/  LOP3.LUT R218, R5, 0x3, R217.reuse, 0x48, !PT ;  /* 0x0000000305da7812 */ /* 0x100fe400078e48d9 */
[--C-:B------:R-:W-:Y:S02]  /*04c0*/  LOP3.LUT R4, R0, 0x3, R217.reuse, 0x48, !PT ;  /* 0x0000000300047812 */ /* 0x100fe400078e48d9 */
[----:B------:R-:W-:-:S02]  /*04d0*/  LOP3.LUT R196, R2, 0x4, R217, 0xf8, !PT ;  /* 0x0000000402c47812 */ /* 0x000fc400078ef8d9 */
[--C-:B------:R-:W-:Y:S02]  /*04e0*/  LOP3.LUT R2, R2, 0x4, R217.reuse, 0xf4, !PT ;  /* 0x0000000402027812 */ /* 0x100fe400078ef4d9 */
[--C-:B------:R-:W-:Y:S02]  /*04f0*/  LOP3.LUT R203, R6, 0x3, R217.reuse, 0xf8, !PT ;  /* 0x0000000306cb7812 */ /* 0x100fe400078ef8d9 */
[--C-:B------:R-:W-:Y:S02]  /*0500*/  LOP3.LUT R218, R218, 0x4, R217.reuse, 0xf8, !PT ;  /* 0x00000004dada7812 */ /* 0x100fe400078ef8d9 */
[----:B------:R-:W-:Y:S02]  /*0510*/  LOP3.LUT R217, R4, 0x4, R217, 0xf8, !PT ;  /* 0x0000000404d97812 */ /* 0x000fe400078ef8d9 */
[--C-:B------:R-:W-:Y:S01]  /*0520*/  LOP3.LUT R197, R8, 0xf0, R11.reuse, 0xf8, !PT ;  /* 0x000000f008c57812 */ /* 0x100fe200078ef80b */
[----:B------:R-:W-:Y:S01]  /*0530*/  IMAD R218, R5, 0x20, R218 ;  /* 0x0000002005da7824 */ /* 0x000fe200078e02da */
[----:B------:R-:W-:Y:S01]  /*0540*/  LOP3.LUT R196, R196, 0xf0, R11, 0xf8, !PT ;  /* 0x000000f0c4c47812 */ /* 0x000fe200078ef80b */
[----:B------:R-:W-:Y:S01]  /*0550*/  IMAD R217, R0, 0x20, R217 ;  /* 0x0000002000d97824 */ /* 0x000fe200078e02d9 */
[----:B------:R-:W-:-:S02]  /*0560*/  LOP3.LUT R2, R2, 0xf0, R11, 0xf8, !PT ;  /* 0x000000f002027812 */ /* 0x000fc400078ef80b */
[----:B------:R-:W-:Y:S02]  /*0570*/  LOP3.LUT R202, R6, R9, RZ, 0xfc, !PT ;  /* 0x0000000906ca7212 */ /* 0x000fe400078efcff */
[----:B------:R-:W-:Y:S02]  /*0580*/  LOP3.LUT R206, R206, 0x18, RZ, 0xc0, !PT ;  /* 0x00000018cece7812 */ /* 0x000fe400078ec0ff */
[----:B------:R-:W-:Y:S02]  /*0590*/  LEA R197, R197, UR4, 0x4 ;  /* 0x00000004c5c57c11 */ /* 0x000fe4000f8e20ff */
[----:B------:R-:W-:Y:S02]  /*05a0*/  LEA R3, R3, UR4, 0x4 ;  /* 0x0000000403037c11 */ /* 0x000fe4000f8e20ff */
[----:B------:R-:W-:Y:S02]  /*05b0*/  LEA R196, R196, UR4, 0x4 ;  /* 0x00000004c4c47c11 */ /* 0x000fe4000f8e20ff */
[----:B------:R-:W-:-:S02]  /*05c0*/  LEA R214, R214, UR5, 0x4 ;  /* 0x00000005d6d67c11 */ /* 0x000fc4000f8e20ff */
[----:B------:R-:W-:Y:S02]  /*05d0*/  LEA R2, R2, UR4, 0x4 ;  /* 0x0000000402027c11 */ /* 0x000fe4000f8e20ff */
[----:B------:R-:W-:Y:S02]  /*05e0*/  LEA R216, R216, UR5, 0x4 ;  /* 0x00000005d8d87c11 */ /* 0x000fe4000f8e20ff */
[----:B------:R-:W-:Y:S02]  /*05f0*/  LEA R218, R218, UR5, 0x4 ;  /* 0x00000005dada7c11 */ /* 0x000fe4000f8e20ff */
[----:B---3--:R-:W-:-:S07]  /*0600*/  LEA R217, R217, UR5, 0x4 ;  /* 0x00000005d9d97c11 */ /* 0x008fce000f8e20ff */
.L_x_493:
[----:B-12---:R-:W-:-:S04]  /*0610*/  SHF.R.S32.HI R4, RZ, 0x1f, R201 ;  /* 0x0000001fff047819 */ /* 0x006fc800000114c9 */
[----:B------:R-:W-:-:S04]  /*0620*/  LEA.HI R4, R4, R201, RZ, 0x5 ;  /* 0x000000c904047211 */ /* 0x000fc800078f28ff */
[----:B------:R-:W-:-:S05]  /*0630*/  LOP3.LUT R4, R4, 0xffffffe0, RZ, 0xc0, !PT ;  /* 0xffffffe004047812 */ /* 0x000fca00078ec0ff */
[----:B------:R-:W-:-:S06]  /*0640*/  IMAD.IADD R0, R201, 0x1, -R4 ;  /* 0x00000001c9007824 */ /* 0x000fcc00078e0a04 */
[----:B------:R-:W1:Y:S02]  /*0650*/  SHFL.IDX PT, R0, R199, R0, 0x1f ;  /* 0x00001f00c7007589 */ /* 0x000e6400000e0000 */
[----:B-1----:R-:W-:-:S13]  /*0660*/  ISETP.LE.AND P0, PT, R0, UR8, PT ;  /* 0x0000000800007c0c */ /* 0x002fda000bf03270 */
[----:B------:R-:W-:Y:S05]  /*0670*/  @!P0 BRA `(.L_x_477) ;  /* 0x00000004000c8947 */ /* 0x000fea0003800000 */
[----:B------:R-:W1:Y:S02]  /*0680*/  SHFL.IDX PT, R5, R199, 0x1f, 0x1f ;  /* 0x03e01f00c7057f89 */ /* 0x000e6400000e0000 */
[----:B-1----:R-:W-:-:S13]  /*0690*/  ISETP.GT.AND P0, PT, R5, UR8, PT ;  /* 0x0000000805007c0c */ /* 0x002fda000bf04270 */
[----:B------:R-:W-:Y:S05]  /*06a0*/  @P0 BRA `(.L_x_478) ;  /* 0x0000000000e00947 */ /* 0x000fea0003800000 */
[C---:B------:R-:W-:Y:S01]  /*06b0*/  ISETP.GE.U32.AND P5, PT, R211.reuse, 0x10, PT ;  /* 0x00000010d300780c */ /* 0x040fe20003fa6070 */
[----:B------:R-:W1:Y:S01]  /*06c0*/  LDCU UR4, c[0x0][0x388] ;  /* 0x00007100ff0477ac */ /* 0x000e620008000800 */
[C---:B------:R-:W-:Y:S02]  /*06d0*/  ISETP.GE.U32.AND P4, PT, R211.reuse, 0x8, PT ;  /* 0x00000008d300780c */ /* 0x040fe40003f86070 */
[C---:B------:R-:W-:Y:S02]  /*06e0*/  ISETP.GE.U32.AND P3, PT, R211.reuse, 0x4, PT ;  /* 0x00000004d300780c */ /* 0x040fe40003f66070 */
[C---:B------:R-:W-:Y:S02]  /*06f0*/  ISETP.GE.U32.AND P2, PT, R211.reuse, 0x2, PT ;  /* 0x00000002d300780c */ /* 0x040fe40003f46070 */
[----:B------:R-:W-:Y:S02]  /*0700*/  ISETP.NE.AND P1, PT, R211, RZ, PT ;  /* 0x000000ffd300720c */ /* 0x000fe40003f25270 */
.L_x_481:
[----:B------:R-:W-:-:S04]  /*0710*/  IADD3 R0, PT, PT, R4, 0x20, RZ ;  /* 0x0000002004007810 */ /* 0x000fc80007ffe0ff */
[----:B-1----:R-:W-:-:S13]  /*0720*/  ISETP.GT.AND P0, PT, R0, UR4, PT ;  /* 0x0000000400007c0c */ /* 0x002fda000bf04270 */
[----:B------:R-:W-:Y:S05]  /*0730*/  @P0 EXIT ;  /* 0x000000000000094d */ /* 0x000fea0003800000 */
[----:B------:R-:W-:Y:S01]  /*0740*/  IMAD.IADD R6, R211, 0x1, R0 ;  /* 0x00000001d3067824 */ /* 0x000fe200078e0200 */
[----:B------:R-:W-:Y:S01]  /*0750*/  BSSY.RECONVERGENT B0, `(.L_x_479) ;  /* 0x0000017000007945 */ /* 0x000fe20003800200 */
[----:B------:R-:W-:Y:S01]  /*0760*/  MOV R200, R5 ;  /* 0x0000000500c87202 */ /* 0x000fe20000000f00 */
[----:B------:R-:W-:Y:S02]  /*0770*/  IMAD.MOV.U32 R8, RZ, RZ, RZ ;  /* 0x000000ffff087224 */ /* 0x000fe400078e00ff */
[----:B------:R-:W-:-:S13]  /*0780*/  ISETP.GE.AND P0, PT, R6, UR4, PT ;  /* 0x0000000406007c0c */ /* 0x000fda000bf06270 */
[----:B------:R-:W-:Y:S05]  /*0790*/  @P0 BRA `(.L_x_480) ;  /* 0x0000000000480947 */ /* 0x000fea0003800000 */
[----:B------:R-:W1:Y:S01]  /*07a0*/  LDC.64 R6, c[0x0][0x380] ;  /* 0x0000e000ff067b82 */ /* 0x000e620000000a00 */
[----:B------:R-:W-:-:S04]  /*07b0*/  IADD3 R5, P0, PT, R211, R4, RZ ;  /* 0x00000004d3057210 */ /* 0x000fc80007f1e0ff */
[----:B------:R-:W-:-:S05]  /*07c0*/  LEA.HI.X.SX32 R4, R4, RZ, 0x1, P0 ;  /* 0x000000ff04047211 */ /* 0x000fca00000f0eff */
[----:B------:R-:W-:Y:S02]  /*07d0*/  IMAD R4, R4, 0xc, RZ ;  /* 0x0000000c04047824 */ /* 0x000fe400078e02ff */
[----:B-1----:R-:W-:-:S04]  /*07e0*/  IMAD.WIDE.U32 R6, R5, 0xc, R6 ;  /* 0x0000000c05067825 */ /* 0x002fc800078e0006 */
[----:B------:R-:W-:Y:S02]  /*07f0*/  IMAD.IADD R11, R7, 0x1, R4 ;  /* 0x00000001070b7824 */ /* 0x000fe400078e0204 */
[----:B------:R-:W-:-:S05]  /*0800*/  IMAD.MOV.U32 R10, RZ, RZ, R6 ;  /* 0x000000ffff0a7224 */ /* 0x000fca00078e0006 */
[----:B------:R-:W2:Y:S04]  /*0810*/  LDG.E R5, desc[UR10][R10.64+0x180] ;  /* 0x0001800a0a057981 */ /* 0x000ea8000c1e1900 */
[----:B------:R-:W3:Y:S01]  /*0820*/  LDG.E R7, desc[UR10][R10.64+0x184] ;  /* 0x0001840a0a077981 */ /* 0x000ee2000c1e1900 */
[----:B--2---:R-:W-:Y:S02]  /*0830*/  VIADD R5, R5, 0x7f ;  /* 0x0000007f05057836 */ /* 0x004fe40000000000 */
[----:B---3--:R-:W-:-:S03]  /*0840*/  VIADD R7, R7, 0x7f ;  /* 0x0000007f07077836 */ /* 0x008fc60000000000 */
[----:B------:R-:W-:Y:S02]  /*0850*/  SHF.R.S32.HI R4, RZ, 0x1f, R5 ;  /* 0x0000001fff047819 */ /* 0x000fe40000011405 */
[----:B------:R-:W-:Y:S02]  /*0860*/  SHF.R.S32.HI R6, RZ, 0x1f, R7 ;  /* 0x0000001fff067819 */ /* 0x000fe40000011407 */
[----:B------:R-:W-:Y:S02]  /*0870*/  LEA.HI R4, R4, R5, RZ, 0x7 ;  /* 0x0000000504047211 */ /* 0x000fe400078f38ff */
[----:B------:R-:W-:Y:S02]  /*0880*/  LEA.HI R6, R6, R7, RZ, 0x7 ;  /* 0x0000000706067211 */ /* 0x000fe400078f38ff */
[----:B------:R-:W-:Y:S02]  /*0890*/  SHF.R.S32.HI R4, RZ, 0x7, R4 ;  /* 0x00000007ff047819 */ /* 0x000fe40000011404 */
[----:B------:R-:W-:-:S05]  /*08a0*/  SHF.R.S32.HI R5, RZ, 0x7, R6 ;  /* 0x00000007ff057819 */ /* 0x000fca0000011406 */
[----:B------:R-:W-:Y:S02]  /*08b0*/  IMAD R8, R5, R4, RZ ;  /* 0x0000000405087224 */ /* 0x000fe400078e02ff */
.L_x_480:
[----:B------:R-:W-:Y:S05]  /*08c0*/  BSYNC.RECONVERGENT B0 ;  /* 0x0000000000007941 */ /* 0x000fea0003800200 */
.L_x_479:
[----:B------:R-:W1:Y:S02]  /*08d0*/  SHFL.UP PT, R5, R8, 0x1, RZ ;  /* 0x0420000008057989 */ /* 0x000e6400000e00ff */
[----:B-1----:R-:W-:-:S05]  /*08e0*/  SEL R5, R5, RZ, P1 ;  /* 0x000000ff05057207 */ /* 0x002fca0000800000 */
[----:B------:R-:W-:-:S05]  /*08f0*/  IMAD.IADD R5, R5, 0x1, R8 ;  /* 0x0000000105057824 */ /* 0x000fca00078e0208 */
[----:B------:R-:W1:Y:S02]  /*0900*/  SHFL.UP PT, R4, R5, 0x2, RZ ;  /* 0x0440000005047989 */ /* 0x000e6400000e00ff */
[----:B-1----:R-:W-:-:S05]  /*0910*/  SEL R4, R4, RZ, P2 ;  /* 0x000000ff04047207 */ /* 0x002fca0001000000 */
[----:B------:R-:W-:-:S05]  /*0920*/  IMAD.IADD R4, R5, 0x1, R4 ;  /* 0x0000000105047824 */ /* 0x000fca00078e0204 */
[----:B------:R-:W1:Y:S02]  /*0930*/  SHFL.UP PT, R7, R4, 0x4, RZ ;  /* 0x0480000004077989 */ /* 0x000e6400000e00ff */
[----:B-1----:R-:W-:-:S05]  /*0940*/  SEL R7, R7, RZ, P3 ;  /* 0x000000ff07077207 */ /* 0x002fca0001800000 */
[----:B------:R-:W-:Y:S01]  /*0950*/  IMAD.IADD R7, R4, 0x1, R7 ;  /* 0x0000000104077824 */ /* 0x000fe200078e0207 */
[----:B------:R-:W-:-:S04]  /*0960*/  MOV R4, R0 ;  /* 0x0000000000047202 */ /* 0x000fc80000000f00 */
[----:B------:R-:W1:Y:S02]  /*0970*/  SHFL.UP PT, R6, R7, 0x8, RZ ;  /* 0x0500000007067989 */ /* 0x000e6400000e00ff */
[----:B-1----:R-:W-:-:S04]  /*0980*/  SEL R6, R6, RZ, P4 ;  /* 0x000000ff06067207 */ /* 0x002fc80002000000 */
[----:B------:R-:W-:-:S05]  /*0990*/  IADD3 R6, PT, PT, R7, R6, RZ ;  /* 0x0000000607067210 */ /* 0x000fca0007ffe0ff */
[----:B------:R-:W1:Y:S02]  /*09a0*/  SHFL.UP PT, R199, R6, 0x10, RZ ;  /* 0x0600000006c77989 */ /* 0x000e6400000e00ff */
[----:B-1----:R-:W-:-:S05]  /*09b0*/  SEL R199, R199, RZ, P5 ;  /* 0x000000ffc7c77207 */ /* 0x002fca0002800000 */
[----:B------:R-:W-:-:S05]  /*09c0*/  IMAD.IADD R199, R6, 0x1, R199 ;  /* 0x0000000106c77824 */ /* 0x000fca00078e02c7 */
[----:B------:R-:W1:Y:S02]  /*09d0*/  SHFL.IDX PT, R5, R199, 0x1f, 0x1f ;  /* 0x03e01f00c7057f89 */ /* 0x000e6400000e0000 */
[----:B-1----:R-:W-:-:S05]  /*09e0*/  IMAD.IADD R5, R200, 0x1, R5 ;  /* 0x00000001c8057824 */ /* 0x002fca00078e0205 */
[----:B------:R-:W-:-:S13]  /*09f0*/  ISETP.GT.AND P0, PT, R5, UR8, PT ;  /* 0x0000000805007c0c */ /* 0x000fda000bf04270 */
[----:B------:R-:W-:Y:S05]  /*0a00*/  @!P0 BRA `(.L_x_481) ;  /* 0xfffffffc00408947 */ /* 0x000fea000383ffff */
[----:B------:R-:W-:Y:S02]  /*0a10*/  IADD3 R199, PT, PT, R200, R199, RZ ;  /* 0x000000c7c8c77210 */ /* 0x000fe40007ffe0ff */
[----:B------:R-:W-:-:S07]  /*0a20*/  MOV R4, R0 ;  /* 0x0000000000047202 */ /* 0x000fce0000000f00 */
.L_x_478:
[----:B------:R-:W-:-:S13]  /*0a30*/  ISETP.GT.AND P0, PT, R199, UR8, PT ;  /* 0x00000008c7007c0c */ /* 0x000fda000bf04270 */
[----:B------:R-:W-:-:S04]  /*0a40*/  VOTE.ANY R0, PT, !P0 ;  /* 0x0000000000007806 */ /* 0x000fc800040e0100 */
[----:B------:R-:W1:Y:S01]  /*0a50*/  POPC R5, R0 ;  /* 0x0000000000057309 */ /* 0x000e620000000000 */
[----:B------:R-:W-:Y:S01]  /*0a60*/  ISETP.NE.AND P0, PT, R0, RZ, PT ;  /* 0x000000ff0000720c */ /* 0x000fe20003f05270 */
[----:B-1----:R-:W-:-:S12]  /*0a70*/  IMAD.IADD R201, R5, 0x1, R4 ;  /* 0x0000000105c97824 */ /* 0x002fd800078e0204 */
[----:B------:R-:W-:Y:S05]  /*0a80*/  @!P0 BRA `(.L_x_477) ;  /* 0x0000000000088947 */ /* 0x000fea0003800000 */
[----:B------:R-:W-:-:S06]  /*0a90*/  IADD3 R200, PT, PT, R5, -0x1, RZ ;  /* 0xffffffff05c87810 */ /* 0x000fcc0007ffe0ff */
[----:B------:R1:W2:Y:S02]  /*0aa0*/  SHFL.IDX PT, R200, R199, R200, 0x1f ;  /* 0x00001fc8c7c87589 */ /* 0x0002a400000e0000 */
.L_x_477:
[----:B------:R-:W3:Y:S08]  /*0ab0*/  LDC.64 R6, c[0x0][0x380] ;  /* 0x0000e000ff067b82 */ /* 0x000ef00000000a00 */
[----:B------:R-:W4:Y:S08]  /*0ac0*/  LDC.64 R12, c[0x0][0x3f8] ;  /* 0x0000fe00ff0c7b82 */ /* 0x000f300000000a00 */
[----:B------:R-:W5:Y:S01]  /*0ad0*/  LDC.64 R228, c[0x0][0x3f0] ;  /* 0x0000fc00ffe47b82 */ /* 0x000f620000000a00 */
[----:B---3--:R-:W-:-:S07]  /*0ae0*/  IMAD.WIDE R6, R201, 0xc, R6 ;  /* 0x0000000cc9067825 */ /* 0x008fce00078e0206 */
[----:B------:R-:W3:Y:S01]  /*0af0*/  LDC.64 R24, c[0x0][0x3d8] ;  /* 0x0000f600ff187b82 */ /* 0x000ee20000000a00 */
[----:B------:R-:W2:Y:S04]  /*0b00*/  LDG.E R219, desc[UR10][R6.64] ;  /* 0x0000000a06db7981 */ /* 0x000ea8000c1e1900 */
[----:B------:R-:W2:Y:S03]  /*0b10*/  LDG.E R0, desc[UR10][R6.64+0x8] ;  /* 0x0000080a06007981 */ /* 0x000ea6000c1e1900 */
[----:B------:R-:W1:Y:S01]  /*0b20*/  LDC.64 R4, c[0x0][0x3d0] ;  /* 0x0000f400ff047b82 */ /* 0x000e620000000a00 */
[----:B------:R2:W2:Y:S01]  /*0b30*/  LDG.E R215, desc[UR10][R6.64+0x4] ;  /* 0x0000040a06d77981 */ /* 0x0004a2000c1e1900 */
[----:B----4-:R-:W-:-:S04]  /*0b40*/  IMAD.WIDE R12, R201, 0x8, R12 ;  /* 0x00000008c90c7825 */ /* 0x010fc800078e020c */
[C---:B-----5:R-:W-:Y:S02]  /*0b50*/  IMAD.WIDE R228, R201.reuse, 0x8, R228 ;  /* 0x00000008c9e47825 */ /* 0x060fe400078e02e4 */
[----:B------:R-:W4:Y:S04]  /*0b60*/  LDG.E.64 R12, desc[UR10][R12.64] ;  /* 0x0000000a0c0c7981 */ /* 0x000f28000c1e1b00 */
[----:B------:R-:W5:Y:S01]  /*0b70*/  LDG.E.64 R228, desc[UR10][R228.64] ;  /* 0x0000000ae4e47981 */ /* 0x000f62000c1e1b00 */
[----:B---3--:R-:W-:-:S06]  /*0b80*/  IMAD.WIDE R24, R201, 0x8, R24 ;  /* 0x00000008c9187825 */ /* 0x008fcc00078e0218 */
[----:B------:R-:W3:Y:S01]  /*0b90*/  LDG.E.64 R24, desc[UR10][R24.64] ;  /* 0x0000000a18187981 */ /* 0x000ee2000c1e1b00 */
[----:B-1----:R-:W-:-:S06]  /*0ba0*/  IMAD.WIDE R22, R201, 0x8, R4 ;  /* 0x00000008c9167825 */ /* 0x002fcc00078e0204 */
[----:B------:R-:W3:Y:S01]  /*0bb0*/  LDG.E.64 R22, desc[UR10][R22.64] ;  /* 0x0000000a16167981 */ /* 0x000ee2000c1e1b00 */
[----:B--2---:R-:W-:Y:S01]  /*0bc0*/  IADD3 R7, PT, PT, -R200, UR8, RZ ;  /* 0x00000008c8077c10 */ /* 0x004fe2000fffe1ff */
[----:B------:R-:W-:Y:S02]  /*0bd0*/  IMAD.MOV.U32 R26, RZ, RZ, R206 ;  /* 0x000000ffff1a7224 */ /* 0x000fe400078e00ce */
[----:B------:R-:W-:Y:S01]  /*0be0*/  IMAD.MOV.U32 R27, RZ, RZ, RZ ;  /* 0x000000ffff1b7224 */ /* 0x000fe200078e00ff */
        /* <DEDUP_REMOVED lines=51> */
[----:B------:R-:W-:Y:S01]  /*0f20*/  CS2R R64, SRZ ;  /* 0x0000000000407805 */ /* 0x000fe2000001ff00 */
[----:B------:R-:W-:Y:S01]  /*0f30*/  BAR.SYNC.DEFER_BLOCKING 0x0 ;  /* 0x0000000000007b1d */ /* 0x000fe20000010000 */
[----:B------:R-:W-:-:S05]  /*0f40*/  VIADD R5, R219, 0x7f ;  /* 0x0000007fdb057836 */ /* 0x000fca0000000000 */
[----:B------:R-:W-:-:S04]  /*0f50*/  SHF.R.S32.HI R4, RZ, 0x1f, R5 ;  /* 0x0000001fff047819 */ /* 0x000fc80000011405 */
[----:B------:R-:W-:-:S04]  /*0f60*/  LEA.HI R4, R4, R5, RZ, 0x7 ;  /* 0x0000000504047211 */ /* 0x000fc800078f38ff */
[----:B------:R-:W-:-:S04]  /*0f70*/  SHF.R.S32.HI R6, RZ, 0x7, R4 ;  /* 0x00000007ff067819 */ /* 0x000fc80000011404 */
[----:B------:R-:W-:-:S04]  /*0f80*/  IABS R8, R6 ;  /* 0x0000000600087213 */ /* 0x000fc80000000000 */
[----:B------:R-:W1:Y:S08]  /*0f90*/  I2F.RP R14, R8 ;  /* 0x00000008000e7306 */ /* 0x000e700000209400 */
[----:B-1----:R-:W1:Y:S02]  /*0fa0*/  MUFU.RCP R10, R14 ;  /* 0x0000000e000a7308 */ /* 0x002e640000001000 */
[----:B-1----:R-:W-:-:S06]  /*0fb0*/  VIADD R10, R10, 0xffffffe ;  /* 0x0ffffffe0a0a7836 */ /* 0x002fcc0000000000 */
[----:B------:R-:W1:Y:S01]  /*0fc0*/  F2I.FTZ.U32.TRUNC.NTZ R11, R10 ;  /* 0x0000000a000b7305 */ /* 0x000e62000021f000 */
[----:B------:R-:W-:Y:S02]  /*0fd0*/  IABS R4, R7 ;  /* 0x0000000700047213 */ /* 0x000fe40000000000 */
[----:B------:R-:W-:Y:S01]  /*0fe0*/  IABS R5, R6 ;  /* 0x0000000600057213 */ /* 0x000fe20000000000 */
[----:B-1----:R-:W-:Y:S02]  /*0ff0*/  IMAD.MOV R9, RZ, RZ, -R11 ;  /* 0x000000ffff097224 */ /* 0x002fe400078e0a0b */
[----:B------:R-:W-:Y:S02]  /*1000*/  IMAD.MOV.U32 R10, RZ, RZ, RZ ;  /* 0x000000ffff0a7224 */ /* 0x000fe400078e00ff */
[----:B------:R-:W-:-:S04]  /*1010*/  IMAD R9, R9, R8, RZ ;  /* 0x0000000809097224 */ /* 0x000fc800078e02ff */
[----:B------:R-:W-:-:S04]  /*1020*/  IMAD.HI.U32 R9, R11, R9, R10 ;  /* 0x000000090b097227 */ /* 0x000fc800078e000a */
[----:B------:R-:W-:Y:S02]  /*1030*/  IMAD.MOV R5, RZ, RZ, -R5 ;  /* 0x000000ffff057224 */ /* 0x000fe400078e0a05 */
[----:B------:R-:W-:-:S04]  /*1040*/  IMAD.HI.U32 R220, R9, R4, RZ ;  /* 0x0000000409dc7227 */ /* 0x000fc800078e00ff */
[----:B------:R-:W-:-:S05]  /*1050*/  IMAD R5, R220, R5, R4 ;  /* 0x00000005dc057224 */ /* 0x000fca00078e0204 */
[----:B------:R-:W-:Y:S01]  /*1060*/  ISETP.GT.U32.AND P1, PT, R8, R5, PT ;  /* 0x000000050800720c */ /* 0x000fe20003f24070 */
[----:B------:R-:W1:-:S12]  /*1070*/  S2R R4, SR_TID.X ;  /* 0x0000000000047919 */ /* 0x000e580000002100 */
[----:B------:R-:W-:-:S05]  /*1080*/  @!P1 IMAD.IADD R5, R5, 0x1, -R8 ;  /* 0x0000000105059824 */ /* 0x000fca00078e0a08 */
[----:B------:R-:W-:Y:S02]  /*1090*/  ISETP.GE.U32.AND P2, PT, R5, R8, PT ;  /* 0x000000080500720c */ /* 0x000fe40003f46070 */
[----:B------:R-:W-:Y:S01]  /*10a0*/  LOP3.LUT R5, R7, R6, RZ, 0x3c, !PT ;  /* 0x0000000607057212 */ /* 0x000fe200078e3cff */
[----:B------:R-:W-:Y:S01]  /*10b0*/  @!P1 VIADD R220, R220, 0x1 ;  /* 0x00000001dcdc9836 */ /* 0x000fe20000000000 */
[----:B------:R-:W-:Y:S02]  /*10c0*/  ISETP.NE.AND P1, PT, R6, RZ, PT ;  /* 0x000000ff0600720c */ /* 0x000fe40003f25270 */
[----:B------:R-:W-:Y:S02]  /*10d0*/  ISETP.GE.AND P0, PT, R5, RZ, PT ;  /* 0x000000ff0500720c */ /* 0x000fe40003f06270 */
[----:B------:R-:W-:-:S05]  /*10e0*/  SHF.R.S32.HI R9, RZ, 0x1f, R0 ;  /* 0x0000001fff097819 */ /* 0x000fca0000011400 */
[----:B------:R-:W-:Y:S01]  /*10f0*/  @P2 VIADD R220, R220, 0x1 ;  /* 0x00000001dcdc2836 */ /* 0x000fe20000000000 */
[----:B------:R-:W-:-:S05]  /*1100*/  LEA.HI R9, R9, R0, RZ, 0x5 ;  /* 0x0000000009097211 */ /* 0x000fca00078f28ff */
[----:B------:R-:W-:Y:S01]  /*1110*/  @!P0 IMAD.MOV R220, RZ, RZ, -R220 ;  /* 0x000000ffffdc8224 */ /* 0x000fe200078e0adc */
[----:B------:R-:W-:Y:S02]  /*1120*/  @!P1 LOP3.LUT R220, RZ, R6, RZ, 0x33, !PT ;  /* 0x00000006ffdc9212 */ /* 0x000fe400078e33ff */
[----:B------:R-:W-:-:S03]  /*1130*/  LOP3.LUT R11, R9, 0xffffffe0, RZ, 0xc0, !PT ;  /* 0xffffffe0090b7812 */ /* 0x000fc600078ec0ff */
[----:B------:R-:W-:Y:S01]  /*1140*/  IMAD.MOV R8, RZ, RZ, -R220 ;  /* 0x000000ffff087224 */ /* 0x000fe200078e0adc */
[----:B------:R-:W2:Y:S03]  /*1150*/  SHFL.IDX PT, R5, R210, RZ, 0x1f ;  /* 0x00001fffd2057589 */ /* 0x000ea600000e0000 */
[----:B------:R-:W-:Y:S02]  /*1160*/  IMAD R8, R6, R8, R7 ;  /* 0x0000000806087224 */ /* 0x000fe400078e0207 */
[----:B-1----:R-:W-:Y:S02]  /*1170*/  IMAD.SHL.U32 R4, R4, 0x8, RZ ;  /* 0x0000000804047824 */ /* 0x002fe400078e00ff */
[----:B------:R-:W-:Y:S02]  /*1180*/  IMAD.SHL.U32 R221, R8, 0x80, RZ ;  /* 0x0000008008dd7824 */ /* 0x000fe400078e00ff */
[----:B------:R-:W-:-:S02]  /*1190*/  IMAD.IADD R11, R0, 0x1, -R11 ;  /* 0x00000001000b7824 */ /* 0x000fc400078e0a0b */
[----:B------:R-:W-:Y:S01]  /*11a0*/  IMAD R18, R220, 0x80, R207 ;  /* 0x00000080dc127824 */ /* 0x000fe200078e02cf */
[----:B------:R-:W-:Y:S02]  /*11b0*/  LOP3.LUT R16, R221, 0x38, R4, 0xf8, !PT ;  /* 0x00000038dd107812 */ /* 0x000fe400078ef804 */
[C---:B------:R-:W-:Y:S01]  /*11c0*/  ISETP.NE.AND P0, PT, R11.reuse, RZ, PT ;  /* 0x000000ff0b00720c */ /* 0x040fe20003f05270 */
[----:B------:R-:W-:Y:S01]  /*11d0*/  VIADD R4, R18, 0x8 ;  /* 0x0000000812047836 */ /* 0x000fe20000000000 */
[----:B------:R-:W-:Y:S02]  /*11e0*/  LOP3.LUT R6, R16, 0x40, RZ, 0xfc, !PT ;  /* 0x0000004010067812 */ /* 0x000fe400078efcff */
[----:B------:R-:W-:Y:S01]  /*11f0*/  SEL R11, R11, 0x20, P0 ;  /* 0x000000200b0b7807 */ /* 0x000fe20000000000 */
[----:B------:R-:W-:Y:S01]  /*1200*/  VIADD R8, R18, 0x10 ;  /* 0x0000001012087836 */ /* 0x000fe20000000000 */
[----:B------:R-:W-:Y:S02]  /*1210*/  ISETP.GE.AND P2, PT, R4, R215, PT ;  /* 0x000000d70400720c */ /* 0x000fe40003f46270 */
[----:B------:R-:W-:Y:S01]  /*1220*/  ISETP.GE.AND P4, PT, R6, R219, PT ;  /* 0x000000db0600720c */ /* 0x000fe20003f86270 */
[----:B------:R-:W-:Y:S01]  /*1230*/  VIADD R6, R18, 0x18 ;  /* 0x0000001812067836 */ /* 0x000fe20000000000 */
[----:B------:R-:W-:-:S02]  /*1240*/  VIMNMX R4, PT, PT, R0, R11, PT ;  /* 0x0000000b00047248 */ /* 0x000fc40003fe0100 */
[-C--:B------:R-:W-:Y:S02]  /*1250*/  ISETP.GE.AND P5, PT, R18, R215.reuse, PT ;  /* 0x000000d71200720c */ /* 0x080fe40003fa6270 */
[----:B------:R-:W-:Y:S02]  /*1260*/  ISETP.GE.AND P3, PT, R206, R4, PT ;  /* 0x00000004ce00720c */ /* 0x000fe40003f66270 */
[-C--:B------:R-:W-:Y:S02]  /*1270*/  ISETP.GE.AND P1, PT, R8, R215.reuse, PT ;  /* 0x000000d70800720c */ /* 0x080fe40003f26270 */
[----:B------:R-:W-:Y:S02]  /*1280*/  ISETP.GE.AND P0, PT, R6, R215, PT ;  /* 0x000000d70600720c */ /* 0x000fe40003f06270 */
[----:B------:R-:W-:Y:S02]  /*1290*/  SEL R6, RZ, 0x1, P5 ;  /* 0x00000001ff067807 */ /* 0x000fe40002800000 */
[----:B--2---:R-:W-:-:S02]  /*12a0*/  R2UR UR4, R5 ;  /* 0x00000000050472ca */ /* 0x004fc400000e0000 */
[----:B------:R-:W-:Y:S02]  /*12b0*/  ISETP.LT.AND P5, PT, R18, R215, !P3 ;  /* 0x000000d71200720c */ /* 0x000fe40005fa1270 */
[----:B------:R-:W-:Y:S02]  /*12c0*/  SEL R10, RZ, 0x2, P3 ;  /* 0x00000002ff0a7807 */ /* 0x000fe40001800000 */
[----:B------:R-:W-:Y:S02]  /*12d0*/  SEL R9, RZ, 0x4, P3 ;  /* 0x00000004ff097807 */ /* 0x000fe40001800000 */
[----:B------:R-:W-:Y:S02]  /*12e0*/  SEL R5, RZ, 0x2, P2 ;  /* 0x00000002ff057807 */ /* 0x000fe40001000000 */
[----:B------:R-:W-:Y:S02]  /*12f0*/  SEL R8, RZ, 0x4, P1 ;  /* 0x00000004ff087807 */ /* 0x000fe40000800000 */
[----:B------:R-:W-:-:S02]  /*1300*/  SEL R14, RZ, 0x1, !P5 ;  /* 0x00000001ff0e7807 */ /* 0x000fc40006800000 */
[----:B------:R-:W-:Y:S02]  /*1310*/  SEL R10, R10, RZ, !P2 ;  /* 0x000000ff0a0a7207 */ /* 0x000fe40005000000 */
[----:B------:R-:W-:Y:S02]  /*1320*/  SEL R9, R9, RZ, !P1 ;  /* 0x000000ff09097207 */ /* 0x000fe40004800000 */
[----:B------:R-:W-:Y:S01]  /*1330*/  IADD3 R8, PT, PT, R8, R5, R6 ;  /* 0x0000000508087210 */ /* 0x000fe20007ffe006 */
[----:B------:R-:W-:Y:S01]  /*1340*/  VIADD R6, R0, 0x3e ;  /* 0x0000003e00067836 */ /* 0x000fe20000000000 */
[----:B------:R-:W-:Y:S02]  /*1350*/  SEL R7, RZ, 0x8, P3 ;  /* 0x00000008ff077807 */ /* 0x000fe40001800000 */
[----:B------:R-:W-:Y:S02]  /*1360*/  ISETP.GE.AND P1, PT, R16, R219, PT ;  /* 0x000000db1000720c */ /* 0x000fe40003f26270 */
[----:B------:R-:W-:-:S02]  /*1370*/  IADD3 R9, PT, PT, R9, R10, R14 ;  /* 0x0000000a09097210 */ /* 0x000fc40007ffe00e */
[----:B------:R-:W-:Y:S02]  /*1380*/  SEL R10, R7, RZ, !P0 ;  /* 0x000000ff070a7207 */ /* 0x000fe40004000000 */
[----:B------:R-:W-:Y:S02]  /*1390*/  SEL R5, RZ, 0x8, P0 ;  /* 0x00000008ff057807 */ /* 0x000fe40000000000 */
[----:B------:R-:W-:Y:S02]  /*13a0*/  ISETP.GE.U32.AND P3, PT, R6, 0x3f, PT ;  /* 0x0000003f0600780c */ /* 0x000fe40003f66070 */
[----:B------:R-:W-:Y:S02]  /*13b0*/  SEL R15, RZ, 0x4, P1 ;  /* 0x00000004ff0f7807 */ /* 0x000fe40000800000 */
[----:B------:R-:W-:Y:S02]  /*13c0*/  SEL R21, RZ, 0x1, P1 ;  /* 0x00000001ff157807 */ /* 0x000fe40000800000 */
[----:B------:R-:W-:-:S02]  /*13d0*/  ISETP.GE.AND P2, PT, R205, R4, PT ;  /* 0x00000004cd00720c */ /* 0x000fc40003f46270 */
[-C--:B------:R-:W-:Y:S02]  /*13e0*/  ISETP.GE.AND P0, PT, R204, R4.reuse, PT ;  /* 0x00000004cc00720c */ /* 0x080fe40003f06270 */
[----:B------:R-:W-:Y:S02]  /*13f0*/  SEL R6, RZ, 0x2, P4 ;  /* 0x00000002ff067807 */ /* 0x000fe40002000000 */
[----:B------:R-:W-:Y:S01]  /*1400*/  ISETP.LT.AND P1, PT, R205, R4, !P1 ;  /* 0x00000004cd00720c */ /* 0x000fe20004f21270 */
[----:B------:R-:W-:Y:S02]  /*1410*/  VIADD R4, R0, 0xffffffdf ;  /* 0xffffffdf00047836 */ /* 0x000fe40000000000 */
[----:B------:R-:W-:Y:S01]  /*1420*/  IMAD.IADD R9, R9, 0x1, R10 ;  /* 0x0000000109097824 */ /* 0x000fe200078e020a */
[----:B------:R-:W-:Y:S01]  /*1430*/  IADD3 R21, PT, PT, R15, R6, R21 ;  /* 0x000000060f157210 */ /* 0x000fe20007ffe015 */
[----:B------:R-:W-:Y:S01]  /*1440*/  IMAD.IADD R5, R8, 0x1, R5 ;  /* 0x0000000108057824 */ /* 0x000fe200078e0205 */
[----:B------:R-:W-:Y:S01]  /*1450*/  SEL R6, R6, RZ, !P2 ;  /* 0x000000ff06067207 */ /* 0x000fe20005000000 */
[----:B------:R-:W-:Y:S01]  /*1460*/  VIADD R8, R0, 0xffffffff ;  /* 0xffffffff00087836 */ /* 0x000fe20000000000 */
[----:B------:R-:W-:-:S02]  /*1470*/  ISETP.GE.U32.AND P2, PT, R4, 0x20, PT ;  /* 0x000000200400780c */ /* 0x000fc40003f46070 */
[----:B------:R-:W-:Y:S02]  /*1480*/  SEL R15, R15, RZ, !P0 ;  /* 0x000000ff0f0f7207 */ /* 0x000fe40004000000 */
[----:B------:R-:W-:Y:S02]  /*1490*/  SEL R7, RZ, 0x1, !P1 ;  /* 0x00000001ff077807 */ /* 0x000fe40004800000 */
[----:B------:R-:W-:Y:S02]  /*14a0*/  SEL R4, R9, RZ, P3 ;  /* 0x000000ff09047207 */ /* 0x000fe40001800000 */
[----:B------:R-:W-:Y:S02]  /*14b0*/  ISETP.GE.U32.AND P1, PT, R8, 0x20, PT ;  /* 0x000000200800780c */ /* 0x000fe40003f26070 */
[----:B------:R-:W-:Y:S01]  /*14c0*/  IADD3 R15, PT, PT, R15, R6, R7 ;  /* 0x000000060f0f7210 */ /* 0x000fe20007ffe007 */
[----:B------:R-:W-:Y:S01]  /*14d0*/  IMAD.SHL.U32 R8, R4, 0x10, RZ ;  /* 0x0000001004087824 */ /* 0x000fe200078e00ff */
[----:B------:R-:W-:Y:S01]  /*14e0*/  SHF.R.S32.HI R6, RZ, 0x1f, R18 ;  /* 0x0000001fff067819 */ /* 0x000fe20000011412 */
[----:B----4-:R-:W-:Y:S01]  /*14f0*/  IMAD R7, R13, R18, RZ ;  /* 0x000000120d077224 */ /* 0x010fe200078e02ff */
[----:B------:R-:W-:-:S02]  /*1500*/  SHF.R.S32.HI R17, RZ, 0x1f, R16 ;  /* 0x0000001fff117819 */ /* 0x000fc40000011410 */
[----:B------:R-:W-:Y:S01]  /*1510*/  SEL R10, RZ, 0x8, P4 ;  /* 0x00000008ff0a7807 */ /* 0x000fe20002000000 */
[----:B------:R-:W-:Y:S01]  /*1520*/  IMAD.WIDE.U32 R18, R12, R18, R26 ;  /* 0x000000120c127225 */ /* 0x000fe200078e001a */
[----:B------:R-:W-:-:S03]  /*1530*/  LOP3.LUT P6, RZ, R8, 0x10, RZ, 0xc0, !PT ;  /* 0x0000001008ff7812 */ /* 0x000fc600078cc0ff */
[----:B------:R-:W-:Y:S02]  /*1540*/  IMAD R7, R12, R6, R7 ;  /* 0x000000060c077224 */ /* 0x000fe400078e0207 */
[----:B-----5:R-:W-:Y:S02]  /*1550*/  IMAD R8, R229, R205, RZ ;  /* 0x000000cde5087224 */ /* 0x020fe400078e02ff */
[----:B------:R-:W-:Y:S01]  /*1560*/  IMAD.WIDE.U32 R16, R205, R228, R16 ;  /* 0x000000e4cd107225 */ /* 0x000fe200078e0010 */
[----:B---3--:R-:W-:-:S03]  /*1570*/  LEA R14, P5, R18, R24, 0x1 ;  /* 0x00000018120e7211 */ /* 0x008fc600078a08ff */
[C---:B------:R-:W-:Y:S01]  /*1580*/  IMAD.IADD R238, R10.reuse, 0x1, R21 ;  /* 0x000000010aee7824 */ /* 0x040fe200078e0215 */
[----:B------:R-:W-:Y:S01]  /*1590*/  SEL R10, R10, RZ, !P0 ;  /* 0x000000ff0a0a7207 */ /* 0x000fe20004000000 */
[----:B------:R-:W-:Y:S01]  /*15a0*/  IMAD.IADD R7, R19, 0x1, R7 ;  /* 0x0000000113077824 */ /* 0x000fe200078e0207 */
[----:B------:R-:W-:Y:S01]  /*15b0*/  LEA R6, P4, R16, R22, 0x1 ;  /* 0x0000001610067211 */ /* 0x000fe200078808ff */
[----:B------:R-:W-:Y:S02]  /*15c0*/  IMAD.SHL.U32 R9, R4, 0x8, RZ ;  /* 0x0000000804097824 */ /* 0x000fe400078e00ff */
[----:B------:R-:W-:Y:S02]  /*15d0*/  IMAD.IADD R8, R17, 0x1, R8 ;  /* 0x0000000111087824 */ /* 0x000fe400078e0208 */
[----:B------:R-:W-:Y:S01]  /*15e0*/  IMAD.IADD R10, R15, 0x1, R10 ;  /* 0x000000010f0a7824 */ /* 0x000fe200078e020a */
[----:B------:R-:W-:Y:S01]  /*15f0*/  LEA.HI.X R15, R18, R25, R7, 0x1, P5 ;  /* 0x00000019120f7211 */ /* 0x000fe200028f0c07 */
[----:B------:R-:W-:Y:S01]  /*1600*/  IMAD.SHL.U32 R224, R12, 0x10, RZ ;  /* 0x000000100ce07824 */ /* 0x000fe200078e00ff */
[----:B------:R-:W-:-:S02]  /*1610*/  LOP3.LUT P0, RZ, R9, 0x10, RZ, 0xc0, !PT ;  /* 0x0000001009ff7812 */ /* 0x000fc4000780c0ff */
[----:B------:R-:W-:Y:S01]  /*1620*/  LEA.HI.X R7, R16, R23, R8, 0x1, P4 ;  /* 0x0000001710077211 */ /* 0x000fe200020f0c08 */
[----:B------:R-:W-:Y:S01]  /*1630*/  IMAD.SHL.U32 R8, R4, 0x4, RZ ;  /* 0x0000000404087824 */ /* 0x000fe200078e00ff */
[----:B------:R-:W-:Y:S01]  /*1640*/  SHF.L.U64.HI R225, R12, 0x4, R13 ;  /* 0x000000040ce17819 */ /* 0x000fe2000001020d */
[----:B------:R-:W-:Y:S01]  /*1650*/  IMAD.SHL.U32 R4, R4, 0x2, RZ ;  /* 0x0000000204047824 */ /* 0x000fe200078e00ff */
[----:B------:R-:W-:Y:S01]  /*1660*/  IADD3 R18, P5, PT, R14, R224, RZ ;  /* 0x000000e00e127210 */ /* 0x000fe20007fbe0ff */
[----:B------:R-:W-:Y:S01]  /*1670*/  @!PT LDS RZ, [RZ] ;  /* 0x00000000fffff984 */ /* 0x000fe20000000800 */
[----:B------:R-:W-:Y:S01]  /*1680*/  @!PT LDS RZ, [RZ] ;  /* 0x00000000fffff984 */ /* 0x000fe20000000800 */
[----:B------:R1:W-:Y:S01]  /*1690*/  LDGSTS.E.BYPASS.LTC128B.128 [R218], desc[UR10][R14.64], P6 ;  /* 0x000000000eda7fae */ /* 0x0003e2000b181a0a */
[----:B------:R-:W-:Y:S02]  /*16a0*/  SEL R10, R10, RZ, P3 ;  /* 0x000000ff0a0a7207 */ /* 0x000fe40001800000 */
[----:B------:R-:W-:Y:S01]  /*16b0*/  LOP3.LUT P3, RZ, R4, 0x10, RZ, 0xc0, !PT ;  /* 0x0000001004ff7812 */ /* 0x000fe2000786c0ff */
[----:B------:R-:W-:Y:S02]  /*16c0*/  IMAD.X R19, R15, 0x1, R225, P5 ;  /* 0x000000010f137824 */ /* 0x000fe400028e06e1 */
[----:B------:R-:W-:Y:S01]  /*16d0*/  IMAD.SHL.U32 R4, R10, 0x10, RZ ;  /* 0x000000100a047824 */ /* 0x000fe200078e00ff */
[----:B------:R-:W-:-:S02]  /*16e0*/  LOP3.LUT P4, RZ, R8, 0x10, RZ, 0xc0, !PT ;  /* 0x0000001008ff7812 */ /* 0x000fc4000788c0ff */
[----:B------:R2:W-:Y:S01]  /*16f0*/  LDGSTS.E.BYPASS.LTC128B.128 [R217], desc[UR10][R18.64], P0 ;  /* 0x0000000012d97fae */ /* 0x0005e20008181a0a */
[----:B------:R-:W-:Y:S02]  /*1700*/  IADD3 R16, P0, PT, R18, R224, RZ ;  /* 0x000000e012107210 */ /* 0x000fe40007f1e0ff */
[----:B------:R-:W-:Y:S01]  /*1710*/  LOP3.LUT P6, RZ, R4, 0x10, RZ, 0xc0, !PT ;  /* 0x0000001004ff7812 */ /* 0x000fe200078cc0ff */
[----:B------:R-:W-:Y:S01]  /*1720*/  IMAD.SHL.U32 R8, R10, 0x8, RZ ;  /* 0x000000080a087824 */ /* 0x000fe200078e00ff */
[----:B------:R-:W-:Y:S01]  /*1730*/  SHF.R.S32.HI R4, RZ, 0x1f, R11 ;  /* 0x0000001fff047819 */ /* 0x000fe2000001140b */
[----:B------:R-:W-:Y:S02]  /*1740*/  IMAD R9, R229, R11, RZ ;  /* 0x0000000be5097224 */ /* 0x000fe400078e02ff */
[----:B------:R-:W-:Y:S01]  /*1750*/  IMAD.X R17, R19, 0x1, R225, P0 ;  /* 0x0000000113117824 */ /* 0x000fe200000e06e1 */
[----:B------:R-:W-:Y:S01]  /*1760*/  LOP3.LUT P5, RZ, R8, 0x10, RZ, 0xc0, !PT ;  /* 0x0000001008ff7812 */ /* 0x000fe200078ac0ff */
[----:B------:R-:W-:Y:S01]  /*1770*/  IMAD R4, R228, R4, R9 ;  /* 0x00000004e4047224 */ /* 0x000fe200078e0209 */
[----:B------:R-:W-:Y:S01]  /*1780*/  IADD3 R8, P0, PT, R16, R224, RZ ;  /* 0x000000e010087210 */ /* 0x000fe20007f1e0ff */
[----:B------:R-:W-:Y:S01]  /*1790*/  IMAD.SHL.U32 R9, R10, 0x4, RZ ;  /* 0x000000040a097824 */ /* 0x000fe200078e00ff */
[----:B------:R3:W-:Y:S01]  /*17a0*/  LDGSTS.E.BYPASS.LTC128B.128 [R218+0x1000], desc[UR10][R16.64], P4 ;  /* 0x0100000010da7fae */ /* 0x0007e2000a181a0a */
[----:B------:R-:W-:-:S02]  /*17b0*/  IMAD R13, R13, -0x30, RZ ;  /* 0xffffffd00d0d7824 */ /* 0x000fc400078e02ff */
[----:B------:R-:W-:Y:S01]  /*17c0*/  IMAD.WIDE.U32 R234, R12, -0x30, RZ ;  /* 0xffffffd00cea7825 */ /* 0x000fe200078e00ff */
[----:B------:R-:W-:-:S03]  /*17d0*/  LOP3.LUT P4, RZ, R9, 0x10, RZ, 0xc0, !PT ;  /* 0x0000001009ff7812 */ /* 0x000fc6000788c0ff */
[----:B------:R-:W-:Y:S02]  /*17e0*/  IMAD.X R9, R17, 0x1, R225, P0 ;  /* 0x0000000111097824 */ /* 0x000fe400000e06e1 */
[C---:B------:R-:W-:Y:S01]  /*17f0*/  IMAD.SHL.U32 R222, R228.reuse, 0x8, RZ ;  /* 0x00000008e4de7824 */ /* 0x040fe200078e00ff */
[----:B------:R-:W-:Y:S01]  /*1800*/  IADD3 R13, PT, PT, R235, -R12, R13 ;  /* 0x8000000ceb0d7210 */ /* 0x000fe20007ffe00d */
[----:B-1----:R-:W-:Y:S01]  /*1810*/  IMAD.WIDE.U32 R14, R228, R11, RZ ;  /* 0x0000000be40e7225 */ /* 0x002fe200078e00ff */
[----:B------:R1:W-:Y:S03]  /*1820*/  LDGSTS.E.BYPASS.LTC128B.128 [R217+0x1000], desc[UR10][R8.64], P3 ;  /* 0x0100000008d97fae */ /* 0x0003e60009981a0a */
[----:B------:R-:W-:Y:S02]  /*1830*/  IMAD.SHL.U32 R10, R10, 0x2, RZ ;  /* 0x000000020a0a7824 */ /* 0x000fe400078e00ff */
[----:B------:R-:W-:Y:S01]  /*1840*/  IMAD.MOV.U32 R12, RZ, RZ, R234 ;  /* 0x000000ffff0c7224 */ /* 0x000fe200078e00ea */
[----:B------:R-:W-:Y:S01]  /*1850*/  SHF.L.U64.HI R223, R228, 0x3, R229 ;  /* 0x00000003e4df7819 */ /* 0x000fe200000102e5 */
[----:B------:R-:W-:Y:S01]  /*1860*/  IMAD.IADD R4, R15, 0x1, R4 ;  /* 0x000000010f047824 */ /* 0x000fe200078e0204 */
[----:B--2---:R-:W-:Y:S01]  /*1870*/  IADD3 R18, P3, PT, R6, R222, RZ ;  /* 0x000000de06127210 */ /* 0x004fe20007f7e0ff */
[----:B------:R-:W-:Y:S01]  /*1880*/  IMAD.SHL.U32 R15, R14, 0x2, RZ ;  /* 0x000000020e0f7824 */ /* 0x000fe200078e00ff */
[----:B------:R-:W-:Y:S01]  /*1890*/  LOP3.LUT P0, RZ, R10, 0x10, RZ, 0xc0, !PT ;  /* 0x000000100aff7812 */ /* 0x000fe2000780c0ff */
[----:B------:R-:W-:Y:S01]  /*18a0*/  IMAD.WIDE R10, R11, 0x2, R12 ;  /* 0x000000020b0a7825 */ /* 0x000fe200078e020c */
[----:B------:R-:W-:Y:S01]  /*18b0*/  SHF.L.U64.HI R4, R14, 0x1, R4 ;  /* 0x000000010e047819 */ /* 0x000fe20000010204 */
[----:B------:R-:W-:Y:S02]  /*18c0*/  LDGSTS.E.BYPASS.LTC128B.128 [R212+0x8000], desc[UR10][R6.64], P6 ;  /* 0x0800000006d47fae */ /* 0x000fe4000b181a0a */
[----:B------:R-:W-:Y:S01]  /*18d0*/  IMAD.X R19, R7, 0x1, R223, P3 ;  /* 0x0000000107137824 */ /* 0x000fe200018e06df */
[----:B------:R-:W-:Y:S01]  /*18e0*/  IADD3 R14, P6, P3, R18, R15, -R222 ;  /* 0x0000000f120e7210 */ /* 0x000fe20007bde8de */
[----:B------:R2:W-:Y:S01]  /*18f0*/  LDGSTS.E.BYPASS.LTC128B.128 [R212+0x8080], desc[UR10][R6.64+0x80], P5 ;  /* 0x0808008006d47fae */ /* 0x0005e2000a981a0a */
[----:B---3--:R-:W-:-:S02]  /*1900*/  IADD3 R16, P5, PT, R10, R8, RZ ;  /* 0x000000080a107210 */ /* 0x008fc40007fbe0ff */
[----:B------:R-:W-:Y:S01]  /*1910*/  SEL R12, R5, RZ, P1 ;  /* 0x000000ff050c7207 */ /* 0x000fe20000800000 */
[----:B------:R-:W-:Y:S01]  /*1920*/  LDGSTS.E.BYPASS.LTC128B.128 [R213+0x400], desc[UR10][R18.64], P4 ;  /* 0x0040000012d57fae */ /* 0x000fe2000a181a0a */
[----:B------:R-:W-:Y:S01]  /*1930*/  IADD3.X R15, PT, PT, R19, R4, ~R223, P6, P3 ;  /* 0x00000004130f7210 */ /* 0x000fe200037e6cdf */
[----:B------:R-:W-:Y:S01]  /*1940*/  IMAD.X R17, R11, 0x1, R9, P5 ;  /* 0x000000010b117824 */ /* 0x000fe200028e0609 */
[-C--:B------:R-:W-:Y:S01]  /*1950*/  IADD3 R10, P3, PT, R16, R224.reuse, RZ ;  /* 0x000000e0100a7210 */ /* 0x080fe20007f7e0ff */
[----:B------:R-:W-:Y:S01]  /*1960*/  IMAD.SHL.U32 R5, R12, 0x10, RZ ;  /* 0x000000100c057824 */ /* 0x000fe200078e00ff */
[----:B------:R-:W-:Y:S02]  /*1970*/  LDGSTS.E.BYPASS.LTC128B.128 [R213+0x480], desc[UR10][R18.64+0x80], P0 ;  /* 0x0048008012d57fae */ /* 0x000fe40008181a0a */
[-C--:B-1----:R-:W-:Y:S01]  /*1980*/  IADD3 R8, P0, PT, R10, R224.reuse, RZ ;  /* 0x000000e00a087210 */ /* 0x082fe20007f1e0ff */
[--C-:B------:R-:W-:Y:S01]  /*1990*/  IMAD.X R11, R17, 0x1, R225.reuse, P3 ;  /* 0x00000001110b7824 */ /* 0x100fe200018e06e1 */
[----:B------:R-:W-:Y:S01]  /*19a0*/  LOP3.LUT P5, RZ, R5, 0x10, RZ, 0xc0, !PT ;  /* 0x0000001005ff7812 */ /* 0x000fe200078ac0ff */
[C---:B------:R-:W-:Y:S01]  /*19b0*/  IMAD.SHL.U32 R5, R12.reuse, 0x8, RZ ;  /* 0x000000080c057824 */ /* 0x040fe200078e00ff */
[----:B------:R-:W-:Y:S01]  /*19c0*/  SEL R237, R12, RZ, P2 ;  /* 0x000000ff0ced7207 */ /* 0x000fe20001000000 */
[----:B------:R-:W-:Y:S01]  /*19d0*/  IMAD.X R9, R11, 0x1, R225, P0 ;  /* 0x000000010b097824 */ /* 0x000fe200000e06e1 */
[----:B------:R-:W-:Y:S01]  /*19e0*/  SEL R238, R238, RZ, P1 ;  /* 0x000000ffeeee7207 */ /* 0x000fe20000800000 */
[----:B------:R-:W-:Y:S01]  /*19f0*/  IMAD.SHL.U32 R4, R12, 0x4, RZ ;  /* 0x000000040c047824 */ /* 0x000fe200078e00ff */
[----:B------:R-:W-:Y:S01]  /*1a00*/  LOP3.LUT P4, RZ, R5, 0x10, RZ, 0xc0, !PT ;  /* 0x0000001005ff7812 */ /* 0x000fe2000788c0ff */
[----:B------:R-:W-:Y:S01]  /*1a10*/  IMAD.SHL.U32 R5, R237, 0x10, RZ ;  /* 0x00000010ed057824 */ /* 0x000fe200078e00ff */
[----:B------:R-:W0:Y:S01]  /*1a20*/  LDGDEPBAR ;  /* 0x00000000000079af */ /* 0x000e220000000000 */
[----:B--2---:R-:W-:Y:S01]  /*1a30*/  IADD3 R6, P3, PT, R8, R224, RZ ;  /* 0x000000e008067210 */ /* 0x004fe20007f7e0ff */
[----:B------:R-:W-:Y:S01]  /*1a40*/  IMAD.SHL.U32 R12, R12, 0x2, RZ ;  /* 0x000000020c0c7824 */ /* 0x000fe200078e00ff */
[----:B------:R-:W-:-:S02]  /*1a50*/  LOP3.LUT P6, RZ, R4, 0x10, RZ, 0xc0, !PT ;  /* 0x0000001004ff7812 */ /* 0x000fc400078cc0ff */
[----:B------:R-:W-:Y:S01]  /*1a60*/  LDGSTS.E.BYPASS.LTC128B.128 [R218+0x80], desc[UR10][R16.64], P5 ;  /* 0x0008000010da7fae */ /* 0x000fe2000a981a0a */
[----:B------:R-:W-:Y:S01]  /*1a70*/  IADD3 R234, P1, P0, R234, 0x40, R6 ;  /* 0x00000040eaea7810 */ /* 0x000fe2000783e006 */
[----:B------:R-:W-:Y:S02]  /*1a80*/  IMAD.X R7, R9, 0x1, R225, P3 ;  /* 0x0000000109077824 */ /* 0x000fe400018e06e1 */
[----:B------:R-:W-:Y:S02]  /*1a90*/  IMAD.SHL.U32 R4, R237, 0x8, RZ ;  /* 0x00000008ed047824 */ /* 0x000fe400078e00ff */
[----:B------:R-:W-:Y:S01]  /*1aa0*/  LDGSTS.E.BYPASS.LTC128B.128 [R217+0x80], desc[UR10][R10.64], P4 ;  /* 0x000800000ad97fae */ /* 0x000fe2000a181a0a */
[----:B------:R-:W-:Y:S02]  /*1ab0*/  IADD3.X R235, PT, PT, R13, RZ, R7, P1, P0 ;  /* 0x000000ff0deb7210 */ /* 0x000fe40000fe0407 */
[----:B------:R-:W-:Y:S01]  /*1ac0*/  LOP3.LUT P1, RZ, R5, 0x10, RZ, 0xc0, !PT ;  /* 0x0000001005ff7812 */ /* 0x000fe2000782c0ff */
[----:B------:R-:W-:Y:S01]  /*1ad0*/  IMAD.SHL.U32 R5, R238, 0x10, RZ ;  /* 0x00000010ee057824 */ /* 0x000fe200078e00ff */
[----:B------:R-:W-:Y:S01]  /*1ae0*/  LOP3.LUT P3, RZ, R12, 0x10, RZ, 0xc0, !PT ;  /* 0x000000100cff7812 */ /* 0x000fe2000786c0ff */
[----:B------:R-:W-:Y:S01]  /*1af0*/  LDGSTS.E.BYPASS.LTC128B.128 [R218+0x1080], desc[UR10][R8.64], P6 ;  /* 0x0108000008da7fae */ /* 0x000fe2000b181a0a */
[----:B------:R-:W-:Y:S01]  /*1b00*/  LOP3.LUT P0, RZ, R4, 0x10, RZ, 0xc0, !PT ;  /* 0x0000001004ff7812 */ /* 0x000fe2000780c0ff */
[C---:B------:R-:W-:Y:S01]  /*1b10*/  IMAD.SHL.U32 R4, R238.reuse, 0x8, RZ ;  /* 0x00000008ee047824 */ /* 0x040fe200078e00ff */
[----:B------:R-:W-:Y:S01]  /*1b20*/  LOP3.LUT P5, RZ, R5, 0x10, RZ, 0xc0, !PT ;  /* 0x0000001005ff7812 */ /* 0x000fe200078ac0ff */
[----:B------:R-:W-:-:S03]  /*1b30*/  IMAD.SHL.U32 R5, R238, 0x4, RZ ;  /* 0x00000004ee057824 */ /* 0x000fc600078e00ff */
[----:B------:R-:W-:Y:S01]  /*1b40*/  LOP3.LUT P4, RZ, R4, 0x10, RZ, 0xc0, !PT ;  /* 0x0000001004ff7812 */ /* 0x000fe2000788c0ff */
[----:B------:R-:W-:-:S04]  /*1b50*/  IMAD.SHL.U32 R4, R237, 0x4, RZ ;  /* 0x00000004ed047824 */ /* 0x000fc800078e00ff */
[----:B------:R-:W-:Y:S01]  /*1b60*/  LDGSTS.E.BYPASS.LTC128B.128 [R217+0x1080], desc[UR10][R6.64], P3 ;  /* 0x0108000006d97fae */ /* 0x000fe20009981a0a */
[----:B------:R-:W-:Y:S01]  /*1b70*/  LOP3.LUT P6, RZ, R4, 0x10, RZ, 0xc0, !PT ;  /* 0x0000001004ff7812 */ /* 0x000fe200078cc0ff */
[----:B------:R-:W-:Y:S01]  /*1b80*/  IMAD.SHL.U32 R4, R238, 0x2, RZ ;  /* 0x00000002ee047824 */ /* 0x000fe200078e00ff */
[----:B------:R-:W-:Y:S01]  /*1b90*/  LOP3.LUT P3, RZ, R5, 0x10, RZ, 0xc0, !PT ;  /* 0x0000001005ff7812 */ /* 0x000fe2000786c0ff */
[----:B------:R-:W-:Y:S01]  /*1ba0*/  LDGSTS.E.BYPASS.LTC128B.128 [R212+0xa000], desc[UR10][R14.64], P5 ;  /* 0x0a0000000ed47fae */ /* 0x000fe2000a981a0a */
[----:B------:R-:W-:Y:S01]  /*1bb0*/  IADD3 R12, P5, PT, R14, R222, RZ ;  /* 0x000000de0e0c7210 */ /* 0x000fe20007fbe0ff */
[----:B------:R-:W-:Y:S01]  /*1bc0*/  IMAD.SHL.U32 R5, R237, 0x2, RZ ;  /* 0x00000002ed057824 */ /* 0x000fe200078e00ff */
[----:B------:R-:W-:Y:S01]  /*1bd0*/  SEL R238, R238, RZ, P2 ;  /* 0x000000ffeeee7207 */ /* 0x000fe20001000000 */
[----:B------:R-:W-:Y:S01]  /*1be0*/  LDGSTS.E.BYPASS.LTC128B.128 [R212+0xa080], desc[UR10][R14.64+0x80], P4 ;  /* 0x0a0800800ed47fae */ /* 0x000fe2000a181a0a */
[----:B------:R-:W-:Y:S01]  /*1bf0*/  LOP3.LUT P2, RZ, R4, 0x10, RZ, 0xc0, !PT ;  /* 0x0000001004ff7812 */ /* 0x000fe2000784c0ff */
[----:B------:R-:W-:Y:S01]  /*1c00*/  IMAD.X R13, R15, 0x1, R223, P5 ;  /* 0x000000010f0d7824 */ /* 0x000fe200028e06df */
[----:B------:R-:W-:Y:S01]  /*1c10*/  LOP3.LUT P5, RZ, R5, 0x10, RZ, 0xc0, !PT ;  /* 0x0000001005ff7812 */ /* 0x000fe200078ac0ff */
[----:B------:R-:W-:-:S02]  /*1c20*/  IMAD.SHL.U32 R4, R238, 0x10, RZ ;  /* 0x00000010ee047824 */ /* 0x000fc400078e00ff */
[----:B------:R-:W-:Y:S02]  /*1c30*/  IMAD.SHL.U32 R5, R238, 0x8, RZ ;  /* 0x00000008ee057824 */ /* 0x000fe400078e00ff */
[----:B------:R-:W-:Y:S01]  /*1c40*/  LDGSTS.E.BYPASS.LTC128B.128 [R213+0x2400], desc[UR10][R12.64], P3 ;  /* 0x024000000cd57fae */ /* 0x000fe20009981a0a */
[----:B------:R-:W-:Y:S01]  /*1c50*/  LOP3.LUT P4, RZ, R4, 0x10, RZ, 0xc0, !PT ;  /* 0x0000001004ff7812 */ /* 0x000fe2000788c0ff */
[C---:B------:R-:W-:Y:S01]  /*1c60*/  IMAD.SHL.U32 R4, R238.reuse, 0x4, RZ ;  /* 0x00000004ee047824 */ /* 0x040fe200078e00ff */
[----:B------:R-:W-:Y:S01]  /*1c70*/  LOP3.LUT P3, RZ, R5, 0x10, RZ, 0xc0, !PT ;  /* 0x0000001005ff7812 */ /* 0x000fe2000786c0ff */
[----:B------:R-:W-:Y:S02]  /*1c80*/  IMAD.SHL.U32 R5, R238, 0x2, RZ ;  /* 0x00000002ee057824 */ /* 0x000fe400078e00ff */
[----:B------:R1:W-:Y:S01]  /*1c90*/  LDGSTS.E.BYPASS.LTC128B.128 [R213+0x2480], desc[UR10][R12.64+0x80], P2 ;  /* 0x024800800cd57fae */ /* 0x0003e20009181a0a */
[----:B------:R-:W-:Y:S01]  /*1ca0*/  IMAD.WIDE.U32 R164, R228, 0x38, R12 ;  /* 0x00000038e4a47825 */ /* 0x000fe200078e000c */
[----:B------:R-:W-:-:S02]  /*1cb0*/  LOP3.LUT P2, RZ, R4, 0x10, RZ, 0xc0, !PT ;  /* 0x0000001004ff7812 */ /* 0x000fc4000784c0ff */
[----:B------:R-:W0:Y:S01]  /*1cc0*/  LDGDEPBAR ;  /* 0x00000000000079af */ /* 0x000e220000000000 */
[----:B------:R-:W-:-:S03]  /*1cd0*/  IMAD R227, R229, 0x38, RZ ;  /* 0x00000038e5e37824 */ /* 0x000fc600078e02ff */
[----:B------:R-:W-:Y:S01]  /*1ce0*/  LDGSTS.E.BYPASS.LTC128B.128 [R218+0x100], desc[UR10][R234.64], P1 ;  /* 0x00100000eada7fae */ /* 0x000fe20008981a0a */
[----:B------:R-:W-:Y:S01]  /*1cf0*/  LOP3.LUT P1, RZ, R5, 0x10, RZ, 0xc0, !PT ;  /* 0x0000001005ff7812 */ /* 0x000fe2000782c0ff */
[----:B------:R-:W-:Y:S02]  /*1d00*/  USHF.R.S32.HI UR14, URZ, 0x1f, UR4 ;  /* 0x0000001fff0e7899 */ /* 0x000fe40008011404 */
[----:B------:R-:W-:Y:S01]  /*1d10*/  LDGSTS.E.BYPASS.LTC128B.128 [R217+0x100], desc[UR10][R10.64+0x40], P0 ;  /* 0x001000400ad97fae */ /* 0x000fe20008181a0a */
[----:B------:R-:W-:Y:S01]  /*1d20*/  IMAD.IADD R227, R165, 0x1, R227 ;  /* 0x00000001a5e37824 */ /* 0x000fe200078e02e3 */
[----:B------:R-:W-:Y:S01]  /*1d30*/  ULEA.HI UR14, UR14, UR4, URZ, 0x2 ;  /* 0x000000040e0e7291 */ /* 0x000fe2000f8f10ff */
[----:B------:R-:W-:Y:S01]  /*1d40*/  IMAD.MOV.U32 R226, RZ, RZ, R164 ;  /* 0x000000ffffe27224 */ /* 0x000fe200078e00a4 */
[----:B------:R-:W-:Y:S02]  /*1d50*/  LDGSTS.E.BYPASS.LTC128B.128 [R218+0x1100], desc[UR10][R8.64+0x40], P6 ;  /* 0x0110004008da7fae */ /* 0x000fe4000b181a0a */
[----:B------:R-:W-:-:S02]  /*1d60*/  ULOP3.LUT UR5, UR14, 0xfffc, URZ, 0xc0, !UPT ;  /* 0x0000fffc0e057892 */ /* 0x000fc4000f8ec0ff */
[----:B------:R-:W-:Y:S04]  /*1d70*/  LDGSTS.E.BYPASS.LTC128B.128 [R217+0x1100], desc[UR10][R6.64+0x40], P5 ;  /* 0x0110004006d97fae */ /* 0x000fe8000a981a0a */
[----:B------:R-:W-:Y:S01]  /*1d80*/  LDGSTS.E.BYPASS.LTC128B.128 [R212+0xc000], desc[UR10][R226.64], P4 ;  /* 0x0c000000e2d47fae */ /* 0x000fe2000a181a0a */
[----:B-1----:R-:W-:-:S03]  /*1d90*/  IADD3 R12, P0, PT, R222, R164, RZ ;  /* 0x000000a4de0c7210 */ /* 0x002fc60007f1e0ff */
[----:B------:R-:W-:Y:S02]  /*1da0*/  LDGSTS.E.BYPASS.LTC128B.128 [R212+0xc080], desc[UR10][R226.64+0x80], P3 ;  /* 0x0c080080e2d47fae */ /* 0x000fe40009981a0a */
[----:B------:R-:W-:Y:S01]  /*1db0*/  IMAD.X R13, R227, 0x1, R223, P0 ;  /* 0x00000001e30d7824 */ /* 0x000fe200000e06df */
[----:B------:R-:W-:-:S04]  /*1dc0*/  UIADD3 UR5, UPT, UPT, UR4, -UR5, URZ ;  /* 0x8000000504057290 */ /* 0x000fc8000fffe0ff */
[----:B------:R-:W-:Y:S04]  /*1dd0*/  LDGSTS.E.BYPASS.LTC128B.128 [R213+0x4400], desc[UR10][R12.64], P2 ;  /* 0x044000000cd57fae */ /* 0x000fe80009181a0a */
[----:B------:R1:W-:Y:S04]  /*1de0*/  LDGSTS.E.BYPASS.LTC128B.128 [R213+0x4480], desc[UR10][R12.64+0x80], P1 ;  /* 0x044800800cd57fae */ /* 0x0003e80008981a0a */
[----:B------:R-:W0:Y:S01]  /*1df0*/  LDGDEPBAR ;  /* 0x00000000000079af */ /* 0x000e220000000000 */
[----:B------:R-:W-:-:S04]  /*1e00*/  ULOP3.LUT UR4, UR5, 0x80, URZ, 0xc0, !UPT ;  /* 0x0000008005047892 */ /* 0x000fc8000f8ec0ff */
[----:B------:R-:W-:-:S04]  /*1e10*/  ULEA.HI UR4, UR4, UR5, URZ, 0x19 ;  /* 0x0000000504047291 */ /* 0x000fc8000f8fc8ff */
[----:B------:R-:W-:-:S04]  /*1e20*/  ULOP3.LUT UR13, UR4, 0xfffe, URZ, 0xc0, !UPT ;  /* 0x0000fffe040d7892 */ /* 0x000fc8000f8ec0ff */
[----:B------:R-:W-:-:S04]  /*1e30*/  UIADD3 UR13, UPT, UPT, URZ, -UR13, URZ ;  /* 0x8000000dff0d7290 */ /* 0x000fc8000fffe0ff */
[----:B------:R-:W-:Y:S02]  /*1e40*/  UPRMT UR13, UR13, 0x7710, URZ ;  /* 0x000077100d0d7896 */ /* 0x000fe400080000ff */
[----:B------:R-:W-:Y:S02]  /*1e50*/  UPRMT UR4, UR4, 0x8880, URZ ;  /* 0x0000888004047896 */ /* 0x000fe400080000ff */
[----:B------:R-:W-:Y:S01]  /*1e60*/  UIADD3 UR13, UPT, UPT, UR5, UR13, URZ ;  /* 0x0000000d050d7290 */ /* 0x000fe2000fffe0ff */
[----:B------:R-:W-:-:S04]  /*1e70*/  DEPBAR.LE SB0, 0x2 ;  /* 0x000080800000791a */ /* 0x000fc80000000000 */
[----:B------:R-:W-:Y:S02]  /*1e80*/  USHF.R.S32.HI UR12, URZ, 0x1, UR4 ;  /* 0x00000001ff0c7899 */ /* 0x000fe40008011404 */
[----:B------:R-:W-:Y:S02]  /*1e90*/  UPRMT UR4, UR13, 0x8880, URZ ;  /* 0x000088800d047896 */ /* 0x000fe400080000ff */
[----:B------:R-:W-:Y:S02]  /*1ea0*/  USHF.R.S32.HI UR14, URZ, 0x2, UR14 ;  /* 0x00000002ff0e7899 */ /* 0x000fe4000801140e */
[----:B------:R-:W-:Y:S02]  /*1eb0*/  UPRMT UR12, UR12, 0x9910, URZ ;  /* 0x000099100c0c7896 */ /* 0x000fe400080000ff */
[----:B------:R-:W-:Y:S01]  /*1ec0*/  ULEA UR5, UR4, UR14, 0x7 ;  /* 0x0000000e04057291 */ /* 0x000fe2000f8e38ff */
[----:B------:R-:W-:Y:S01]  /*1ed0*/  ISETP.GE.AND P6, PT, R0, 0x1, PT ;  /* 0x000000010000780c */ /* 0x000fe20003fc6270 */
[----:B------:R-:W-:-:S02]  /*1ee0*/  ULEA UR4, UR14, UR12, 0x6 ;  /* 0x0000000c0e047291 */ /* 0x000fc4000f8e30ff */
[----:B------:R-:W-:Y:S01]  /*1ef0*/  USHF.L.U32 UR5, UR5, 0x3, URZ ;  /* 0x0000000305057899 */ /* 0x000fe200080006ff */
[----:B------:R-:W-:Y:S01]  /*1f00*/  VIADD R4, R0, 0x1f ;  /* 0x0000001f00047836 */ /* 0x000fe20000000000 */
[----:B------:R-:W-:Y:S01]  /*1f10*/  USHF.L.U32 UR4, UR4, 0x7, URZ ;  /* 0x0000000704047899 */ /* 0x000fe200080006ff */
[----:B------:R-:W-:Y:S01]  /*1f20*/  BAR.SYNC.DEFER_BLOCKING 0x0 ;  /* 0x0000000000007b1d */ /* 0x000fe20000010000 */
[----:B------:R-:W-:Y:S02]  /*1f30*/  ULEA UR5, UR5, UR7, 0x4 ;  /* 0x0000000705057291 */ /* 0x000fe4000f8e20ff */
[----:B------:R-:W-:Y:S01]  /*1f40*/  SHF.R.S32.HI R239, RZ, 0x1f, R4 ;  /* 0x0000001fffef7819 */ /* 0x000fe20000011404 */
[----:B------:R-:W-:-:S03]  /*1f50*/  ULOP3.LUT UR13, UR13, 0xffff, URZ, 0xc0, !UPT ;  /* 0x0000ffff0d0d7892 */ /* 0x000fc6000f8ec0ff */
[----:B------:R-:W-:Y:S01]  /*1f60*/  LEA.HI R239, R239, R4, RZ, 0x5 ;  /* 0x00000004efef7211 */ /* 0x000fe200078f28ff */
[----:B------:R-:W-:Y:S01]  /*1f70*/  UPRMT UR13, UR13, 0x8880, URZ ;  /* 0x000088800d0d7896 */ /* 0x000fe200080000ff */
[----:B------:R-:W-:Y:S02]  /*1f80*/  CS2R R26, SRZ ;  /* 0x00000000001a7805 */ /* 0x000fe4000001ff00 */
[----:B------:R-:W-:Y:S02]  /*1f90*/  CS2R R24, SRZ ;  /* 0x0000000000187805 */ /* 0x000fe4000001ff00 */
[----:B------:R-:W-:Y:S02]  /*1fa0*/  CS2R R22, SRZ ;  /* 0x0000000000167805 */ /* 0x000fe4000001ff00 */
[----:B------:R-:W-:Y:S02]  /*1fb0*/  CS2R R20, SRZ ;  /* 0x0000000000147805 */ /* 0x000fe4000001ff00 */
[----:B------:R-:W-:-:S02]  /*1fc0*/  CS2R R18, SRZ ;  /* 0x0000000000127805 */ /* 0x000fc4000001ff00 */
[----:B------:R-:W-:Y:S02]  /*1fd0*/  CS2R R16, SRZ ;  /* 0x0000000000107805 */ /* 0x000fe4000001ff00 */
[----:B------:R-:W-:Y:S02]  /*1fe0*/  CS2R R14, SRZ ;  /* 0x00000000000e7805 */ /* 0x000fe4000001ff00 */
[----:B-1----:R-:W-:Y:S01]  /*1ff0*/  CS2R R12, SRZ ;  /* 0x00000000000c7805 */ /* 0x002fe2000001ff00 */
[----:B------:R-:W-:Y:S01]  /*2000*/  IMAD.MOV.U32 R11, RZ, RZ, RZ ;  /* 0x000000ffff0b7224 */ /* 0x000fe200078e00ff */
[----:B------:R-:W-:Y:S01]  /*2010*/  CS2R R8, SRZ ;  /* 0x0000000000087805 */ /* 0x000fe2000001ff00 */
[----:B------:R-:W-:Y:S01]  /*2020*/  IMAD.MOV.U32 R10, RZ, RZ, RZ ;  /* 0x000000ffff0a7224 */ /* 0x000fe200078e00ff */
[----:B------:R-:W-:Y:S02]  /*2030*/  CS2R R6, SRZ ;  /* 0x0000000000067805 */ /* 0x000fe4000001ff00 */
[----:B------:R-:W-:Y:S01]  /*2040*/  CS2R R4, SRZ ;  /* 0x0000000000047805 */ /* 0x000fe2000001ff00 */
[----:B------:R1:W2:Y:S01]  /*2050*/  LDSM.16.M88.4 R132, [R198+UR5] ;  /* 0x00000005c684783b */ /* 0x0002a20008000200 */
[----:B------:R-:W-:-:S03]  /*2060*/  LEA.HI.SX32 R239, R239, 0xfffffffd, 0x1b ;  /* 0xfffffffdefef7811 */ /* 0x000fc600078fdaff */
[----:B------:R1:W3:Y:S04]  /*2070*/  LDSM.16.M88.4 R152, [R198+UR5+0x1000] ;  /* 0x00100005c698783b */ /* 0x0002e80008000200 */
[----:B------:R1:W4:Y:S04]  /*2080*/  LDSM.16.M88.4 R156, [R198+UR5+0x2000] ;  /* 0x00200005c69c783b */ /* 0x0003280008000200 */
[----:B------:R1:W1:Y:S04]  /*2090*/  LDSM.16.M88.4 R160, [R198+UR5+0x3000] ;  /* 0x00300005c6a0783b */ /* 0x0002680008000200 */
[----:B------:R1:W1:Y:S04]  /*20a0*/  LDSM.16.MT88.4 R136, [R197+UR4] ;  /* 0x00000004c588783b */ /* 0x0002680008004200 */
[----:B------:R1:W1:Y:S04]  /*20b0*/  LDSM.16.MT88.4 R140, [R196+UR4] ;  /* 0x00000004c48c783b */ /* 0x0002680008004200 */
[----:B------:R1:W1:Y:S04]  /*20c0*/  LDSM.16.MT88.4 R144, [R3+UR4] ;  /* 0x000000040390783b */ /* 0x0002680008004200 */
[----:B------:R1:W1:Y:S01]  /*20d0*/  LDSM.16.MT88.4 R148, [R2+UR4] ;  /* 0x000000040294783b */ /* 0x0002620008004200 */
[----:B------:R-:W-:Y:S05]  /*20e0*/  @!P6 BRA `(.L_x_482) ;  /* 0x00000008008ce947 */ /* 0x000fea0003800000 */
[----:B------:R-:W-:Y:S01]  /*20f0*/  ISETP.NE.AND P0, PT, R239, RZ, PT ;  /* 0x000000ffef00720c */ /* 0x000fe20003f05270 */
        /* <DEDUP_REMOVED lines=9> */
.L_x_483:
[C---:B-123--:R-:W-:Y:S01]  /*2190*/  HMMA.16816.F32 R4, R132.reuse, R136, R4 ;  /* 0x000000888404723c */ /* 0x04efe20000001804 */
[----:B------:R-:W-:Y:S01]  /*21a0*/  LDSM.16.M88.4 R164, [R0+UR5] ;  /* 0x0000000500a4783b */ /* 0x000fe20008000200 */
[----:B------:R-:W-:Y:S02]  /*21b0*/  UIADD3 UR15, UPT, UPT, UR5, -0x180, URZ ;  /* 0xfffffe80050f7890 */ /* 0x000fe4000fffe0ff */
[----:B------:R-:W-:Y:S01]  /*21c0*/  UIADD3 UR17, UPT, UPT, UR17, 0x1, URZ ;  /* 0x0000000111117890 */ /* 0x000fe2000fffe0ff */
[----:B------:R-:W-:Y:S01]  /*21d0*/  LOP3.LUT P2, RZ, R237, 0x1, RZ, 0xc0, !PT ;  /* 0x00000001edff7812 */ /* 0x000fe2000784c0ff */
[----:B------:R-:W-:Y:S01]  /*21e0*/  VIADD R245, R212, UR21 ;  /* 0x00000015d4f57c36 */ /* 0x000fe20008000000 */
[----:B------:R-:W-:Y:S01]  /*21f0*/  IADD3 R234, P0, PT, R234, 0x40, RZ ;  /* 0x00000040eaea7810 */ /* 0x000fe20007f1e0ff */
[C---:B------:R-:W-:Y:S01]  /*2200*/  HMMA.16816.F32 R8, R132.reuse, R138, R8 ;  /* 0x0000008a8408723c */ /* 0x040fe20000001808 */
[----:B---3--:R-:W3:Y:S01]  /*2210*/  LDSM.16.MT88.4 R168, [R197+UR4+0x1000] ;  /* 0x00100004c5a8783b */ /* 0x008ee20008004200 */
[----:B------:R-:W-:Y:S01]  /*2220*/  UISETP.NE.AND UP0, UPT, UR17, 0x4, UPT ;  /* 0x000000041100788c */ /* 0x000fe2000bf05270 */
[----:B------:R-:W-:Y:S01]  /*2230*/  VIADD R233, R197, UR4 ;  /* 0x00000004c5e97c36 */ /* 0x000fe20008000000 */
[----:B------:R-:W-:Y:S01]  /*2240*/  LEA R226, P1, R228, R226, 0x6 ;  /* 0x000000e2e4e27211 */ /* 0x000fe200078230ff */
[----:B------:R-:W-:Y:S01]  /*2250*/  IMAD.X R235, RZ, RZ, R235, P0 ;  /* 0x000000ffffeb7224 */ /* 0x000fe200000e06eb */
[----:B------:R-:W-:Y:S01]  /*2260*/  LOP3.LUT P6, RZ, R238, 0x1, RZ, 0xc0, !PT ;  /* 0x00000001eeff7812 */ /* 0x000fe200078cc0ff */
[----:B------:R-:W-:Y:S01]  /*2270*/  VIADD R232, R196, UR4 ;  /* 0x00000004c4e87c36 */ /* 0x000fe20008000000 */
[C---:B------:R-:W-:Y:S01]  /*2280*/  HMMA.16816.F32 R12, R132.reuse, R140, R12 ;  /* 0x0000008c840c723c */ /* 0x040fe2000000180c */
[----:B------:R-:W3:Y:S01]  /*2290*/  LDSM.16.MT88.4 R172, [R196+UR4+0x1000] ;  /* 0x00100004c4ac783b */ /* 0x000ee20008004200 */
[----:B------:R-:W-:Y:S01]  /*22a0*/  USEL UR16, UR9, 0x2000, !UP0 ;  /* 0x0000200009107887 */ /* 0x000fe2000c000000 */
[----:B------:R-:W-:Y:S01]  /*22b0*/  LEA.HI.X R227, R228, R227, R229, 0x6, P1 ;  /* 0x000000e3e4e37211 */ /* 0x000fe200008f34e5 */
[----:B------:R-:W-:Y:S01]  /*22c0*/  VIADD R231, R3, UR4 ;  /* 0x0000000403e77c36 */ /* 0x000fe20008000000 */
[----:B------:R-:W-:Y:S01]  /*22d0*/  @UP0 UIADD3 UR15, UPT, UPT, UR5, 0x80, URZ ;  /* 0x00000080050f0890 */ /* 0x000fe2000fffe0ff */
[----:B------:R-:W-:Y:S01]  /*22e0*/  VIADD R230, R2, UR4 ;  /* 0x0000000402e67c36 */ /* 0x000fe20008000000 */
[--C-:B------:R-:W-:Y:S01]  /*22f0*/  SHF.R.U32.HI R241, RZ, 0x2, R237.reuse ;  /* 0x00000002fff17819 */ /* 0x100fe200000116ed */
[C---:B------:R-:W-:Y:S01]  /*2300*/  HMMA.16816.F32 R16, R132.reuse, R142, R16 ;  /* 0x0000008e8410723c */ /* 0x040fe20000001810 */
[----:B------:R-:W3:Y:S01]  /*2310*/  LDSM.16.MT88.4 R176, [R3+UR4+0x1000] ;  /* 0x0010000403b0783b */ /* 0x000ee20008004200 */
[----:B------:R-:W-:Y:S01]  /*2320*/  UIADD3 UR20, UPT, UPT, UR20, 0x1, URZ ;  /* 0x0000000114147890 */ /* 0x000fe2000fffe0ff */
[----:B------:R-:W-:Y:S01]  /*2330*/  LOP3.LUT P4, RZ, R241, 0x1, RZ, 0xc0, !PT ;  /* 0x00000001f1ff7812 */ /* 0x000fe2000788c0ff */
[----:B------:R-:W-:Y:S01]  /*2340*/  VIADD R241, R218, UR22 ;  /* 0x00000016daf17c36 */ /* 0x000fe20008000000 */
[----:B------:R-:W-:Y:S01]  /*2350*/  SHF.R.U32.HI R236, RZ, 0x1, R237 ;  /* 0x00000001ffec7819 */ /* 0x000fe200000116ed */
[----:B------:R-:W-:Y:S01]  /*2360*/  UISETP.NE.AND UP1, UPT, UR20, 0x4, UPT ;  /* 0x000000041400788c */ /* 0x000fe2000bf25270 */
[--C-:B------:R-:W-:Y:S01]  /*2370*/  SHF.R.U32.HI R242, RZ, 0x1, R238.reuse ;  /* 0x00000001fff27819 */ /* 0x100fe200000116ee */
[C---:B------:R-:W-:Y:S01]  /*2380*/  HMMA.16816.F32 R20, R132.reuse, R144, R20 ;  /* 0x000000908414723c */ /* 0x040fe20000001814 */
[----:B------:R-:W3:Y:S01]  /*2390*/  LDSM.16.MT88.4 R180, [R2+UR4+0x1000] ;  /* 0x0010000402b4783b */ /* 0x000ee20008004200 */
[----:B------:R-:W-:Y:S01]  /*23a0*/  UIADD3 UR19, UPT, UPT, UR21, -0x6000, URZ ;  /* 0xffffa00015137890 */ /* 0x000fe2000fffe0ff */
[----:B------:R-:W-:Y:S01]  /*23b0*/  LOP3.LUT P0, RZ, R236, 0x1, RZ, 0xc0, !PT ;  /* 0x00000001ecff7812 */ /* 0x000fe2000780c0ff */
[----:B------:R-:W-:Y:S01]  /*23c0*/  UIADD3 UR18, UPT, UPT, UR22, -0x180, URZ ;  /* 0xfffffe8016127890 */ /* 0x000fe2000fffe0ff */
[----:B------:R-:W-:Y:S01]  /*23d0*/  LOP3.LUT P5, RZ, R242, 0x1, RZ, 0xc0, !PT ;  /* 0x00000001f2ff7812 */ /* 0x000fe200078ac0ff */
[----:B------:R-:W-:Y:S01]  /*23e0*/  USEL UR20, UR20, URZ, UP1 ;  /* 0x000000ff14147287 */ /* 0x000fe20008800000 */
[-C--:B------:R-:W-:Y:S01]  /*23f0*/  IADD3 R242, P1, PT, R234, R224.reuse, RZ ;  /* 0x000000e0eaf27210 */ /* 0x080fe20007f3e0ff */
[C---:B------:R-:W-:Y:S01]  /*2400*/  HMMA.16816.F32 R24, R132.reuse, R146, R24 ;  /* 0x000000928418723c */ /* 0x040fe20000001818 */
[----:B------:R-:W3:Y:S01]  /*2410*/  LDSM.16.M88.4 R184, [R0+UR5+0x1000] ;  /* 0x0010000500b8783b */ /* 0x000ee20008000200 */
[----:B------:R-:W-:Y:S01]  /*2420*/  @UP1 UIADD3 UR19, UPT, UPT, UR21, 0x2000, URZ ;  /* 0x0000200015131890 */ /* 0x000fe2000fffe0ff */
[--C-:B------:R-:W-:Y:S01]  /*2430*/  SHF.R.U32.HI R236, RZ, 0x2, R238.reuse ;  /* 0x00000002ffec7819 */ /* 0x100fe200000116ee */
[----:B------:R-:W-:Y:S01]  /*2440*/  IMAD.X R243, R235, 0x1, R225, P1 ;  /* 0x00000001ebf37824 */ /* 0x000fe200008e06e1 */
[----:B------:R-:W-:Y:S01]  /*2450*/  SHF.R.U32.HI R240, RZ, 0x3, R237 ;  /* 0x00000003fff07819 */ /* 0x000fe200000116ed */
[----:B------:R-:W-:Y:S02]  /*2460*/  @UP1 UIADD3 UR18, UPT, UPT, UR22, 0x80, URZ ;  /* 0x0000008016121890 */ /* 0x000fe4000fffe0ff */
[C---:B------:R-:W-:Y:S01]  /*2470*/  HMMA.16816.F32 R28, R132.reuse, R148, R28 ;  /* 0x00000094841c723c */ /* 0x040fe2000000181c */
[----:B------:R-:W1:Y:S01]  /*2480*/  LDSM.16.M88.4 R188, [R0+UR5+0x2000] ;  /* 0x0020000500bc783b */ /* 0x000e620008000200 */
[----:B------:R-:W-:Y:S01]  /*2490*/  USEL UR17, UR17, URZ, UP0 ;  /* 0x000000ff11117287 */ /* 0x000fe20008000000 */
[----:B------:R-:W-:Y:S01]  /*24a0*/  LOP3.LUT P3, RZ, R240, 0x1, RZ, 0xc0, !PT ;  /* 0x00000001f0ff7812 */ /* 0x000fe2000786c0ff */
[----:B------:R-:W-:Y:S01]  /*24b0*/  UIADD3 UR4, UPT, UPT, UR16, UR4, URZ ;  /* 0x0000000410047290 */ /* 0x000fe2000fffe0ff */
[----:B------:R-:W-:Y:S03]  /*24c0*/  SHF.R.U32.HI R240, RZ, 0x3, R238 ;  /* 0x00000003fff07819 */ /* 0x000fe600000116ee */
[-C--:B------:R-:W-:Y:S01]  /*24d0*/  HMMA.16816.F32 R32, R132, R150.reuse, R32 ;  /* 0x000000968420723c */ /* 0x080fe20000001820 */
[----:B------:R-:W1:Y:S01]  /*24e0*/  LDSM.16.M88.4 R192, [R0+UR5+0x3000] ;  /* 0x0030000500c0783b */ /* 0x000e620008000200 */
[----:B------:R-:W-:Y:S01]  /*24f0*/  UMOV UR5, UR15 ;  /* 0x0000000f00057c82 */ /* 0x000fe20008000000 */
[----:B------:R-:W-:Y:S05]  /*2500*/  LOP3.LUT P1, RZ, R240, 0x1, RZ, 0xc0, !PT ;  /* 0x00000001f0ff7812 */ /* 0x000fea000782c0ff */
[C---:B------:R-:W-:Y:S01]  /*2510*/  HMMA.16816.F32 R36, R152.reuse, R150, R36 ;  /* 0x000000969824723c */ /* 0x040fe20000001824 */
[----:B------:R-:W-:Y:S01]  /*2520*/  @!PT LDS RZ, [RZ] ;  /* 0x00000000fffff984 */ /* 0x000fe20000000800 */
[----:B------:R-:W-:Y:S01]  /*2530*/  @!PT LDS RZ, [RZ] ;  /* 0x00000000fffff984 */ /* 0x000fe20000000800 */
[----:B------:R-:W-:Y:S01]  /*2540*/  @!PT LDS RZ, [RZ] ;  /* 0x00000000fffff984 */ /* 0x000fe20000000800 */
[----:B------:R-:W-:Y:S03]  /*2550*/  @P2 LDGSTS.E.BYPASS.LTC128B.128 [R241], desc[UR10][R234.64] ;  /* 0x00000000eaf12fae */ /* 0x000fe6000b981a0a */
[----:B------:R-:W-:Y:S01]  /*2560*/  LOP3.LUT P2, RZ, R236, 0x1, RZ, 0xc0, !PT ;  /* 0x00000001ecff7812 */ /* 0x000fe2000784c0ff */
[----:B------:R-:W-:Y:S01]  /*2570*/  VIADD R236, R217, UR22 ;  /* 0x00000016d9ec7c36 */ /* 0x000fe20008000000 */
[----:B------:R-:W-:Y:S02]  /*2580*/  UMOV UR22, UR18 ;  /* 0x0000001200167c82 */ /* 0x000fe40008000000 */
[C---:B------:R-:W-:Y:S02]  /*2590*/  HMMA.16816.F32 R40, R152.reuse, R148, R40 ;  /* 0x000000949828723c */ /* 0x040fe40000001828 */
[----:B------:R2:W-:Y:S01]  /*25a0*/  @P0 LDGSTS.E.BYPASS.LTC128B.128 [R236], desc[UR10][R242.64] ;  /* 0x00000000f2ec0fae */ /* 0x0005e2000b981a0a */
[-C--:B------:R-:W-:Y:S05]  /*25b0*/  IADD3 R246, P0, PT, R242, R224.reuse, RZ ;  /* 0x000000e0f2f67210 */ /* 0x080fea0007f1e0ff */
[C---:B------:R-:W-:Y:S02]  /*25c0*/  HMMA.16816.F32 R44, R152.reuse, R146, R44 ;  /* 0x00000092982c723c */ /* 0x040fe4000000182c */
[----:B------:R-:W-:Y:S01]  /*25d0*/  @P6 LDGSTS.E.BYPASS.LTC128B.128 [R245+0x8000], desc[UR10][R226.64] ;  /* 0x08000000e2f56fae */ /* 0x000fe2000b981a0a */
[--C-:B------:R-:W-:Y:S01]  /*25e0*/  IMAD.X R247, R243, 0x1, R225.reuse, P0 ;  /* 0x00000001f3f77824 */ /* 0x100fe200000e06e1 */
[----:B------:R-:W-:Y:S04]  /*25f0*/  IADD3 R248, P0, PT, R246, R224, RZ ;  /* 0x000000e0f6f87210 */ /* 0x000fe80007f1e0ff */
[C---:B------:R-:W-:Y:S02]  /*2600*/  HMMA.16816.F32 R48, R152.reuse, R144, R48 ;  /* 0x000000909830723c */ /* 0x040fe40000001830 */
[----:B------:R-:W-:Y:S01]  /*2610*/  @P5 LDGSTS.E.BYPASS.LTC128B.128 [R245+0x8080], desc[UR10][R226.64+0x80] ;  /* 0x08080080e2f55fae */ /* 0x000fe2000b981a0a */
[----:B------:R-:W-:Y:S01]  /*2620*/  IMAD.X R249, R247, 0x1, R225, P0 ;  /* 0x00000001f7f97824 */ /* 0x000fe200000e06e1 */
[----:B------:R-:W-:Y:S04]  /*2630*/  IADD3 R250, P5, PT, R226, R222, RZ ;  /* 0x000000dee2fa7210 */ /* 0x000fe80007fbe0ff */
[C---:B------:R-:W-:Y:S02]  /*2640*/  HMMA.16816.F32 R52, R152.reuse, R142, R52 ;  /* 0x0000008e9834723c */ /* 0x040fe40000001834 */
[----:B------:R-:W-:Y:S01]  /*2650*/  @P4 LDGSTS.E.BYPASS.LTC128B.128 [R241+0x1000], desc[UR10][R246.64] ;  /* 0x01000000f6f14fae */ /* 0x000fe2000b981a0a */
[----:B------:R-:W-:Y:S02]  /*2660*/  IMAD.X R251, R227, 0x1, R223, P5 ;  /* 0x00000001e3fb7824 */ /* 0x000fe400028e06df */
[----:B--2---:R-:W-:Y:S01]  /*2670*/  VIADD R243, R213, UR21 ;  /* 0x00000015d5f37c36 */ /* 0x004fe20008000000 */
[----:B------:R-:W-:Y:S02]  /*2680*/  UMOV UR21, UR19 ;  /* 0x0000001300157c82 */ /* 0x000fe40008000000 */
[C---:B------:R-:W-:Y:S02]  /*2690*/  HMMA.16816.F32 R56, R152.reuse, R140, R56 ;  /* 0x0000008c9838723c */ /* 0x040fe40000001838 */
[----:B------:R2:W-:Y:S06]  /*26a0*/  @P3 LDGSTS.E.BYPASS.LTC128B.128 [R236+0x1000], desc[UR10][R248.64] ;  /* 0x01000000f8ec3fae */ /* 0x0005ec000b981a0a */
[C---:B------:R-:W-:Y:S02]  /*26b0*/  HMMA.16816.F32 R60, R152.reuse, R138, R60 ;  /* 0x0000008a983c723c */ /* 0x040fe4000000183c */
[----:B------:R1:W-:Y:S06]  /*26c0*/  @P2 LDGSTS.E.BYPASS.LTC128B.128 [R243+0x400], desc[UR10][R250.64] ;  /* 0x00400000faf32fae */ /* 0x0003ec000b981a0a */
[-C--:B------:R-:W-:Y:S02]  /*26d0*/  HMMA.16816.F32 R64, R152, R136.reuse, R64 ;  /* 0x000000889840723c */ /* 0x080fe40000001840 */
[----:B------:R1:W-:Y:S06]  /*26e0*/  @P1 LDGSTS.E.BYPASS.LTC128B.128 [R243+0x480], desc[UR10][R250.64+0x80] ;  /* 0x00480080faf31fae */ /* 0x0003ec000b981a0a */
[C---:B----4-:R-:W-:Y:S02]  /*26f0*/  HMMA.16816.F32 R68, R156.reuse, R136, R68 ;  /* 0x000000889c44723c */ /* 0x050fe40000001844 */
[----:B------:R-:W0:Y:S02]  /*2700*/  LDGDEPBAR ;  /* 0x00000000000079af */ /* 0x000e240000000000 */
[----:B--2---:R-:W-:Y:S04]  /*2710*/  VIADD R236, R239, 0xffffffff ;  /* 0xffffffffefec7836 */ /* 0x004fe80000000000 */
[C---:B------:R-:W-:Y:S03]  /*2720*/  HMMA.16816.F32 R72, R156.reuse, R138, R72 ;  /* 0x0000008a9c48723c */ /* 0x040fe60000001848 */
[----:B------:R-:W-:Y:S04]  /*2730*/  ISETP.NE.AND P0, PT, R236, RZ, PT ;  /* 0x000000ffec00720c */ /* 0x000fe80003f05270 */
[----:B------:R-:W-:Y:S01]  /*2740*/  SEL R237, R237, RZ, P0 ;  /* 0x000000ffeded7207 */ /* 0x000fe20000000000 */
[C---:B------:R-:W-:Y:S03]  /*2750*/  HMMA.16816.F32 R76, R156.reuse, R140, R76 ;  /* 0x0000008c9c4c723c */ /* 0x040fe6000000184c */
[----:B------:R-:W-:Y:S02]  /*2760*/  SEL R238, R238, RZ, P0 ;  /* 0x000000ffeeee7207 */ /* 0x000fe40000000000 */
[----:B------:R-:W-:Y:S01]  /*2770*/  ISETP.GT.AND P0, PT, R239, -0x2, PT ;  /* 0xfffffffeef00780c */ /* 0x000fe20003f04270 */
[----:B------:R-:W-:Y:S02]  /*2780*/  IMAD.MOV.U32 R239, RZ, RZ, R236 ;  /* 0x000000ffffef7224 */ /* 0x000fe400078e00ec */
        /* <DEDUP_REMOVED lines=56> */
[----:B------:R-:W-:Y:S11]  /*2b10*/  @P0 BRA `(.L_x_483) ;  /* 0xfffffff4009c0947 */ /* 0x000ff6000383ffff */
.L_x_482:
        /* <DEDUP_REMOVED lines=8> */
[----:B-1-3--:R-:W1:Y:S02]  /*2ba0*/  LDC.64 R160, c[0x0][0x3c0] ;  /* 0x0000f000ffa07b82 */ /* 0x00ae640000000a00 */
[----:B-1----:R-:W3:Y:S02]  /*2bb0*/  LDG.E.64 R160, desc[UR10][R160.64] ;  /* 0x0000000aa0a07981 */ /* 0x002ee4000c1e1b00 */
[----:B---3--:R-:W-:-:S04]  /*2bc0*/  ISETP.NE.U32.AND P0, PT, R160, RZ, PT ;  /* 0x000000ffa000720c */ /* 0x008fc80003f05070 */
[----:B------:R-:W-:-:S13]  /*2bd0*/  ISETP.NE.AND.EX P0, PT, R161, RZ, PT, P0 ;  /* 0x000000ffa100720c */ /* 0x000fda0003f05300 */
[----:B------:R-:W-:Y:S05]  /*2be0*/  @!P0 BRA `(.L_x_484) ;  /* 0x0000000000088947 */ /* 0x000fea0003800000 */
[----:B------:R1:W5:Y:S01]  /*2bf0*/  LD.E R160, desc[UR10][R160.64] ;  /* 0x0000000aa0a07980 */ /* 0x000362000c101900 */
[----:B------:R-:W-:Y:S05]  /*2c00*/  BRA `(.L_x_485) ;  /* 0x0000000000207947 */ /* 0x000fea0003800000 */
.L_x_484:
[----:B------:R-:W5:Y:S02]  /*2c10*/  LDCU.64 UR4, c[0x0][0x3b0] ;  /* 0x00007600ff0477ac */ /* 0x000f640008000a00 */
[----:B-----5:R-:W-:-:S04]  /*2c20*/  UISETP.NE.U32.AND UP0, UPT, UR4, URZ, UPT ;  /* 0x000000ff0400728c */ /* 0x020fc8000bf05070 */
[----:B------:R-:W-:-:S09]  /*2c30*/  UISETP.NE.AND.EX UP0, UPT, UR5, URZ, UPT, UP0 ;  /* 0x000000ff0500728c */ /* 0x000fd2000bf05300 */
[----:B------:R-:W-:Y:S05]  /*2c40*/  BRA.U !UP0, `(.L_x_486) ;  /* 0x00000001080c7547 */ /* 0x000fea000b800000 */
[----:B-1-3--:R-:W1:Y:S02]  /*2c50*/  LDC.64 R160, c[0x0][0x3b0] ;  /* 0x0000ec00ffa07b82 */ /* 0x00ae640000000a00 */
[----:B-1----:R1:W5:Y:S01]  /*2c60*/  LDG.E R160, desc[UR10][R160.64] ;  /* 0x0000000aa0a07981 */ /* 0x002362000c1e1900 */
[----:B------:R-:W-:Y:S05]  /*2c70*/  BRA `(.L_x_485) ;  /* 0x0000000000047947 */ /* 0x000fea0003800000 */
.L_x_486:
[----:B-1-3--:R-:W3:Y:S02]  /*2c80*/  LDC R160, c[0x0][0x3a8] ;  /* 0x0000ea00ffa07b82 */ /* 0x00aee40000000800 */
.L_x_485:
[----:B------:R-:W2:Y:S02]  /*2c90*/  LDCU.64 UR4, c[0x0][0x3c8] ;  /* 0x00007900ff0477ac */ /* 0x000ea40008000a00 */
[----:B--2---:R-:W-:-:S04]  /*2ca0*/  UISETP.NE.U32.AND UP0, UPT, UR4, URZ, UPT ;  /* 0x000000ff0400728c */ /* 0x004fc8000bf05070 */
[----:B------:R-:W-:-:S09]  /*2cb0*/  UISETP.NE.AND.EX UP0, UPT, UR5, URZ, UPT, UP0 ;  /* 0x000000ff0500728c */ /* 0x000fd2000bf05300 */
[----:B------:R-:W-:Y:S05]  /*2cc0*/  BRA.U !UP0, `(.L_x_487) ;  /* 0x00000001081c7547 */ /* 0x000fea000b800000 */
[----:B------:R-:W2:Y:S02]  /*2cd0*/  LDC.64 R132, c[0x0][0x3c8] ;  /* 0x0000f200ff847b82 */ /* 0x000ea40000000a00 */
[----:B--2---:R-:W2:Y:S02]  /*2ce0*/  LDG.E.64 R132, desc[UR10][R132.64] ;  /* 0x0000000a84847981 */ /* 0x004ea4000c1e1b00 */
[----:B--2---:R-:W-:-:S04]  /*2cf0*/  ISETP.NE.U32.AND P0, PT, R132, RZ, PT ;  /* 0x000000ff8400720c */ /* 0x004fc80003f05070 */
[----:B------:R-:W-:-:S13]  /*2d00*/  ISETP.NE.AND.EX P0, PT, R133, RZ, PT, P0 ;  /* 0x000000ff8500720c */ /* 0x000fda0003f05300 */
[----:B------:R-:W-:Y:S05]  /*2d10*/  @!P0 BRA `(.L_x_487) ;  /* 0x0000000000088947 */ /* 0x000fea0003800000 */
[----:B-1----:R1:W5:Y:S01]  /*2d20*/  LD.E R161, desc[UR10][R132.64] ;  /* 0x0000000a84a17980 */ /* 0x002362000c101900 */
[----:B------:R-:W-:Y:S05]  /*2d30*/  BRA `(.L_x_488) ;  /* 0x0000000000207947 */ /* 0x000fea0003800000 */
.L_x_487:
[----:B------:R-:W2:Y:S02]  /*2d40*/  LDCU.64 UR4, c[0x0][0x3b8] ;  /* 0x00007700ff0477ac */ /* 0x000ea40008000a00 */
[----:B--2---:R-:W-:-:S04]  /*2d50*/  UISETP.NE.U32.AND UP0, UPT, UR4, URZ, UPT ;  /* 0x000000ff0400728c */ /* 0x004fc8000bf05070 */
[----:B------:R-:W-:-:S09]  /*2d60*/  UISETP.NE.AND.EX UP0, UPT, UR5, URZ, UPT, UP0 ;  /* 0x000000ff0500728c */ /* 0x000fd2000bf05300 */
[----:B------:R-:W-:Y:S05]  /*2d70*/  BRA.U !UP0, `(.L_x_489) ;  /* 0x00000001080c7547 */ /* 0x000fea000b800000 */
[----:B------:R-:W1:Y:S02]  /*2d80*/  LDC.64 R132, c[0x0][0x3b8] ;  /* 0x0000ee00ff847b82 */ /* 0x000e640000000a00 */
[----:B-1----:R2:W5:Y:S01]  /*2d90*/  LDG.E R161, desc[UR10][R132.64] ;  /* 0x0000000a84a17981 */ /* 0x002562000c1e1900 */
[----:B------:R-:W-:Y:S05]  /*2da0*/  BRA `(.L_x_488) ;  /* 0x0000000000047947 */ /* 0x000fea0003800000 */
.L_x_489:
[----:B-1----:R-:W1:Y:S02]  /*2db0*/  LDC R161, c[0x0][0x3ac] ;  /* 0x0000eb00ffa17b82 */ /* 0x002e640000000800 */
.L_x_488:
[----:B------:R-:W3:Y:S08]  /*2dc0*/  LDC.64 R162, c[0x0][0x408] ;  /* 0x00010200ffa27b82 */ /* 0x000ef00000000a00 */
[----:B------:R-:W4:Y:S08]  /*2dd0*/  LDC.64 R164, c[0x0][0x400] ;  /* 0x00010000ffa47b82 */ /* 0x000f300000000a00 */
[----:B------:R-:W2:Y:S01]  /*2de0*/  LDC.64 R136, c[0x0][0x3e8] ;  /* 0x0000fa00ff887b82 */ /* 0x000ea20000000a00 */
[----:B---3--:R-:W-:-:S07]  /*2df0*/  IMAD.WIDE R162, R201, 0x8, R162 ;  /* 0x00000008c9a27825 */ /* 0x008fce00078e02a2 */
[----:B------:R-:W3:Y:S01]  /*2e00*/  LDC.64 R138, c[0x0][0x3e0] ;  /* 0x0000f800ff8a7b82 */ /* 0x000ee20000000a00 */
[----:B------:R-:W3:Y:S01]  /*2e10*/  LDG.E.64 R162, desc[UR10][R162.64] ;  /* 0x0000000aa2a27981 */ /* 0x000ee2000c1e1b00 */
[----:B----4-:R-:W-:-:S06]  /*2e20*/  IMAD.WIDE R164, R201, 0x8, R164 ;  /* 0x00000008c9a47825 */ /* 0x010fcc00078e02a4 */
[----:B------:R-:W4:Y:S01]  /*2e30*/  LDG.E.64 R164, desc[UR10][R164.64] ;  /* 0x0000000aa4a47981 */ /* 0x000f22000c1e1b00 */
[----:B--2---:R-:W-:-:S06]  /*2e40*/  IMAD.WIDE R136, R201, 0x8, R136 ;  /* 0x00000008c9887825 */ /* 0x004fcc00078e0288 */
[----:B------:R-:W2:Y:S01]  /*2e50*/  LDG.E.64 R136, desc[UR10][R136.64] ;  /* 0x0000000a88887981 */ /* 0x000ea2000c1e1b00 */
[----:B---3--:R-:W-:-:S06]  /*2e60*/  IMAD.WIDE R138, R201, 0x8, R138 ;  /* 0x00000008c98a7825 */ /* 0x008fcc00078e028a */
[----:B------:R-:W3:Y:S01]  /*2e70*/  LDG.E.64 R138, desc[UR10][R138.64] ;  /* 0x0000000a8a8a7981 */ /* 0x000ee2000c1e1b00 */
[----:B------:R-:W-:Y:S02]  /*2e80*/  IMAD R0, R220, 0x80, R209 ;  /* 0x00000080dc007824 */ /* 0x000fe400078e02d1 */
[----:B-1----:R-:W-:-:S03]  /*2e90*/  IMAD.IADD R132, R208, 0x1, R221 ;  /* 0x00000001d0847824 */ /* 0x002fc600078e02dd */
[----:B------:R-:W-:Y:S01]  /*2ea0*/  SHF.R.S32.HI R141, RZ, 0x1f, R0 ;  /* 0x0000001fff8d7819 */ /* 0x000fe20000011400 */
[----:B------:R-:W-:-:S03]  /*2eb0*/  IMAD.WIDE R134, R132, 0x2, RZ ;  /* 0x0000000284867825 */ /* 0x000fc600078e02ff */
[----:B------:R-:W-:Y:S02]  /*2ec0*/  LOP3.LUT R168, R134, 0xfffffff0, RZ, 0xc0, !PT ;  /* 0xfffffff086a87812 */ /* 0x000fe400078ec0ff */
[----:B------:R-:W-:Y:S01]  /*2ed0*/  LOP3.LUT R135, R135, 0x1fffffff, RZ, 0xc0, !PT ;  /* 0x1fffffff87877812 */ /* 0x000fe200078ec0ff */
[----:B------:R-:W-:Y:S02]  /*2ee0*/  ULEA UR13, UR14, UR13, 0x1 ;  /* 0x0000000d0e0d7291 */ /* 0x000fe4000f8e08ff */
[----:B------:R-:W-:Y:S02]  /*2ef0*/  USHF.L.U32 UR12, UR12, 0x5, URZ ;  /* 0x000000050c0c7899 */ /* 0x000fe400080006ff */
[----:B------:R-:W-:-:S04]  /*2f00*/  USHF.L.U32 UR13, UR13, 0x3, URZ ;  /* 0x000000030d0d7899 */ /* 0x000fc800080006ff */
[----:B------:R-:W-:Y:S01]  /*2f10*/  UIMAD UR12, UR13, 0x44, UR12 ;  /* 0x000000440d0c78a4 */ /* 0x000fe2000f8e020c */
[----:B------:R-:W-:Y:S01]  /*2f20*/  ISETP.GE.AND P4, PT, R132, R219, PT ;  /* 0x000000db8400720c */ /* 0x000fe20003f86270 */
[----:B------:R-:W-:Y:S04]  /*2f30*/  BSSY.RECONVERGENT B0, `(.L_x_490) ;  /* 0x0000465000007945 */ /* 0x000fe80003800200 */
[----:B------:R-:W-:Y:S02]  /*2f40*/  VIADD R159, R203, UR12 ;  /* 0x0000000ccb9f7c36 */ /* 0x000fe40008000000 */
[----:B------:R-:W-:-:S03]  /*2f50*/  VIADD R158, R202, UR12 ;  /* 0x0000000cca9e7c36 */ /* 0x000fc60008000000 */
[----:B------:R-:W-:Y:S02]  /*2f60*/  LEA R159, R159, UR6, 0x3 ;  /* 0x000000069f9f7c11 */ /* 0x000fe4000f8e18ff */
[----:B------:R-:W-:Y:S01]  /*2f70*/  LEA R158, R158, UR6, 0x3 ;  /* 0x000000069e9e7c11 */ /* 0x000fe2000f8e18ff */
[-C--:B------:R-:W-:Y:S02]  /*2f80*/  IMAD R133, R163, R0.reuse, RZ ;  /* 0x00000000a3857224 */ /* 0x080fe400078e02ff */
[----:B------:R-:W-:-:S04]  /*2f90*/  IMAD.WIDE.U32 R144, R162, R0, RZ ;  /* 0x00000000a2907225 */ /* 0x000fc800078e00ff */
[----:B------:R-:W-:Y:S02]  /*2fa0*/  IMAD R133, R162, R141, R133 ;  /* 0x0000008da2857224 */ /* 0x000fe400078e0285 */
[----:B----4-:R-:W-:-:S04]  /*2fb0*/  IMAD.WIDE.U32 R146, R164, R0, RZ ;  /* 0x00000000a4927225 */ /* 0x010fc800078e00ff */
[----:B------:R-:W-:Y:S01]  /*2fc0*/  IMAD.IADD R133, R145, 0x1, R133 ;  /* 0x0000000191857824 */ /* 0x000fe200078e0285 */
[-C--:B------:R-:W-:Y:S02]  /*2fd0*/  LEA R142, P1, R146, R168.reuse, 0x1 ;  /* 0x000000a8928e7211 */ /* 0x080fe400078208ff */
[----:B------:R-:W-:Y:S01]  /*2fe0*/  LEA R168, P0, R144, R168, 0x1 ;  /* 0x000000a890a87211 */ /* 0x000fe200078008ff */
[----:B------:R-:W-:-:S03]  /*2ff0*/  IMAD R134, R165, R0, RZ ;  /* 0x00000000a5867224 */ /* 0x000fc600078e02ff */
[----:B------:R-:W-:Y:S02]  /*3000*/  LEA.HI.X R133, R144, R135, R133, 0x1, P0 ;  /* 0x0000008790857211 */ /* 0x000fe400000f0c85 */
[----:B--2---:R-:W-:Y:S01]  /*3010*/  IADD3 R168, P2, PT, R136, R168, RZ ;  /* 0x000000a888a87210 */ /* 0x004fe20007f5e0ff */
[----:B------:R-:W-:-:S03]  /*3020*/  IMAD R134, R164, R141, R134 ;  /* 0x0000008da4867224 */ /* 0x000fc600078e0286 */
[----:B------:R-:W-:Y:S02]  /*3030*/  IADD3.X R169, PT, PT, R137, R133, RZ, P2, !PT ;  /* 0x0000008589a97210 */ /* 0x000fe400017fe4ff */
[----:B-----5:R-:W-:Y:S01]  /*3040*/  FSETP.NEU.AND P2, PT, R161, RZ, PT ;  /* 0x000000ffa100720b */ /* 0x020fe20003f4d000 */
[----:B------:R-:W-:Y:S01]  /*3050*/  IMAD.IADD R134, R147, 0x1, R134 ;  /* 0x0000000193867824 */ /* 0x000fe200078e0286 */
[----:B---3--:R-:W-:Y:S02]  /*3060*/  IADD3 R142, P3, PT, R138, R142, RZ ;  /* 0x0000008e8a8e7210 */ /* 0x008fe40007f7e0ff */
[----:B------:R-:W-:Y:S02]  /*3070*/  ISETP.NE.U32.AND P0, PT, R136, RZ, PT ;  /* 0x000000ff8800720c */ /* 0x000fe40003f05070 */
[----:B------:R-:W-:Y:S02]  /*3080*/  LEA.HI.X R147, R146, R135, R134, 0x1, P1 ;  /* 0x0000008792937211 */ /* 0x000fe400008f0c86 */
[----:B------:R-:W-:Y:S01]  /*3090*/  ISETP.NE.U32.AND P1, PT, R138, RZ, PT ;  /* 0x000000ff8a00720c */ /* 0x000fe20003f25070 */
[----:B------:R-:W-:Y:S01]  /*30a0*/  IMAD.SHL.U32 R156, R162, 0x10, RZ ;  /* 0x00000010a29c7824 */ /* 0x000fe200078e00ff */
[----:B------:R-:W-:Y:S01]  /*30b0*/  ISETP.NE.AND.EX P0, PT, R137, RZ, !P4, P0 ;  /* 0x000000ff8900720c */ /* 0x000fe20006705300 */
[C---:B------:R-:W-:Y:S01]  /*30c0*/  IMAD.X R143, R139.reuse, 0x1, R147, P3 ;  /* 0x000000018b8f7824 */ /* 0x040fe200018e0693 */
[----:B------:R-:W-:-:S02]  /*30d0*/  ISETP.NE.AND.EX P1, PT, R139, RZ, !P4, P1 ;  /* 0x000000ff8b00720c */ /* 0x000fc40006725310 */
[C-C-:B------:R-:W-:Y:S02]  /*30e0*/  SHF.L.U64.HI R166, R162.reuse, 0x2, R163.reuse ;  /* 0x00000002a2a67819 */ /* 0x140fe400000102a3 */
[C---:B------:R-:W-:Y:S02]  /*30f0*/  SHF.L.U32 R167, R162.reuse, 0x2, RZ ;  /* 0x00000002a2a77819 */ /* 0x040fe400000006ff */
[----:B------:R-:W-:Y:S01]  /*3100*/  SHF.L.U64.HI R157, R162, 0x4, R163 ;  /* 0x00000004a29d7819 */ /* 0x000fe200000102a3 */
[----:B------:R-:W-:Y:S06]  /*3110*/  @!P2 BRA `(.L_x_491) ;  /* 0x0000002c0020a947 */ /* 0x000fec0003800000 */
[C---:B------:R-:W-:Y:S02]  /*3120*/  ISETP.LT.AND P2, PT, R0.reuse, R215, P1 ;  /* 0x000000d70000720c */ /* 0x040fe40000f41270 */
[----:B------:R-:W-:Y:S02]  /*3130*/  CS2R R136, SRZ ;  /* 0x0000000000887805 */ /* 0x000fe4000001ff00 */
[----:B------:R-:W-:Y:S02]  /*3140*/  CS2R R138, SRZ ;  /* 0x00000000008a7805 */ /* 0x000fe4000001ff00 */
[----:B------:R-:W-:-:S07]  /*3150*/  IADD3 R140, PT, PT, R0, 0x2, RZ ;  /* 0x00000002008c7810 */ /* 0x000fce0007ffe0ff */
[----:B------:R1:W2:Y:S01]  /*3160*/  @P2 LDG.E.LTC128B.128 R136, desc[UR10][R142.64] ;  /* 0x0000000a8e882981 */ /* 0x0002a2000c1e1d20 */
[----:B------:R-:W-:Y:S02]  /*3170*/  ISETP.LT.AND P3, PT, R140, R215, P1 ;  /* 0x000000d78c00720c */ /* 0x000fe40000f61270 */
[----:B------:R-:W-:Y:S02]  /*3180*/  CS2R R132, SRZ ;  /* 0x0000000000847805 */ /* 0x000fe4000001ff00 */
[C---:B------:R-:W-:Y:S02]  /*3190*/  LEA R170, P2, R164.reuse, R142, 0x2 ;  /* 0x0000008ea4aa7211 */ /* 0x040fe400078410ff */
[----:B------:R-:W-:Y:S02]  /*31a0*/  CS2R R134, SRZ ;  /* 0x0000000000867805 */ /* 0x000fe4000001ff00 */
[----:B------:R-:W-:-:S05]  /*31b0*/  LEA.HI.X R171, R164, R143, R165, 0x2, P2 ;  /* 0x0000008fa4ab7211 */ /* 0x000fca00010f14a5 */
[----:B------:R-:W3:Y:S01]  /*31c0*/  @P3 LDG.E.LTC128B.128 R132, desc[UR10][R170.64] ;  /* 0x0000000aaa843981 */ /* 0x000ee2000c1e1d20 */
[----:B------:R-:W-:Y:S01]  /*31d0*/  BAR.SYNC.DEFER_BLOCKING 0x0 ;  /* 0x0000000000007b1d */ /* 0x000fe20000010000 */
[-C--:B------:R-:W-:Y:S02]  /*31e0*/  ISETP.LT.AND P4, PT, R140, R215.reuse, P0 ;  /* 0x000000d78c00720c */ /* 0x080fe40000781270 */
[----:B------:R-:W-:-:S03]  /*31f0*/  ISETP.LT.AND P5, PT, R0, R215, P0 ;  /* 0x000000d70000720c */ /* 0x000fc600007a1270 */
[----:B------:R-:W-:Y:S04]  /*3200*/  STS.64 [R159], R4 ;  /* 0x000000049f007388 */ /* 0x000fe80000000a00 */
[----:B------:R-:W-:Y:S04]  /*3210*/  STS.64 [R159+0x20], R8 ;  /* 0x000020089f007388 */ /* 0x000fe80000000a00 */
[----:B------:R-:W-:Y:S04]  /*3220*/  STS.64 [R159+0x40], R12 ;  /* 0x0000400c9f007388 */ /* 0x000fe80000000a00 */
[----:B------:R-:W-:Y:S04]  /*3230*/  STS.64 [R159+0x60], R16 ;  /* 0x000060109f007388 */ /* 0x000fe80000000a00 */
[----:B------:R-:W-:Y:S04]  /*3240*/  STS.64 [R158+0x80], R20 ;  /* 0x000080149e007388 */ /* 0x000fe80000000a00 */
[----:B------:R-:W-:Y:S04]  /*3250*/  STS.64 [R158+0xa0], R24 ;  /* 0x0000a0189e007388 */ /* 0x000fe80000000a00 */
[----:B------:R4:W-:Y:S04]  /*3260*/  STS.64 [R158+0xc0], R28 ;  /* 0x0000c01c9e007388 */ /* 0x0009e80000000a00 */
[----:B------:R-:W-:Y:S01]  /*3270*/  STS.64 [R158+0xe0], R32 ;  /* 0x0000e0209e007388 */ /* 0x000fe20000000a00 */
[----:B------:R-:W-:Y:S01]  /*3280*/  BAR.SYNC.DEFER_BLOCKING 0x0 ;  /* 0x0000000000007b1d */ /* 0x000fe20000010000 */
[----:B----4-:R-:W-:-:S05]  /*3290*/  IMAD.WIDE.U32 R28, R164, 0xc, R170 ;  /* 0x0000000ca41c7825 */ /* 0x010fca00078e00aa */
[----:B------:R-:W4:Y:S04]  /*32a0*/  LDS.128 R152, [R214] ;  /* 0x00000000d6987984 */ /* 0x000f280000000c00 */
[----:B------:R-:W5:Y:S04]  /*32b0*/  LDS.128 R148, [R216] ;  /* 0x00000000d8947984 */ /* 0x000f680000000c00 */
[----:B-1----:R-:W1:Y:S04]  /*32c0*/  LDS.128 R140, [R216+0x440] ;  /* 0x00044000d88c7984 */ /* 0x002e680000000c00 */
[----:B------:R-:W1:Y:S01]  /*32d0*/  LDS.128 R144, [R214+0x440] ;  /* 0x00044000d6907984 */ /* 0x000e620000000c00 */
[----:B------:R-:W-:Y:S01]  /*32e0*/  SHF.L.U32 R21, R164, 0x4, RZ ;  /* 0x00000004a4157819 */ /* 0x000fe200000006ff */
[----:B--2---:R-:W-:-:S02]  /*32f0*/  HADD2.F32 R8, -RZ, R136.H0_H0 ;  /* 0x20000088ff087230 */ /* 0x004fc40000004100 */
[----:B------:R-:W-:Y:S02]  /*3300*/  HADD2.F32 R4, -RZ, R136.H1_H1 ;  /* 0x30000088ff047230 */ /* 0x000fe40000004100 */
[--C-:B------:R-:W-:Y:S02]  /*3310*/  HADD2.F32 R12, -RZ, R137.reuse.H0_H0 ;  /* 0x20000089ff0c7230 */ /* 0x100fe40000004100 */
[-C--:B------:R-:W-:Y:S01]  /*3320*/  FMUL R5, R8, R161.reuse ;  /* 0x000000a108057220 */ /* 0x080fe20000400000 */
[----:B------:R-:W-:Y:S02]  /*3330*/  HADD2.F32 R8, -RZ, R137.H1_H1 ;  /* 0x30000089ff087230 */ /* 0x000fe40000004100 */
[-C--:B------:R-:W-:Y:S01]  /*3340*/  FMUL R4, R4, R161.reuse ;  /* 0x000000a104047220 */ /* 0x080fe20000400000 */
[----:B------:R-:W-:Y:S02]  /*3350*/  HADD2.F32 R16, -RZ, R138.H0_H0 ;  /* 0x2000008aff107230 */ /* 0x000fe40000004100 */
[-C--:B----4-:R-:W-:Y:S01]  /*3360*/  FFMA R152, R152, R160.reuse, R5 ;  /* 0x000000a098987223 */ /* 0x090fe20000000005 */
[-C--:B------:R-:W-:Y:S01]  /*3370*/  FMUL R5, R12, R161.reuse ;  /* 0x000000a10c057220 */ /* 0x080fe20000400000 */
[----:B------:R-:W-:Y:S01]  /*3380*/  FFMA R153, R153, R160, R4 ;  /* 0x000000a099997223 */ /* 0x000fe20000000004 */
[----:B------:R-:W-:Y:S01]  /*3390*/  FMUL R8, R8, R161 ;  /* 0x000000a108087220 */ /* 0x000fe20000400000 */
[----:B------:R-:W-:-:S02]  /*33a0*/  HADD2.F32 R4, -RZ, R139.H0_H0 ;  /* 0x2000008bff047230 */ /* 0x000fc40000004100 */
[-C--:B------:R-:W-:Y:S01]  /*33b0*/  FFMA R154, R154, R160.reuse, R5 ;  /* 0x000000a09a9a7223 */ /* 0x080fe20000000005 */
[-C--:B------:R-:W-:Y:S01]  /*33c0*/  FMUL R5, R16, R161.reuse ;  /* 0x000000a110057220 */ /* 0x080fe20000400000 */
[-C--:B------:R-:W-:Y:S01]  /*33d0*/  FFMA R155, R155, R160.reuse, R8 ;  /* 0x000000a09b9b7223 */ /* 0x080fe20000000008 */
[----:B------:R-:W-:Y:S02]  /*33e0*/  HADD2.F32 R8, -RZ, R139.H1_H1 ;  /* 0x3000008bff087230 */ /* 0x000fe40000004100 */
[----:B-----5:R-:W-:Y:S01]  /*33f0*/  FFMA R148, R148, R160, R5 ;  /* 0x000000a094947223 */ /* 0x020fe20000000005 */
[-C--:B------:R-:W-:Y:S01]  /*3400*/  FMUL R5, R4, R161.reuse ;  /* 0x000000a104057220 */ /* 0x080fe20000400000 */
[----:B---3--:R-:W-:Y:S02]  /*3410*/  HADD2.F32 R4, -RZ, R133.H0_H0 ;  /* 0x20000085ff047230 */ /* 0x008fe40000004100 */
[----:B------:R-:W-:Y:S01]  /*3420*/  FMUL R8, R8, R161 ;  /* 0x000000a108087220 */ /* 0x000fe20000400000 */
[----:B------:R-:W-:-:S02]  /*3430*/  HADD2.F32 R12, -RZ, R138.H1_H1 ;  /* 0x3000008aff0c7230 */ /* 0x000fc40000004100 */
[-C--:B------:R-:W-:Y:S01]  /*3440*/  FFMA R150, R150, R160.reuse, R5 ;  /* 0x000000a096967223 */ /* 0x080fe20000000005 */
[--C-:B------:R-:W-:Y:S02]  /*3450*/  HADD2.F32 R20, -RZ, R134.reuse.H0_H0 ;  /* 0x20000086ff147230 */ /* 0x100fe40000004100 */
[-C--:B------:R-:W-:Y:S01]  /*3460*/  FMUL R5, R4, R161.reuse ;  /* 0x000000a104057220 */ /* 0x080fe20000400000 */
[----:B------:R-:W-:Y:S02]  /*3470*/  HADD2.F32 R4, -RZ, R134.H1_H1 ;  /* 0x30000086ff047230 */ /* 0x000fe40000004100 */
[-C--:B------:R-:W-:Y:S01]  /*3480*/  FFMA R151, R151, R160.reuse, R8 ;  /* 0x000000a097977223 */ /* 0x080fe20000000008 */
[-C--:B------:R-:W-:Y:S01]  /*3490*/  FMUL R12, R12, R161.reuse ;  /* 0x000000a10c0c7220 */ /* 0x080fe20000400000 */
[----:B------:R-:W-:Y:S02]  /*34a0*/  HADD2.F32 R8, -RZ, R135.H0_H0 ;  /* 0x20000087ff087230 */ /* 0x000fe40000004100 */
[-C--:B------:R-:W-:Y:S01]  /*34b0*/  FMUL R13, R20, R161.reuse ;  /* 0x000000a1140d7220 */ /* 0x080fe20000400000 */
[----:B------:R-:W-:Y:S01]  /*34c0*/  FMUL R4, R4, R161 ;  /* 0x000000a104047220 */ /* 0x000fe20000400000 */
[----:B------:R-:W-:Y:S01]  /*34d0*/  FFMA R149, R149, R160, R12 ;  /* 0x000000a095957223 */ /* 0x000fe2000000000c */
[----:B------:R-:W-:-:S02]  /*34e0*/  HADD2.F32 R16, -RZ, R132.H0_H0 ;  /* 0x20000084ff107230 */ /* 0x000fc40000004100 */
[-C--:B------:R-:W-:Y:S01]  /*34f0*/  FMUL R17, R8, R161.reuse ;  /* 0x000000a108117220 */ /* 0x080fe20000400000 */
[----:B------:R-:W-:Y:S02]  /*3500*/  HADD2.F32 R12, -RZ, R132.H1_H1 ;  /* 0x30000084ff0c7230 */ /* 0x000fe40000004100 */
[-C--:B-1----:R-:W-:Y:S01]  /*3510*/  FFMA R8, R140, R160.reuse, R13 ;  /* 0x000000a08c087223 */ /* 0x082fe2000000000d */
[----:B------:R-:W-:Y:S01]  /*3520*/  FFMA R13, R141, R160, R4 ;  /* 0x000000a08d0d7223 */ /* 0x000fe20000000004 */
[----:B------:R-:W-:Y:S01]  /*3530*/  IADD3 R4, PT, PT, R0, 0x8, RZ ;  /* 0x0000000800047810 */ /* 0x000fe20007ffe0ff */
[-C--:B------:R-:W-:Y:S01]  /*3540*/  FMUL R9, R16, R161.reuse ;  /* 0x000000a110097220 */ /* 0x080fe20000400000 */
[----:B------:R-:W-:Y:S01]  /*3550*/  FMUL R12, R12, R161 ;  /* 0x000000a10c0c7220 */ /* 0x000fe20000400000 */
[----:B------:R-:W-:Y:S01]  /*3560*/  HADD2.F32 R16, -RZ, R133.H1_H1 ;  /* 0x30000085ff107230 */ /* 0x000fe20000004100 */
[----:B------:R-:W-:Y:S01]  /*3570*/  ISETP.LT.AND P3, PT, R4, R215, P1 ;  /* 0x000000d70400720c */ /* 0x000fe20000f61270 */
[----:B------:R-:W-:-:S02]  /*3580*/  HADD2.F32 R24, -RZ, R135.H1_H1 ;  /* 0x30000087ff187230 */ /* 0x000fc40000004100 */
[-C--:B------:R-:W-:Y:S01]  /*3590*/  FFMA R9, R144, R160.reuse, R9 ;  /* 0x000000a090097223 */ /* 0x080fe20000000009 */
[-C--:B------:R-:W-:Y:S01]  /*35a0*/  FFMA R12, R145, R160.reuse, R12 ;  /* 0x000000a0910c7223 */ /* 0x080fe2000000000c */
[-C--:B------:R-:W-:Y:S01]  /*35b0*/  FMUL R16, R16, R161.reuse ;  /* 0x000000a110107220 */ /* 0x080fe20000400000 */
[-C--:B------:R-:W-:Y:S01]  /*35c0*/  FFMA R5, R146, R160.reuse, R5 ;  /* 0x000000a092057223 */ /* 0x080fe20000000005 */
[----:B------:R-:W-:Y:S01]  /*35d0*/  FMUL R24, R24, R161 ;  /* 0x000000a118187220 */ /* 0x000fe20000400000 */
[-C--:B------:R-:W-:Y:S01]  /*35e0*/  FFMA R17, R142, R160.reuse, R17 ;  /* 0x000000a08e117223 */ /* 0x080fe20000000011 */
[-C--:B------:R-:W-:Y:S01]  /*35f0*/  FFMA R16, R147, R160.reuse, R16 ;  /* 0x000000a093107223 */ /* 0x080fe20000000010 */
[----:B------:R-:W-:Y:S01]  /*3600*/  F2FP.F16.F32.PACK_AB R140, R12, R9 ;  /* 0x000000090c8c723e */ /* 0x000fe200000000ff */
[----:B------:R-:W-:Y:S01]  /*3610*/  FFMA R24, R143, R160, R24 ;  /* 0x000000a08f187223 */ /* 0x000fe20000000018 */
[----:B------:R-:W-:Y:S01]  /*3620*/  IMAD R20, R165, 0xc, RZ ;  /* 0x0000000ca5147824 */ /* 0x000fe200078e02ff */
[----:B------:R-:W-:-:S02]  /*3630*/  IADD3 R12, P2, PT, R168, R167, RZ ;  /* 0x000000a7a80c7210 */ /* 0x000fc40007f5e0ff */
[----:B------:R-:W-:Y:S02]  /*3640*/  F2FP.F16.F32.PACK_AB R144, R153, R152 ;  /* 0x000000989990723e */ /* 0x000fe400000000ff */
[----:B------:R-:W-:Y:S02]  /*3650*/  F2FP.F16.F32.PACK_AB R145, R155, R154 ;  /* 0x0000009a9b91723e */ /* 0x000fe400000000ff */
[----:B------:R-:W-:Y:S02]  /*3660*/  F2FP.F16.F32.PACK_AB R146, R149, R148 ;  /* 0x000000949592723e */ /* 0x000fe400000000ff */
[----:B------:R-:W-:Y:S02]  /*3670*/  F2FP.F16.F32.PACK_AB R147, R151, R150 ;  /* 0x000000969793723e */ /* 0x000fe400000000ff */
[----:B------:R-:W-:Y:S02]  /*3680*/  F2FP.F16.F32.PACK_AB R142, R13, R8 ;  /* 0x000000080d8e723e */ /* 0x000fe400000000ff */
[----:B------:R-:W-:Y:S01]  /*3690*/  F2FP.F16.F32.PACK_AB R141, R16, R5 ;  /* 0x00000005108d723e */ /* 0x000fe200000000ff */
[----:B------:R-:W-:Y:S01]  /*36a0*/  @P5 STG.E.128 desc[UR10][R168.64], R144 ;  /* 0x00000090a8005986 */ /* 0x000fe2000c101d0a */
[----:B------:R-:W-:-:S02]  /*36b0*/  IADD3.X R13, PT, PT, R169, R166, RZ, P2, !PT ;  /* 0x000000a6a90d7210 */ /* 0x000fc400017fe4ff */
[----:B------:R-:W-:Y:S02]  /*36c0*/  F2FP.F16.F32.PACK_AB R143, R24, R17 ;  /* 0x00000011188f723e */ /* 0x000fe400000000ff */
[----:B------:R-:W-:Y:S02]  /*36d0*/  IADD3 R9, PT, PT, R29, R20, RZ ;  /* 0x000000141d097210 */ /* 0x000fe40007ffe0ff */
[----:B------:R-:W-:Y:S01]  /*36e0*/  @P3 MOV R8, R28 ;  /* 0x0000001c00083202 */ /* 0x000fe20000000f00 */
[----:B------:R-:W-:Y:S04]  /*36f0*/  @P4 STG.E.128 desc[UR10][R12.64], R140 ;  /* 0x0000008c0c004986 */ /* 0x000fe8000c101d0a */
[----:B------:R1:W2:Y:S01]  /*3700*/  @P3 LDG.E.LTC128B.128 R136, desc[UR10][R8.64] ;  /* 0x0000000a08883981 */ /* 0x0002a2000c1e1d20 */
[----:B------:R-:W-:-:S02]  /*3710*/  IADD3 R28, PT, PT, R0, 0xa, RZ ;  /* 0x0000000a001c7810 */ /* 0x000fc40007ffe0ff */
[----:B------:R-:W-:Y:S02]  /*3720*/  SHF.L.U64.HI R24, R164, 0x4, R165 ;  /* 0x00000004a4187819 */ /* 0x000fe400000102a5 */
[----:B------:R-:W-:Y:S02]  /*3730*/  ISETP.LT.AND P3, PT, R28, R215, P1 ;  /* 0x000000d71c00720c */ /* 0x000fe40000f61270 */
[----:B------:R-:W-:-:S04]  /*3740*/  IADD3 R16, P2, PT, R170, R21, RZ ;  /* 0x00000015aa107210 */ /* 0x000fc80007f5e0ff */
[----:B------:R-:W-:-:S07]  /*3750*/  IADD3.X R17, PT, PT, R171, R24, RZ, P2, !PT ;  /* 0x00000018ab117210 */ /* 0x000fce00017fe4ff */
[----:B------:R-:W3:Y:S01]  /*3760*/  @P3 LDG.E.LTC128B.128 R132, desc[UR10][R16.64] ;  /* 0x0000000a10843981 */ /* 0x000ee2000c1e1d20 */
[----:B------:R-:W-:Y:S01]  /*3770*/  BAR.SYNC.DEFER_BLOCKING 0x0 ;  /* 0x0000000000007b1d */ /* 0x000fe20000010000 */
[-C--:B------:R-:W-:Y:S01]  /*3780*/  ISETP.LT.AND P5, PT, R4, R215.reuse, P0 ;  /* 0x000000d70400720c */ /* 0x080fe200007a1270 */
[----:B------:R-:W-:Y:S01]  /*3790*/  IMAD R25, R163, 0xc, RZ ;  /* 0x0000000ca3197824 */ /* 0x000fe200078e02ff */
[----:B------:R-:W-:Y:S01]  /*37a0*/  ISETP.LT.AND P4, PT, R28, R215, P0 ;  /* 0x000000d71c00720c */ /* 0x000fe20000781270 */
[----:B------:R-:W-:-:S05]  /*37b0*/  IMAD.WIDE.U32 R32, R164, 0xc, R16 ;  /* 0x0000000ca4207825 */ /* 0x000fca00078e0010 */
[----:B------:R-:W-:Y:S01]  /*37c0*/  IADD3 R33, PT, PT, R20, R33, RZ ;  /* 0x0000002114217210 */ /* 0x000fe20007ffe0ff */
[----:B------:R-:W-:Y:S04]  /*37d0*/  STS.64 [R159], R6 ;  /* 0x000000069f007388 */ /* 0x000fe80000000a00 */
[----:B------:R-:W-:Y:S04]  /*37e0*/  STS.64 [R159+0x20], R10 ;  /* 0x0000200a9f007388 */ /* 0x000fe80000000a00 */
[----:B------:R4:W-:Y:S04]  /*37f0*/  STS.64 [R159+0x40], R14 ;  /* 0x0000400e9f007388 */ /* 0x0009e80000000a00 */
[----:B------:R-:W-:Y:S04]  /*3800*/  STS.64 [R159+0x60], R18 ;  /* 0x000060129f007388 */ /* 0x000fe80000000a00 */
[----:B------:R5:W-:Y:S04]  /*3810*/  STS.64 [R158+0x80], R22 ;  /* 0x000080169e007388 */ /* 0x000be80000000a00 */
[----:B------:R5:W-:Y:S04]  /*3820*/  STS.64 [R158+0xa0], R26 ;  /* 0x0000a01a9e007388 */ /* 0x000be80000000a00 */
[----:B------:R-:W-:Y:S04]  /*3830*/  STS.64 [R158+0xc0], R30 ;  /* 0x0000c01e9e007388 */ /* 0x000fe80000000a00 */
[----:B------:R-:W-:Y:S01]  /*3840*/  STS.64 [R158+0xe0], R34 ;  /* 0x0000e0229e007388 */ /* 0x000fe20000000a00 */
[----:B------:R-:W-:Y:S01]  /*3850*/  BAR.SYNC.DEFER_BLOCKING 0x0 ;  /* 0x0000000000007b1d */ /* 0x000fe20000010000 */
[----:B----4-:R-:W-:-:S05]  /*3860*/  IMAD.WIDE.U32 R14, R162, 0xc, R12 ;  /* 0x0000000ca20e7825 */ /* 0x010fca00078e000c */
[----:B------:R-:W-:Y:S01]  /*3870*/  IADD3 R15, PT, PT, R15, R25, RZ ;  /* 0x000000190f0f7210 */ /* 0x000fe20007ffe0ff */
[----:B------:R-:W4:Y:S04]  /*3880*/  LDS.128 R144, [R214] ;  /* 0x00000000d6907984 */ /* 0x000f280000000c00 */
[----:B------:R-:W4:Y:S04]  /*3890*/  LDS.128 R140, [R216] ;  /* 0x00000000d88c7984 */ /* 0x000f280000000c00 */
[----:B-1----:R-:W1:Y:S01]  /*38a0*/  LDS.128 R8, [R214+0x440] ;  /* 0x00044000d6087984 */ /* 0x002e620000000c00 */
[----:B--2---:R-:W-:-:S02]  /*38b0*/  HADD2.F32 R4, -RZ, R136.H0_H0 ;  /* 0x20000088ff047230 */ /* 0x004fc40000004100 */
[--C-:B-----5:R-:W-:Y:S02]  /*38c0*/  HADD2.F32 R22, -RZ, R137.reuse.H0_H0 ;  /* 0x20000089ff167230 */ /* 0x120fe40000004100 */
[----:B------:R-:W-:Y:S02]  /*38d0*/  HADD2.F32 R18, -RZ, R138.H0_H0 ;  /* 0x2000008aff127230 */ /* 0x000fe40000004100 */
[-C--:B------:R-:W-:Y:S01]  /*38e0*/  FMUL R19, R4, R161.reuse ;  /* 0x000000a104137220 */ /* 0x080fe20000400000 */
[----:B------:R-:W-:Y:S01]  /*38f0*/  HADD2.F32 R26, -RZ, R137.H1_H1 ;  /* 0x30000089ff1a7230 */ /* 0x000fe20000004100 */
[----:B------:R-:W2:Y:S01]  /*3900*/  LDS.128 R4, [R216+0x440] ;  /* 0x00044000d8047984 */ /* 0x000ea20000000c00 */
[----:B------:R-:W-:Y:S02]  /*3910*/  HADD2.F32 R28, -RZ, R136.H1_H1 ;  /* 0x30000088ff1c7230 */ /* 0x000fe40000004100 */
[----:B----4-:R-:W-:Y:S01]  /*3920*/  FFMA R144, R144, R160, R19 ;  /* 0x000000a090907223 */ /* 0x010fe20000000013 */
[----:B------:R-:W-:Y:S01]  /*3930*/  FMUL R19, R22, R161 ;  /* 0x000000a116137220 */ /* 0x000fe20000400000 */
[----:B------:R-:W-:-:S02]  /*3940*/  HADD2.F32 R22, -RZ, R138.H1_H1 ;  /* 0x3000008aff167230 */ /* 0x000fc40000004100 */
[-C--:B------:R-:W-:Y:S01]  /*3950*/  FMUL R26, R26, R161.reuse ;  /* 0x000000a11a1a7220 */ /* 0x080fe20000400000 */
[-C--:B------:R-:W-:Y:S01]  /*3960*/  FMUL R28, R28, R161.reuse ;  /* 0x000000a11c1c7220 */ /* 0x080fe20000400000 */
[-C--:B------:R-:W-:Y:S01]  /*3970*/  FFMA R146, R146, R160.reuse, R19 ;  /* 0x000000a092927223 */ /* 0x080fe20000000013 */
[-C--:B------:R-:W-:Y:S01]  /*3980*/  FMUL R19, R18, R161.reuse ;  /* 0x000000a112137220 */ /* 0x080fe20000400000 */
[----:B------:R-:W-:Y:S02]  /*3990*/  HADD2.F32 R18, -RZ, R139.H0_H0 ;  /* 0x2000008bff127230 */ /* 0x000fe40000004100 */
[-C--:B------:R-:W-:Y:S01]  /*39a0*/  FMUL R22, R22, R161.reuse ;  /* 0x000000a116167220 */ /* 0x080fe20000400000 */
[-C--:B------:R-:W-:Y:S01]  /*39b0*/  FFMA R147, R147, R160.reuse, R26 ;  /* 0x000000a093937223 */ /* 0x080fe2000000001a */
[-C--:B------:R-:W-:Y:S01]  /*39c0*/  FFMA R140, R140, R160.reuse, R19 ;  /* 0x000000a08c8c7223 */ /* 0x080fe20000000013 */
[--C-:B---3--:R-:W-:Y:S02]  /*39d0*/  HADD2.F32 R26, -RZ, R132.reuse.H0_H0 ;  /* 0x20000084ff1a7230 */ /* 0x108fe40000004100 */
[----:B------:R-:W-:Y:S01]  /*39e0*/  FMUL R19, R18, R161 ;  /* 0x000000a112137220 */ /* 0x000fe20000400000 */
[----:B------:R-:W-:Y:S01]  /*39f0*/  FFMA R141, R141, R160, R22 ;  /* 0x000000a08d8d7223 */ /* 0x000fe20000000016 */
[----:B------:R-:W-:-:S02]  /*3a00*/  HADD2.F32 R18, -RZ, R132.H1_H1 ;  /* 0x30000084ff127230 */ /* 0x000fc40000004100 */
[-C--:B------:R-:W-:Y:S01]  /*3a10*/  FFMA R145, R145, R160.reuse, R28 ;  /* 0x000000a091917223 */ /* 0x080fe2000000001c */
[----:B------:R-:W-:Y:S02]  /*3a20*/  HADD2.F32 R22, -RZ, R133.H0_H0 ;  /* 0x20000085ff167230 */ /* 0x000fe40000004100 */
[-C--:B------:R-:W-:Y:S01]  /*3a30*/  FMUL R23, R26, R161.reuse ;  /* 0x000000a11a177220 */ /* 0x080fe20000400000 */
[----:B------:R-:W-:Y:S02]  /*3a40*/  HADD2.F32 R28, -RZ, R139.H1_H1 ;  /* 0x3000008bff1c7230 */ /* 0x000fe40000004100 */
[-C--:B------:R-:W-:Y:S01]  /*3a50*/  FFMA R142, R142, R160.reuse, R19 ;  /* 0x000000a08e8e7223 */ /* 0x080fe20000000013 */
[-C--:B------:R-:W-:Y:S01]  /*3a60*/  FMUL R18, R18, R161.reuse ;  /* 0x000000a112127220 */ /* 0x080fe20000400000 */
[----:B------:R-:W-:Y:S02]  /*3a70*/  HADD2.F32 R26, -RZ, R133.H1_H1 ;  /* 0x30000085ff1a7230 */ /* 0x000fe40000004100 */
[-C--:B------:R-:W-:Y:S01]  /*3a80*/  FMUL R19, R22, R161.reuse ;  /* 0x000000a116137220 */ /* 0x080fe20000400000 */
[-C--:B------:R-:W-:Y:S01]  /*3a90*/  FMUL R28, R28, R161.reuse ;  /* 0x000000a11c1c7220 */ /* 0x080fe20000400000 */
[-C--:B-1----:R-:W-:Y:S01]  /*3aa0*/  FFMA R29, R9, R160.reuse, R18 ;  /* 0x000000a0091d7223 */ /* 0x082fe20000000012 */
[-C--:B------:R-:W-:Y:S01]  /*3ab0*/  FFMA R22, R8, R160.reuse, R23 ;  /* 0x000000a008167223 */ /* 0x080fe20000000017 */
[-C--:B------:R-:W-:Y:S01]  /*3ac0*/  FFMA R18, R10, R160.reuse, R19 ;  /* 0x000000a00a127223 */ /* 0x080fe20000000013 */
[----:B------:R-:W-:Y:S01]  /*3ad0*/  FMUL R26, R26, R161 ;  /* 0x000000a11a1a7220 */ /* 0x000fe20000400000 */
[----:B------:R-:W-:Y:S01]  /*3ae0*/  FFMA R143, R143, R160, R28 ;  /* 0x000000a08f8f7223 */ /* 0x000fe2000000001c */
[--C-:B------:R-:W-:Y:S01]  /*3af0*/  HADD2.F32 R10, -RZ, R134.reuse.H0_H0 ;  /* 0x20000086ff0a7230 */ /* 0x100fe20000004100 */
[----:B------:R-:W-:Y:S01]  /*3b00*/  F2FP.F16.F32.PACK_AB R9, R147, R146 ;  /* 0x000000929309723e */ /* 0x000fe200000000ff */
[----:B------:R-:W-:-:S02]  /*3b10*/  HADD2.F32 R28, -RZ, R134.H1_H1 ;  /* 0x30000086ff1c7230 */ /* 0x000fc40000004100 */
[-C--:B------:R-:W-:Y:S01]  /*3b20*/  FFMA R23, R11, R160.reuse, R26 ;  /* 0x000000a00b177223 */ /* 0x080fe2000000001a */
[--C-:B------:R-:W-:Y:S01]  /*3b30*/  HADD2.F32 R8, -RZ, R135.reuse.H0_H0 ;  /* 0x20000087ff087230 */ /* 0x100fe20000004100 */
[----:B------:R-:W-:Y:S01]  /*3b40*/  IADD3 R26, PT, PT, R0, 0x10, RZ ;  /* 0x00000010001a7810 */ /* 0x000fe20007ffe0ff */
[----:B------:R-:W-:Y:S02]  /*3b50*/  HADD2.F32 R30, -RZ, R135.H1_H1 ;  /* 0x30000087ff1e7230 */ /* 0x000fe40000004100 */
[-C--:B------:R-:W-:Y:S01]  /*3b60*/  FMUL R19, R10, R161.reuse ;  /* 0x000000a10a137220 */ /* 0x080fe20000400000 */
[-C--:B------:R-:W-:Y:S01]  /*3b70*/  FMUL R28, R28, R161.reuse ;  /* 0x000000a11c1c7220 */ /* 0x080fe20000400000 */
[----:B------:R-:W-:Y:S01]  /*3b80*/  FMUL R27, R8, R161 ;  /* 0x000000a1081b7220 */ /* 0x000fe20000400000 */
[----:B------:R-:W-:Y:S01]  /*3b90*/  ISETP.LT.AND P3, PT, R26, R215, P1 ;  /* 0x000000d71a00720c */ /* 0x000fe20000f61270 */
[----:B------:R-:W-:Y:S01]  /*3ba0*/  FMUL R30, R30, R161 ;  /* 0x000000a11e1e7220 */ /* 0x000fe20000400000 */
[-C--:B--2---:R-:W-:Y:S01]  /*3bb0*/  FFMA R19, R4, R160.reuse, R19 ;  /* 0x000000a004137223 */ /* 0x084fe20000000013 */
[-C--:B------:R-:W-:Y:S01]  /*3bc0*/  FFMA R28, R5, R160.reuse, R28 ;  /* 0x000000a0051c7223 */ /* 0x080fe2000000001c */
[-C--:B------:R-:W-:Y:S01]  /*3bd0*/  FFMA R27, R6, R160.reuse, R27 ;  /* 0x000000a0061b7223 */ /* 0x080fe2000000001b */
[----:B------:R-:W-:Y:S01]  /*3be0*/  FFMA R30, R7, R160, R30 ;  /* 0x000000a0071e7223 */ /* 0x000fe2000000001e */
[----:B------:R-:W-:-:S02]  /*3bf0*/  F2FP.F16.F32.PACK_AB R4, R29, R22 ;  /* 0x000000161d04723e */ /* 0x000fc400000000ff */
[----:B------:R-:W-:Y:S02]  /*3c00*/  IADD3 R22, P2, PT, R12, R156, RZ ;  /* 0x0000009c0c167210 */ /* 0x000fe40007f5e0ff */
[----:B------:R-:W-:Y:S02]  /*3c10*/  F2FP.F16.F32.PACK_AB R8, R145, R144 ;  /* 0x000000909108723e */ /* 0x000fe400000000ff */
[----:B------:R-:W-:Y:S02]  /*3c20*/  F2FP.F16.F32.PACK_AB R10, R141, R140 ;  /* 0x0000008c8d0a723e */ /* 0x000fe400000000ff */
[----:B------:R-:W-:Y:S02]  /*3c30*/  F2FP.F16.F32.PACK_AB R11, R143, R142 ;  /* 0x0000008e8f0b723e */ /* 0x000fe400000000ff */
[----:B------:R-:W-:Y:S02]  /*3c40*/  F2FP.F16.F32.PACK_AB R5, R23, R18 ;  /* 0x000000121705723e */ /* 0x000fe400000000ff */
[----:B------:R-:W-:Y:S01]  /*3c50*/  F2FP.F16.F32.PACK_AB R6, R28, R19 ;  /* 0x000000131c06723e */ /* 0x000fe200000000ff */
[----:B------:R-:W-:Y:S01]  /*3c60*/  @P5 STG.E.128 desc[UR10][R14.64], R8 ;  /* 0x000000080e005986 */ /* 0x000fe2000c101d0a */
[----:B------:R-:W-:-:S02]  /*3c70*/  F2FP.F16.F32.PACK_AB R7, R30, R27 ;  /* 0x0000001b1e07723e */ /* 0x000fc400000000ff */
[----:B------:R-:W-:-:S05]  /*3c80*/  IADD3.X R23, PT, PT, R13, R157, RZ, P2, !PT ;  /* 0x0000009d0d177210 */ /* 0x000fca00017fe4ff */
[----:B------:R1:W-:Y:S04]  /*3c90*/  @P4 STG.E.128 desc[UR10][R22.64], R4 ;  /* 0x0000000416004986 */ /* 0x0003e8000c101d0a */
[----:B------:R-:W1:Y:S01]  /*3ca0*/  @P3 LDG.E.LTC128B.128 R136, desc[UR10][R32.64] ;  /* 0x0000000a20883981 */ /* 0x000e62000c1e1d20 */
[----:B------:R-:W-:Y:S02]  /*3cb0*/  IADD3 R30, PT, PT, R0, 0x12, RZ ;  /* 0x00000012001e7810 */ /* 0x000fe40007ffe0ff */
[----:B------:R-:W-:Y:S02]  /*3cc0*/  IADD3 R28, P2, PT, R16, R21, RZ ;  /* 0x00000015101c7210 */ /* 0x000fe40007f5e0ff */
[----:B------:R-:W-:Y:S02]  /*3cd0*/  ISETP.LT.AND P3, PT, R30, R215, P1 ;  /* 0x000000d71e00720c */ /* 0x000fe40000f61270 */
[----:B------:R-:W-:-:S11]  /*3ce0*/  IADD3.X R29, PT, PT, R17, R24, RZ, P2, !PT ;  /* 0x00000018111d7210 */ /* 0x000fd600017fe4ff */
[----:B------:R-:W2:Y:S01]  /*3cf0*/  @P3 LDG.E.LTC128B.128 R132, desc[UR10][R28.64] ;  /* 0x0000000a1c843981 */ /* 0x000ea2000c1e1d20 */
        /* <DEDUP_REMOVED lines=17> */
[----:B------:R-:W-:Y:S02]  /*3e10*/  HADD2.F32 R26, -RZ, R138.H0_H0 ;  /* 0x2000008aff1a7230 */ /* 0x000fe40000004100 */
[-C--:B------:R-:W-:Y:S01]  /*3e20*/  FMUL R27, R4, R161.reuse ;  /* 0x000000a1041b7220 */ /* 0x080fe20000400000 */
[----:B------:R-:W-:Y:S01]  /*3e30*/  HADD2.F32 R32, -RZ, R137.H1_H1 ;  /* 0x30000089ff207230 */ /* 0x000fe20000004100 */
[----:B------:R-:W1:Y:S01]  /*3e40*/  LDS.128 R4, [R216+0x440] ;  /* 0x00044000d8047984 */ /* 0x000e620000000c00 */
[----:B------:R-:W-:Y:S02]  /*3e50*/  HADD2.F32 R34, -RZ, R136.H1_H1 ;  /* 0x30000088ff227230 */ /* 0x000fe40000004100 */
[----:B---3--:R-:W-:Y:S01]  /*3e60*/  FFMA R16, R16, R160, R27 ;  /* 0x000000a010107223 */ /* 0x008fe2000000001b */
[----:B------:R-:W-:Y:S01]  /*3e70*/  FMUL R27, R30, R161 ;  /* 0x000000a11e1b7220 */ /* 0x000fe20000400000 */
[----:B------:R-:W-:-:S02]  /*3e80*/  HADD2.F32 R30, -RZ, R138.H1_H1 ;  /* 0x3000008aff1e7230 */ /* 0x000fc40000004100 */
[-C--:B------:R-:W-:Y:S01]  /*3e90*/  FMUL R32, R32, R161.reuse ;  /* 0x000000a120207220 */ /* 0x080fe20000400000 */
[-C--:B------:R-:W-:Y:S01]  /*3ea0*/  FMUL R34, R34, R161.reuse ;  /* 0x000000a122227220 */ /* 0x080fe20000400000 */
[-C--:B------:R-:W-:Y:S01]  /*3eb0*/  FFMA R18, R18, R160.reuse, R27 ;  /* 0x000000a012127223 */ /* 0x080fe2000000001b */
[-C--:B------:R-:W-:Y:S01]  /*3ec0*/  FMUL R27, R26, R161.reuse ;  /* 0x000000a11a1b7220 */ /* 0x080fe20000400000 */
[----:B------:R-:W-:Y:S01]  /*3ed0*/  FMUL R30, R30, R161 ;  /* 0x000000a11e1e7220 */ /* 0x000fe20000400000 */
[----:B------:R-:W-:Y:S02]  /*3ee0*/  HADD2.F32 R26, -RZ, R139.H0_H0 ;  /* 0x2000008bff1a7230 */ /* 0x000fe40000004100 */
[-C--:B------:R-:W-:Y:S01]  /*3ef0*/  FFMA R19, R19, R160.reuse, R32 ;  /* 0x000000a013137223 */ /* 0x080fe20000000020 */
[-C--:B----4-:R-:W-:Y:S01]  /*3f00*/  FFMA R12, R12, R160.reuse, R27 ;  /* 0x000000a00c0c7223 */ /* 0x090fe2000000001b */
[----:B------:R-:W-:Y:S01]  /*3f10*/  FFMA R13, R13, R160, R30 ;  /* 0x000000a00d0d7223 */ /* 0x000fe2000000001e */
[----:B--2---:R-:W-:-:S02]  /*3f20*/  HADD2.F32 R30, -RZ, R132.H0_H0 ;  /* 0x20000084ff1e7230 */ /* 0x004fc40000004100 */
[-C--:B------:R-:W-:Y:S01]  /*3f30*/  FMUL R27, R26, R161.reuse ;  /* 0x000000a11a1b7220 */ /* 0x080fe20000400000 */
[----:B------:R-:W-:Y:S02]  /*3f40*/  HADD2.F32 R32, -RZ, R139.H1_H1 ;  /* 0x3000008bff207230 */ /* 0x000fe40000004100 */
[-C--:B------:R-:W-:Y:S01]  /*3f50*/  FFMA R17, R17, R160.reuse, R34 ;  /* 0x000000a011117223 */ /* 0x080fe20000000022 */
[----:B------:R-:W-:Y:S02]  /*3f60*/  HADD2.F32 R26, -RZ, R133.H0_H0 ;  /* 0x20000085ff1a7230 */ /* 0x000fe40000004100 */
[-C--:B------:R-:W-:Y:S01]  /*3f70*/  FFMA R14, R14, R160.reuse, R27 ;  /* 0x000000a00e0e7223 */ /* 0x080fe2000000001b */
[-C--:B------:R-:W-:Y:S01]  /*3f80*/  FMUL R27, R30, R161.reuse ;  /* 0x000000a11e1b7220 */ /* 0x080fe20000400000 */
[-C--:B------:R-:W-:Y:S01]  /*3f90*/  FMUL R32, R32, R161.reuse ;  /* 0x000000a120207220 */ /* 0x080fe20000400000 */
[----:B------:R-:W-:Y:S02]  /*3fa0*/  HADD2.F32 R34, -RZ, R132.H1_H1 ;  /* 0x30000084ff227230 */ /* 0x000fe40000004100 */
[----:B------:R-:W-:Y:S01]  /*3fb0*/  FMUL R33, R26, R161 ;  /* 0x000000a11a217220 */ /* 0x000fe20000400000 */
[----:B-----5:R-:W-:Y:S01]  /*3fc0*/  FFMA R27, R8, R160, R27 ;  /* 0x000000a0081b7223 */ /* 0x020fe2000000001b */
[----:B------:R-:W-:-:S02]  /*3fd0*/  HADD2.F32 R26, -RZ, R134.H0_H0 ;  /* 0x20000086ff1a7230 */ /* 0x000fc40000004100 */
[-C--:B------:R-:W-:Y:S01]  /*3fe0*/  FFMA R31, R15, R160.reuse, R32 ;  /* 0x000000a00f1f7223 */ /* 0x080fe20000000020 */
[----:B------:R-:W-:Y:S02]  /*3ff0*/  HADD2.F32 R8, -RZ, R135.H1_H1 ;  /* 0x30000087ff087230 */ /* 0x000fe40000004100 */
[-C--:B------:R-:W-:Y:S01]  /*4000*/  FFMA R33, R10, R160.reuse, R33 ;  /* 0x000000a00a217223 */ /* 0x080fe20000000021 */
[-C--:B------:R-:W-:Y:S01]  /*4010*/  FMUL R34, R34, R161.reuse ;  /* 0x000000a122227220 */ /* 0x080fe20000400000 */
[----:B------:R-:W-:Y:S02]  /*4020*/  HADD2.F32 R36, -RZ, R133.H1_H1 ;  /* 0x30000085ff247230 */ /* 0x000fe40000004100 */
[-C--:B------:R-:W-:Y:S01]  /*4030*/  FMUL R15, R26, R161.reuse ;  /* 0x000000a11a0f7220 */ /* 0x080fe20000400000 */
[----:B------:R-:W-:Y:S02]  /*4040*/  HADD2.F32 R32, -RZ, R134.H1_H1 ;  /* 0x30000086ff207230 */ /* 0x000fe40000004100 */
[-C--:B------:R-:W-:Y:S01]  /*4050*/  FMUL R8, R8, R161.reuse ;  /* 0x000000a108087220 */ /* 0x080fe20000400000 */
[----:B------:R-:W-:Y:S01]  /*4060*/  HADD2.F32 R10, -RZ, R135.H0_H0 ;  /* 0x20000087ff0a7230 */ /* 0x000fe20000004100 */
[----:B------:R-:W-:Y:S01]  /*4070*/  IADD3 R26, PT, PT, R0, 0x18, RZ ;  /* 0x00000018001a7810 */ /* 0x000fe20007ffe0ff */
[-C--:B------:R-:W-:Y:S01]  /*4080*/  FFMA R34, R9, R160.reuse, R34 ;  /* 0x000000a009227223 */ /* 0x080fe20000000022 */
[-C--:B------:R-:W-:Y:S01]  /*4090*/  FMUL R36, R36, R161.reuse ;  /* 0x000000a124247220 */ /* 0x080fe20000400000 */
[-C--:B------:R-:W-:Y:S01]  /*40a0*/  FMUL R32, R32, R161.reuse ;  /* 0x000000a120207220 */ /* 0x080fe20000400000 */
[----:B------:R-:W-:Y:S01]  /*40b0*/  FMUL R9, R10, R161 ;  /* 0x000000a10a097220 */ /* 0x000fe20000400000 */
[----:B-1----:R-:W-:Y:S01]  /*40c0*/  FFMA R7, R7, R160, R8 ;  /* 0x000000a007077223 */ /* 0x002fe20000000008 */
[----:B------:R-:W-:Y:S01]  /*40d0*/  F2FP.F16.F32.PACK_AB R8, R17, R16 ;  /* 0x000000101108723e */ /* 0x000fe200000000ff */
[----:B------:R-:W-:Y:S01]  /*40e0*/  IMAD.WIDE.U32 R16, R162, 0xc, R22 ;  /* 0x0000000ca2107825 */ /* 0x000fe200078e0016 */
[----:B------:R-:W-:-:S03]  /*40f0*/  ISETP.LT.AND P3, PT, R26, R215, P1 ;  /* 0x000000d71a00720c */ /* 0x000fc60000f61270 */
[-C--:B------:R-:W-:Y:S01]  /*4100*/  FFMA R36, R11, R160.reuse, R36 ;  /* 0x000000a00b247223 */ /* 0x080fe20000000024 */
[-C--:B------:R-:W-:Y:S01]  /*4110*/  FFMA R15, R4, R160.reuse, R15 ;  /* 0x000000a0040f7223 */ /* 0x080fe2000000000f */
[-C--:B------:R-:W-:Y:S01]  /*4120*/  FFMA R32, R5, R160.reuse, R32 ;  /* 0x000000a005207223 */ /* 0x080fe20000000020 */
[----:B------:R-:W-:Y:S01]  /*4130*/  FFMA R30, R6, R160, R9 ;  /* 0x000000a0061e7223 */ /* 0x000fe20000000009 */
        /* <DEDUP_REMOVED lines=17> */
[----:B------:R-:W-:Y:S02]  /*4250*/  ISETP.LT.AND P3, PT, R30, R215, P1 ;  /* 0x000000d71e00720c */ /* 0x000fe40000f61270 */
[----:B------:R-:W-:-:S11]  /*4260*/  IADD3.X R29, PT, PT, R29, R24, RZ, P2, !PT ;  /* 0x000000181d1d7210 */ /* 0x000fd600017fe4ff */
[----:B------:R-:W4:Y:S01]  /*4270*/  @P3 LDG.E.LTC128B.128 R132, desc[UR10][R28.64] ;  /* 0x0000000a1c843981 */ /* 0x000f22000c1e1d20 */
[----:B------:R-:W-:Y:S01]  /*4280*/  BAR.SYNC.DEFER_BLOCKING 0x0 ;  /* 0x0000000000007b1d */ /* 0x000fe20000010000 */
[-C--:B------:R-:W-:Y:S02]  /*4290*/  ISETP.LT.AND P5, PT, R26, R215.reuse, P0 ;  /* 0x000000d71a00720c */ /* 0x080fe400007a1270 */
[----:B------:R-:W-:Y:S01]  /*42a0*/  ISETP.LT.AND P4, PT, R30, R215, P0 ;  /* 0x000000d71e00720c */ /* 0x000fe20000781270 */
[----:B-1----:R-:W-:Y:S01]  /*42b0*/  IMAD.WIDE.U32 R6, R162, 0xc, R22 ;  /* 0x0000000ca2067825 */ /* 0x002fe200078e0016 */
[----:B------:R-:W-:-:S04]  /*42c0*/  IADD3 R22, P2, PT, R22, R156, RZ ;  /* 0x0000009c16167210 */ /* 0x000fc80007f5e0ff */
[----:B------:R-:W-:-:S05]  /*42d0*/  IADD3 R31, PT, PT, R25, R7, RZ ;  /* 0x00000007191f7210 */ /* 0x000fca0007ffe0ff */
[----:B------:R-:W-:Y:S02]  /*42e0*/  @P5 MOV R30, R6 ;  /* 0x00000006001e5202 */ /* 0x000fe40000000f00 */
        /* <DEDUP_REMOVED lines=15> */
[----:B------:R-:W-:Y:S02]  /*43e0*/  HADD2.F32 R26, -RZ, R138.H0_H0 ;  /* 0x2000008aff1a7230 */ /* 0x000fe40000004100 */
[-C--:B------:R-:W-:Y:S01]  /*43f0*/  FMUL R27, R4, R161.reuse ;  /* 0x000000a1041b7220 */ /* 0x080fe20000400000 */
[----:B------:R-:W-:Y:S01]  /*4400*/  HADD2.F32 R34, -RZ, R137.H1_H1 ;  /* 0x30000089ff227230 */ /* 0x000fe20000004100 */
[----:B------:R-:W3:Y:S01]  /*4410*/  LDS.128 R4, [R216+0x440] ;  /* 0x00044000d8047984 */ /* 0x000ee20000000c00 */
[----:B------:R-:W-:Y:S02]  /*4420*/  HADD2.F32 R36, -RZ, R136.H1_H1 ;  /* 0x30000088ff247230 */ /* 0x000fe40000004100 */
[----:B-1----:R-:W-:Y:S01]  /*4430*/  FFMA R16, R16, R160, R27 ;  /* 0x000000a010107223 */ /* 0x002fe2000000001b */
        /* <DEDUP_REMOVED lines=9> */
[-C--:B--2---:R-:W-:Y:S01]  /*44d0*/  FFMA R12, R12, R160.reuse, R27 ;  /* 0x000000a00c0c7223 */ /* 0x084fe2000000001b */
[----:B------:R-:W-:Y:S01]  /*44e0*/  FFMA R27, R13, R160, R32 ;  /* 0x000000a00d1b7223 */ /* 0x000fe20000000020 */
[----:B----4-:R-:W-:-:S02]  /*44f0*/  HADD2.F32 R32, -RZ, R132.H0_H0 ;  /* 0x20000084ff207230 */ /* 0x010fc40000004100 */
[-C--:B------:R-:W-:Y:S01]  /*4500*/  FMUL R13, R26, R161.reuse ;  /* 0x000000a11a0d7220 */ /* 0x080fe20000400000 */
[----:B------:R-:W-:Y:S02]  /*4510*/  HADD2.F32 R26, -RZ, R133.H0_H0 ;  /* 0x20000085ff1a7230 */ /* 0x000fe40000004100 */
[-C--:B------:R-:W-:Y:S01]  /*4520*/  FFMA R17, R17, R160.reuse, R36 ;  /* 0x000000a011117223 */ /* 0x080fe20000000024 */
[----:B------:R-:W-:Y:S02]  /*4530*/  HADD2.F32 R34, -RZ, R139.H1_H1 ;  /* 0x3000008bff227230 */ /* 0x000fe40000004100 */
[----:B------:R-:W-:Y:S01]  /*4540*/  FFMA R14, R14, R160, R13 ;  /* 0x000000a00e0e7223 */ /* 0x000fe2000000000d */
[-C--:B------:R-:W-:Y:S01]  /*4550*/  FMUL R33, R32, R161.reuse ;  /* 0x000000a120217220 */ /* 0x080fe20000400000 */
[----:B------:R-:W-:Y:S02]  /*4560*/  HADD2.F32 R38, -RZ, R132.H1_H1 ;  /* 0x30000084ff267230 */ /* 0x000fe40000004100 */
[-C--:B------:R-:W-:Y:S01]  /*4570*/  FMUL R13, R26, R161.reuse ;  /* 0x000000a11a0d7220 */ /* 0x080fe20000400000 */
[----:B------:R-:W-:Y:S01]  /*4580*/  FMUL R34, R34, R161 ;  /* 0x000000a122227220 */ /* 0x000fe20000400000 */
[----:B------:R-:W-:-:S02]  /*4590*/  HADD2.F32 R26, -RZ, R134.H0_H0 ;  /* 0x20000086ff1a7230 */ /* 0x000fc40000004100 */
[-C--:B-----5:R-:W-:Y:S01]  /*45a0*/  FFMA R33, R8, R160.reuse, R33 ;  /* 0x000000a008217223 */ /* 0x0a0fe20000000021 */
[-C--:B------:R-:W-:Y:S01]  /*45b0*/  FFMA R13, R10, R160.reuse, R13 ;  /* 0x000000a00a0d7223 */ /* 0x080fe2000000000d */
[----:B------:R-:W-:Y:S02]  /*45c0*/  HADD2.F32 R8, -RZ, R135.H1_H1 ;  /* 0x30000087ff087230 */ /* 0x000fe40000004100 */
[-C--:B------:R-:W-:Y:S01]  /*45d0*/  FMUL R38, R38, R161.reuse ;  /* 0x000000a126267220 */ /* 0x080fe20000400000 */
[----:B------:R-:W-:Y:S02]  /*45e0*/  HADD2.F32 R32, -RZ, R133.H1_H1 ;  /* 0x30000085ff207230 */ /* 0x000fe40000004100 */
[-C--:B------:R-:W-:Y:S01]  /*45f0*/  FFMA R35, R15, R160.reuse, R34 ;  /* 0x000000a00f237223 */ /* 0x080fe20000000022 */
[----:B------:R-:W-:Y:S02]  /*4600*/  HADD2.F32 R36, -RZ, R134.H1_H1 ;  /* 0x30000086ff247230 */ /* 0x000fe40000004100 */
[-C--:B------:R-:W-:Y:S01]  /*4610*/  FMUL R15, R26, R161.reuse ;  /* 0x000000a11a0f7220 */ /* 0x080fe20000400000 */
[----:B------:R-:W-:Y:S01]  /*4620*/  HADD2.F32 R10, -RZ, R135.H0_H0 ;  /* 0x20000087ff0a7230 */ /* 0x000fe20000004100 */
[----:B------:R-:W-:Y:S01]  /*4630*/  IADD3 R26, PT, PT, R0, 0x20, RZ ;  /* 0x00000020001a7810 */ /* 0x000fe20007ffe0ff */
[-C--:B------:R-:W-:Y:S01]  /*4640*/  FFMA R38, R9, R160.reuse, R38 ;  /* 0x000000a009267223 */ /* 0x080fe20000000026 */
[-C--:B------:R-:W-:Y:S01]  /*4650*/  FMUL R8, R8, R161.reuse ;  /* 0x000000a108087220 */ /* 0x080fe20000400000 */
[-C--:B------:R-:W-:Y:S01]  /*4660*/  FMUL R32, R32, R161.reuse ;  /* 0x000000a120207220 */ /* 0x080fe20000400000 */
[-C--:B------:R-:W-:Y:S01]  /*4670*/  FMUL R36, R36, R161.reuse ;  /* 0x000000a124247220 */ /* 0x080fe20000400000 */
[----:B------:R-:W-:Y:S01]  /*4680*/  FMUL R9, R10, R161 ;  /* 0x000000a10a097220 */ /* 0x000fe20000400000 */
[----:B------:R-:W-:Y:S01]  /*4690*/  ISETP.LT.AND P3, PT, R26, R215, P1 ;  /* 0x000000d71a00720c */ /* 0x000fe20000f61270 */
[-C--:B---3--:R-:W-:Y:S01]  /*46a0*/  FFMA R7, R7, R160.reuse, R8 ;  /* 0x000000a007077223 */ /* 0x088fe20000000008 */
[-C--:B------:R-:W-:Y:S01]  /*46b0*/  FFMA R32, R11, R160.reuse, R32 ;  /* 0x000000a00b207223 */ /* 0x080fe20000000020 */
[-C--:B------:R-:W-:Y:S01]  /*46c0*/  FFMA R15, R4, R160.reuse, R15 ;  /* 0x000000a0040f7223 */ /* 0x080fe2000000000f */
[-C--:B------:R-:W-:Y:S01]  /*46d0*/  FFMA R36, R5, R160.reuse, R36 ;  /* 0x000000a005247223 */ /* 0x080fe20000000024 */
[----:B------:R-:W-:Y:S01]  /*46e0*/  FFMA R34, R6, R160, R9 ;  /* 0x000000a006227223 */ /* 0x000fe20000000009 */
        /* <DEDUP_REMOVED lines=15> */
[----:B------:R-:W-:Y:S02]  /*47e0*/  ISETP.LT.AND P3, PT, R32, R215, P1 ;  /* 0x000000d72000720c */ /* 0x000fe40000f61270 */
[----:B------:R-:W-:-:S11]  /*47f0*/  IADD3.X R29, PT, PT, R29, R24, RZ, P2, !PT ;  /* 0x000000181d1d7210 */ /* 0x000fd600017fe4ff */
        /* <DEDUP_REMOVED lines=23> */
[----:B--2---:R-:W-:Y:S01]  /*4970*/  FFMA R16, R16, R160, R27 ;  /* 0x000000a010107223 */ /* 0x004fe2000000001b */
        /* <DEDUP_REMOVED lines=11> */
[----:B---3--:R-:W-:-:S02]  /*4a30*/  HADD2.F32 R30, -RZ, R132.H0_H0 ;  /* 0x20000084ff1e7230 */ /* 0x008fc40000004100 */
        /* <DEDUP_REMOVED lines=56> */
[----:B------:R-:W-:Y:S01]  /*4dc0*/  IMAD.WIDE.U32 R26, R162, 0xc, R22 ;  /* 0x0000000ca21a7825 */ /* 0x000fe200078e0016 */
[----:B-1----:R-:W-:-:S04]  /*4dd0*/  IADD3 R22, P2, PT, R22, R156, RZ ;  /* 0x0000009c16167210 */ /* 0x002fc80007f5e0ff */
        /* <DEDUP_REMOVED lines=17> */
[-C--:B------:R-:W-:Y:S01]  /*4ef0*/  FMUL R31, R4, R161.reuse ;  /* 0x000000a1041f7220 */ /* 0x080fe20000400000 */
[--C-:B------:R-:W-:Y:S01]  /*4f00*/  HADD2.F32 R30, -RZ, R138.reuse.H0_H0 ;  /* 0x2000008aff1e7230 */ /* 0x100fe20000004100 */
[----:B------:R-:W3:Y:S01]  /*4f10*/  LDS.128 R4, [R216+0x440] ;  /* 0x00044000d8047984 */ /* 0x000ee20000000c00 */
[----:B------:R-:W-:Y:S02]  /*4f20*/  HADD2.F32 R34, -RZ, R137.H1_H1 ;  /* 0x30000089ff227230 */ /* 0x000fe40000004100 */
[----:B-1----:R-:W-:Y:S01]  /*4f30*/  FFMA R16, R16, R160, R31 ;  /* 0x000000a010107223 */ /* 0x002fe2000000001f */
[-C--:B------:R-:W-:Y:S01]  /*4f40*/  FMUL R31, R32, R161.reuse ;  /* 0x000000a1201f7220 */ /* 0x080fe20000400000 */
[----:B------:R-:W-:Y:S01]  /*4f50*/  FMUL R36, R36, R161 ;  /* 0x000000a124247220 */ /* 0x000fe20000400000 */
[----:B------:R-:W-:-:S02]  /*4f60*/  HADD2.F32 R32, -RZ, R138.H1_H1 ;  /* 0x3000008aff207230 */ /* 0x000fc40000004100 */
[-C--:B------:R-:W-:Y:S01]  /*4f70*/  FMUL R34, R34, R161.reuse ;  /* 0x000000a122227220 */ /* 0x080fe20000400000 */
[-C--:B------:R-:W-:Y:S01]  /*4f80*/  FFMA R18, R18, R160.reuse, R31 ;  /* 0x000000a012127223 */ /* 0x080fe2000000001f */
[-C--:B------:R-:W-:Y:S01]  /*4f90*/  FFMA R17, R17, R160.reuse, R36 ;  /* 0x000000a011117223 */ /* 0x080fe20000000024 */
[-C--:B------:R-:W-:Y:S01]  /*4fa0*/  FMUL R31, R30, R161.reuse ;  /* 0x000000a11e1f7220 */ /* 0x080fe20000400000 */
[----:B------:R-:W-:Y:S01]  /*4fb0*/  FMUL R32, R32, R161 ;  /* 0x000000a120207220 */ /* 0x000fe20000400000 */
[----:B------:R-:W-:Y:S02]  /*4fc0*/  HADD2.F32 R36, -RZ, R139.H1_H1 ;  /* 0x3000008bff247230 */ /* 0x000fe40000004100 */
[-C--:B------:R-:W-:Y:S01]  /*4fd0*/  FFMA R19, R19, R160.reuse, R34 ;  /* 0x000000a013137223 */ /* 0x080fe20000000022 */
[-C--:B--2---:R-:W-:Y:S01]  /*4fe0*/  FFMA R12, R12, R160.reuse, R31 ;  /* 0x000000a00c0c7223 */ /* 0x084fe2000000001f */
[----:B------:R-:W-:Y:S01]  /*4ff0*/  FFMA R31, R13, R160, R32 ;  /* 0x000000a00d1f7223 */ /* 0x000fe20000000020 */
[----:B----4-:R-:W-:-:S02]  /*5000*/  HADD2.F32 R32, -RZ, R132.H0_H0 ;  /* 0x20000084ff207230 */ /* 0x010fc40000004100 */
[-C--:B------:R-:W-:Y:S01]  /*5010*/  FMUL R36, R36, R161.reuse ;  /* 0x000000a124247220 */ /* 0x080fe20000400000 */
[----:B------:R-:W-:Y:S02]  /*5020*/  HADD2.F32 R30, -RZ, R139.H0_H0 ;  /* 0x2000008bff1e7230 */ /* 0x000fe40000004100 */
[----:B------:R-:W-:Y:S02]  /*5030*/  HADD2.F32 R34, -RZ, R132.H1_H1 ;  /* 0x30000084ff227230 */ /* 0x000fe40000004100 */
[-C--:B------:R-:W-:Y:S01]  /*5040*/  FFMA R33, R15, R160.reuse, R36 ;  /* 0x000000a00f217223 */ /* 0x080fe20000000024 */
[-C--:B------:R-:W-:Y:S01]  /*5050*/  FMUL R15, R32, R161.reuse ;  /* 0x000000a1200f7220 */ /* 0x080fe20000400000 */
[-C--:B------:R-:W-:Y:S01]  /*5060*/  FMUL R13, R30, R161.reuse ;  /* 0x000000a11e0d7220 */ /* 0x080fe20000400000 */
[----:B------:R-:W-:Y:S02]  /*5070*/  HADD2.F32 R30, -RZ, R133.H0_H0 ;  /* 0x20000085ff1e7230 */ /* 0x000fe40000004100 */
[----:B------:R-:W-:Y:S01]  /*5080*/  FMUL R34, R34, R161 ;  /* 0x000000a122227220 */ /* 0x000fe20000400000 */
[----:B-----5:R-:W-:Y:S01]  /*5090*/  FFMA R32, R8, R160, R15 ;  /* 0x000000a008207223 */ /* 0x020fe2000000000f */
[----:B------:R-:W-:-:S02]  /*50a0*/  HADD2.F32 R8, -RZ, R135.H1_H1 ;  /* 0x30000087ff087230 */ /* 0x000fc40000004100 */
[-C--:B------:R-:W-:Y:S01]  /*50b0*/  FFMA R14, R14, R160.reuse, R13 ;  /* 0x000000a00e0e7223 */ /* 0x080fe2000000000d */
[-C--:B------:R-:W-:Y:S01]  /*50c0*/  FMUL R13, R30, R161.reuse ;  /* 0x000000a11e0d7220 */ /* 0x080fe20000400000 */
[-C--:B------:R-:W-:Y:S01]  /*50d0*/  FFMA R35, R9, R160.reuse, R34 ;  /* 0x000000a009237223 */ /* 0x080fe20000000022 */
[----:B------:R-:W-:Y:S02]  /*50e0*/  HADD2.F32 R30, -RZ, R133.H1_H1 ;  /* 0x30000085ff1e7230 */ /* 0x000fe40000004100 */
[-C--:B------:R-:W-:Y:S01]  /*50f0*/  FMUL R8, R8, R161.reuse ;  /* 0x000000a108087220 */ /* 0x080fe20000400000 */
[----:B------:R-:W-:Y:S01]  /*5100*/  FFMA R13, R10, R160, R13 ;  /* 0x000000a00a0d7223 */ /* 0x000fe2000000000d */
[----:B------:R-:W-:Y:S02]  /*5110*/  HADD2.F32 R10, -RZ, R135.H0_H0 ;  /* 0x20000087ff0a7230 */ /* 0x000fe40000004100 */
[--C-:B------:R-:W-:Y:S02]  /*5120*/  HADD2.F32 R34, -RZ, R134.reuse.H0_H0 ;  /* 0x20000086ff227230 */ /* 0x100fe40000004100 */
[----:B------:R-:W-:Y:S01]  /*5130*/  FMUL R30, R30, R161 ;  /* 0x000000a11e1e7220 */ /* 0x000fe20000400000 */
[----:B------:R-:W-:-:S02]  /*5140*/  HADD2.F32 R36, -RZ, R134.H1_H1 ;  /* 0x30000086ff247230 */ /* 0x000fc40000004100 */
[-C--:B------:R-:W-:Y:S01]  /*5150*/  FMUL R9, R10, R161.reuse ;  /* 0x000000a10a097220 */ /* 0x080fe20000400000 */
[----:B------:R-:W-:Y:S01]  /*5160*/  F2FP.F16.F32.PACK_AB R10, R31, R12 ;  /* 0x0000000c1f0a723e */ /* 0x000fe200000000ff */
[----:B---3--:R-:W-:Y:S01]  /*5170*/  FFMA R7, R7, R160, R8 ;  /* 0x000000a007077223 */ /* 0x008fe20000000008 */
[----:B------:R-:W-:Y:S01]  /*5180*/  F2FP.F16.F32.PACK_AB R8, R17, R16 ;  /* 0x000000101108723e */ /* 0x000fe200000000ff */
[-C--:B------:R-:W-:Y:S01]  /*5190*/  FMUL R15, R34, R161.reuse ;  /* 0x000000a1220f7220 */ /* 0x080fe20000400000 */
[----:B------:R-:W-:Y:S01]  /*51a0*/  IADD3 R16, PT, PT, R0, 0x30, RZ ;  /* 0x0000003000107810 */ /* 0x000fe20007ffe0ff */
[----:B------:R-:W-:Y:S01]  /*51b0*/  FMUL R36, R36, R161 ;  /* 0x000000a124247220 */ /* 0x000fe20000400000 */
[-C--:B------:R-:W-:Y:S01]  /*51c0*/  FFMA R34, R6, R160.reuse, R9 ;  /* 0x000000a006227223 */ /* 0x080fe20000000009 */
[-C--:B------:R-:W-:Y:S01]  /*51d0*/  FFMA R30, R11, R160.reuse, R30 ;  /* 0x000000a00b1e7223 */ /* 0x080fe2000000001e */
[----:B------:R-:W-:Y:S01]  /*51e0*/  ISETP.LT.AND P3, PT, R16, R215, P1 ;  /* 0x000000d71000720c */ /* 0x000fe20000f61270 */
[-C--:B------:R-:W-:Y:S01]  /*51f0*/  FFMA R15, R4, R160.reuse, R15 ;  /* 0x000000a0040f7223 */ /* 0x080fe2000000000f */
[----:B------:R-:W-:Y:S01]  /*5200*/  FFMA R36, R5, R160, R36 ;  /* 0x000000a005247223 */ /* 0x000fe20000000024 */
        /* <DEDUP_REMOVED lines=8> */
[----:B------:R-:W-:Y:S02]  /*5290*/  IADD3 R13, PT, PT, R20, R19, RZ ;  /* 0x00000013140d7210 */ /* 0x000fe40007ffe0ff */
[----:B------:R-:W-:Y:S01]  /*52a0*/  @P3 MOV R12, R18 ;  /* 0x00000012000c3202 */ /* 0x000fe20000000f00 */
[----:B------:R-:W-:Y:S04]  /*52b0*/  @P4 STG.E.128 desc[UR10][R22.64], R4 ;  /* 0x0000000416004986 */ /* 0x000fe8000c101d0a */
[----:B------:R2:W1:Y:S01]  /*52c0*/  @P3 LDG.E.LTC128B.128 R136, desc[UR10][R12.64] ;  /* 0x0000000a0c883981 */ /* 0x000462000c1e1d20 */
[----:B------:R-:W-:-:S02]  /*52d0*/  IADD3 R18, PT, PT, R0, 0x32, RZ ;  /* 0x0000003200127810 */ /* 0x000fc40007ffe0ff */
[----:B------:R-:W-:Y:S02]  /*52e0*/  IADD3 R28, P2, PT, R28, R21, RZ ;  /* 0x000000151c1c7210 */ /* 0x000fe40007f5e0ff */
[----:B------:R-:W-:Y:S02]  /*52f0*/  ISETP.LT.AND P3, PT, R18, R215, P1 ;  /* 0x000000d71200720c */ /* 0x000fe40000f61270 */
[----:B------:R-:W-:-:S11]  /*5300*/  IADD3.X R29, PT, PT, R29, R24, RZ, P2, !PT ;  /* 0x000000181d1d7210 */ /* 0x000fd600017fe4ff */
[----:B------:R-:W3:Y:S01]  /*5310*/  @P3 LDG.E.LTC128B.128 R132, desc[UR10][R28.64] ;  /* 0x0000000a1c843981 */ /* 0x000ee2000c1e1d20 */
[-C--:B------:R-:W-:Y:S01]  /*5320*/  ISETP.LT.AND P5, PT, R16, R215.reuse, P0 ;  /* 0x000000d71000720c */ /* 0x080fe200007a1270 */
[----:B------:R-:W-:Y:S01]  /*5330*/  IMAD.WIDE.U32 R164, R164, 0xc, R28 ;  /* 0x0000000ca4a47825 */ /* 0x000fe200078e001c */
[----:B------:R-:W-:Y:S01]  /*5340*/  BAR.SYNC.DEFER_BLOCKING 0x0 ;  /* 0x0000000000007b1d */ /* 0x000fe20000010000 */
[----:B------:R-:W-:-:S03]  /*5350*/  ISETP.LT.AND P4, PT, R18, R215, P0 ;  /* 0x000000d71200720c */ /* 0x000fc60000781270 */
        /* <DEDUP_REMOVED lines=12> */
[----:B------:R-:W5:Y:S04]  /*5420*/  LDS.128 R4, [R214+0x440] ;  /* 0x00044000d6047984 */ /* 0x000f680000000c00 */
[----:B------:R-:W5:Y:S01]  /*5430*/  LDS.128 R16, [R216+0x440] ;  /* 0x00044000d8107984 */ /* 0x000f620000000c00 */
[----:B-1----:R-:W-:-:S02]  /*5440*/  HADD2.F32 R26, -RZ, R136.H0_H0 ;  /* 0x20000088ff1a7230 */ /* 0x002fc40000004100 */
[----:B------:R-:W-:Y:S02]  /*5450*/  HADD2.F32 R32, -RZ, R137.H0_H0 ;  /* 0x20000089ff207230 */ /* 0x000fe40000004100 */
[----:B------:R-:W-:Y:S02]  /*5460*/  HADD2.F32 R30, -RZ, R138.H0_H0 ;  /* 0x2000008aff1e7230 */ /* 0x000fe40000004100 */
[----:B------:R-:W-:Y:S01]  /*5470*/  FMUL R27, R26, R161 ;  /* 0x000000a11a1b7220 */ /* 0x000fe20000400000 */
[----:B------:R-:W-:-:S03]  /*5480*/  HADD2.F32 R34, -RZ, R136.H1_H1 ;  /* 0x30000088ff227230 */ /* 0x000fc60000004100 */
[-C--:B--2---:R-:W-:Y:S01]  /*5490*/  FFMA R26, R12, R160.reuse, R27 ;  /* 0x000000a00c1a7223 */ /* 0x084fe2000000001b */
[----:B------:R-:W-:Y:S02]  /*54a0*/  HADD2.F32 R12, -RZ, R137.H1_H1 ;  /* 0x30000089ff0c7230 */ /* 0x000fe40000004100 */
[-C--:B------:R-:W-:Y:S01]  /*54b0*/  FMUL R27, R32, R161.reuse ;  /* 0x000000a1201b7220 */ /* 0x080fe20000400000 */
[----:B------:R-:W-:Y:S02]  /*54c0*/  HADD2.F32 R32, -RZ, R138.H1_H1 ;  /* 0x3000008aff207230 */ /* 0x000fe40000004100 */
[-C--:B------:R-:W-:Y:S01]  /*54d0*/  FMUL R34, R34, R161.reuse ;  /* 0x000000a122227220 */ /* 0x080fe20000400000 */
[-C--:B------:R-:W-:Y:S01]  /*54e0*/  FMUL R12, R12, R161.reuse ;  /* 0x000000a10c0c7220 */ /* 0x080fe20000400000 */
[-C--:B------:R-:W-:Y:S01]  /*54f0*/  FFMA R14, R14, R160.reuse, R27 ;  /* 0x000000a00e0e7223 */ /* 0x080fe2000000001b */
[-C--:B------:R-:W-:Y:S01]  /*5500*/  FMUL R27, R30, R161.reuse ;  /* 0x000000a11e1b7220 */ /* 0x080fe20000400000 */
[----:B------:R-:W-:Y:S01]  /*5510*/  FMUL R32, R32, R161 ;  /* 0x000000a120207220 */ /* 0x000fe20000400000 */
[----:B------:R-:W-:Y:S01]  /*5520*/  FFMA R15, R15, R160, R12 ;  /* 0x000000a00f0f7223 */ /* 0x000fe2000000000c */
[----:B------:R-:W-:-:S02]  /*5530*/  HADD2.F32 R12, -RZ, R139.H0_H0 ;  /* 0x2000008bff0c7230 */ /* 0x000fc40000004100 */
[-C--:B----4-:R-:W-:Y:S01]  /*5540*/  FFMA R8, R8, R160.reuse, R27 ;  /* 0x000000a008087223 */ /* 0x090fe2000000001b */
[-C--:B------:R-:W-:Y:S01]  /*5550*/  FFMA R13, R13, R160.reuse, R34 ;  /* 0x000000a00d0d7223 */ /* 0x080fe20000000022 */
[----:B------:R-:W-:Y:S02]  /*5560*/  HADD2.F32 R30, -RZ, R139.H1_H1 ;  /* 0x3000008bff1e7230 */ /* 0x000fe40000004100 */
[----:B------:R-:W-:Y:S01]  /*5570*/  FFMA R9, R9, R160, R32 ;  /* 0x000000a009097223 */ /* 0x000fe20000000020 */
[-C--:B------:R-:W-:Y:S01]  /*5580*/  FMUL R27, R12, R161.reuse ;  /* 0x000000a10c1b7220 */ /* 0x080fe20000400000 */
[--C-:B---3--:R-:W-:Y:S02]  /*5590*/  HADD2.F32 R34, -RZ, R132.reuse.H0_H0 ;  /* 0x20000084ff227230 */ /* 0x108fe40000004100 */
[----:B------:R-:W-:Y:S02]  /*55a0*/  HADD2.F32 R12, -RZ, R133.H0_H0 ;  /* 0x20000085ff0c7230 */ /* 0x000fe40000004100 */
[----:B------:R-:W-:Y:S01]  /*55b0*/  FMUL R30, R30, R161 ;  /* 0x000000a11e1e7220 */ /* 0x000fe20000400000 */
[----:B------:R-:W-:-:S02]  /*55c0*/  HADD2.F32 R32, -RZ, R132.H1_H1 ;  /* 0x30000084ff207230 */ /* 0x000fc40000004100 */
[-C--:B------:R-:W-:Y:S01]  /*55d0*/  FMUL R33, R34, R161.reuse ;  /* 0x000000a122217220 */ /* 0x080fe20000400000 */
[-C--:B------:R-:W-:Y:S01]  /*55e0*/  FFMA R10, R10, R160.reuse, R27 ;  /* 0x000000a00a0a7223 */ /* 0x080fe2000000001b */
[-C--:B------:R-:W-:Y:S01]  /*55f0*/  FMUL R31, R12, R161.reuse ;  /* 0x000000a10c1f7220 */ /* 0x080fe20000400000 */
[----:B------:R-:W-:Y:S02]  /*5600*/  HADD2.F32 R12, -RZ, R135.H0_H0 ;  /* 0x20000087ff0c7230 */ /* 0x000fe40000004100 */
[----:B------:R-:W-:Y:S01]  /*5610*/  FMUL R32, R32, R161 ;  /* 0x000000a120207220 */ /* 0x000fe20000400000 */
[-C--:B------:R-:W-:Y:S01]  /*5620*/  FFMA R27, R11, R160.reuse, R30 ;  /* 0x000000a00b1b7223 */ /* 0x080fe2000000001e */
[-C--:B-----5:R-:W-:Y:S01]  /*5630*/  FFMA R11, R4, R160.reuse, R33 ;  /* 0x000000a0040b7223 */ /* 0x0a0fe20000000021 */
[-C--:B------:R-:W-:Y:S01]  /*5640*/  FFMA R30, R6, R160.reuse, R31 ;  /* 0x000000a0061e7223 */ /* 0x080fe2000000001f */
[----:B------:R-:W-:Y:S02]  /*5650*/  HADD2.F32 R34, -RZ, R133.H1_H1 ;  /* 0x30000085ff227230 */ /* 0x000fe40000004100 */
[----:B------:R-:W-:Y:S01]  /*5660*/  FFMA R32, R5, R160, R32 ;  /* 0x000000a005207223 */ /* 0x000fe20000000020 */
[----:B------:R-:W-:-:S02]  /*5670*/  HADD2.F32 R36, -RZ, R134.H0_H0 ;  /* 0x20000086ff247230 */ /* 0x000fc40000004100 */
[-C--:B------:R-:W-:Y:S01]  /*5680*/  FMUL R5, R12, R161.reuse ;  /* 0x000000a10c057220 */ /* 0x080fe20000400000 */
[----:B------:R-:W-:Y:S01]  /*5690*/  HADD2.F32 R6, -RZ, R134.H1_H1 ;  /* 0x30000086ff067230 */ /* 0x000fe20000004100 */
[----:B------:R-:W-:Y:S01]  /*56a0*/  IADD3 R12, PT, PT, R0, 0x38, RZ ;  /* 0x00000038000c7810 */ /* 0x000fe20007ffe0ff */
[----:B------:R-:W-:Y:S02]  /*56b0*/  HADD2.F32 R4, -RZ, R135.H1_H1 ;  /* 0x30000087ff047230 */ /* 0x000fe40000004100 */
[-C--:B------:R-:W-:Y:S01]  /*56c0*/  FMUL R34, R34, R161.reuse ;  /* 0x000000a122227220 */ /* 0x080fe20000400000 */
[-C--:B------:R-:W-:Y:S01]  /*56d0*/  FMUL R33, R36, R161.reuse ;  /* 0x000000a124217220 */ /* 0x080fe20000400000 */
[-C--:B------:R-:W-:Y:S01]  /*56e0*/  FMUL R6, R6, R161.reuse ;  /* 0x000000a106067220 */ /* 0x080fe20000400000 */
[----:B------:R-:W-:Y:S01]  /*56f0*/  FFMA R18, R18, R160, R5 ;  /* 0x000000a012127223 */ /* 0x000fe20000000005 */
[----:B------:R-:W-:Y:S01]  /*5700*/  FMUL R4, R4, R161 ;  /* 0x000000a104047220 */ /* 0x000fe20000400000 */
[----:B------:R-:W-:Y:S01]  /*5710*/  F2FP.F16.F32.PACK_AB R5, R15, R14 ;  /* 0x0000000e0f05723e */ /* 0x000fe200000000ff */
[----:B------:R-:W-:Y:S01]  /*5720*/  IMAD.WIDE.U32 R14, R162, 0xc, R22 ;  /* 0x0000000ca20e7825 */ /* 0x000fe200078e0016 */
[----:B------:R-:W-:-:S03]  /*5730*/  ISETP.LT.AND P3, PT, R12, R215, P1 ;  /* 0x000000d70c00720c */ /* 0x000fc60000f61270 */
[-C--:B------:R-:W-:Y:S01]  /*5740*/  FFMA R31, R7, R160.reuse, R34 ;  /* 0x000000a0071f7223 */ /* 0x080fe20000000022 */
[-C--:B------:R-:W-:Y:S01]  /*5750*/  FFMA R16, R16, R160.reuse, R33 ;  /* 0x000000a010107223 */ /* 0x080fe20000000021 */
[-C--:B------:R-:W-:Y:S01]  /*5760*/  FFMA R17, R17, R160.reuse, R6 ;  /* 0x000000a011117223 */ /* 0x080fe20000000006 */
[----:B------:R-:W-:Y:S01]  /*5770*/  FFMA R19, R19, R160, R4 ;  /* 0x000000a013137223 */ /* 0x000fe20000000004 */
[----:B------:R-:W-:Y:S02]  /*5780*/  IADD3 R22, P2, PT, R22, R156, RZ ;  /* 0x0000009c16167210 */ /* 0x000fe40007f5e0ff */
[----:B------:R-:W-:Y:S02]  /*5790*/  F2FP.F16.F32.PACK_AB R6, R9, R8 ;  /* 0x000000080906723e */ /* 0x000fe400000000ff */
[----:B------:R-:W-:Y:S02]  /*57a0*/  F2FP.F16.F32.PACK_AB R4, R13, R26 ;  /* 0x0000001a0d04723e */ /* 0x000fe400000000ff */
[----:B------:R-:W-:-:S02]  /*57b0*/  F2FP.F16.F32.PACK_AB R7, R27, R10 ;  /* 0x0000000a1b07723e */ /* 0x000fc400000000ff */
[----:B------:R-:W-:Y:S02]  /*57c0*/  F2FP.F16.F32.PACK_AB R8, R32, R11 ;  /* 0x0000000b2008723e */ /* 0x000fe400000000ff */
[----:B------:R-:W-:Y:S02]  /*57d0*/  IADD3 R15, PT, PT, R25, R15, RZ ;  /* 0x0000000f190f7210 */ /* 0x000fe40007ffe0ff */
[----:B------:R-:W-:Y:S02]  /*57e0*/  F2FP.F16.F32.PACK_AB R9, R31, R30 ;  /* 0x0000001e1f09723e */ /* 0x000fe400000000ff */
[----:B------:R-:W-:Y:S01]  /*57f0*/  F2FP.F16.F32.PACK_AB R10, R17, R16 ;  /* 0x00000010110a723e */ /* 0x000fe200000000ff */
[----:B------:R-:W-:Y:S01]  /*5800*/  @P5 STG.E.128 desc[UR10][R14.64], R4 ;  /* 0x000000040e005986 */ /* 0x000fe2000c101d0a */
[----:B------:R-:W-:Y:S02]  /*5810*/  IADD3.X R23, PT, PT, R23, R157, RZ, P2, !PT ;  /* 0x0000009d17177210 */ /* 0x000fe400017fe4ff */
[----:B------:R-:W-:-:S05]  /*5820*/  F2FP.F16.F32.PACK_AB R11, R19, R18 ;  /* 0x00000012130b723e */ /* 0x000fca00000000ff */
[----:B------:R1:W-:Y:S04]  /*5830*/  @P4 STG.E.128 desc[UR10][R22.64], R8 ;  /* 0x0000000816004986 */ /* 0x0003e8000c101d0a */
[----:B------:R-:W2:Y:S01]  /*5840*/  @P3 LDG.E.LTC128B.128 R136, desc[UR10][R164.64] ;  /* 0x0000000aa4883981 */ /* 0x000ea2000c1e1d20 */
[----:B------:R-:W-:-:S04]  /*5850*/  IADD3 R0, PT, PT, R0, 0x3a, RZ ;  /* 0x0000003a00007810 */ /* 0x000fc80007ffe0ff */
[----:B------:R-:W-:Y:S02]  /*5860*/  ISETP.LT.AND P2, PT, R0, R215, P1 ;  /* 0x000000d70000720c */ /* 0x000fe40000f41270 */
[----:B------:R-:W-:-:S04]  /*5870*/  IADD3 R16, P1, PT, R28, R21, RZ ;  /* 0x000000151c107210 */ /* 0x000fc80007f3e0ff */
[----:B------:R-:W-:-:S07]  /*5880*/  IADD3.X R17, PT, PT, R29, R24, RZ, P1, !PT ;  /* 0x000000181d117210 */ /* 0x000fce0000ffe4ff */
[----:B------:R3:W4:Y:S01]  /*5890*/  @P2 LDG.E.LTC128B.128 R132, desc[UR10][R16.64] ;  /* 0x0000000a10842981 */ /* 0x000722000c1e1d20 */
[----:B------:R-:W-:Y:S01]  /*58a0*/  BAR.SYNC.DEFER_BLOCKING 0x0 ;  /* 0x0000000000007b1d */ /* 0x000fe20000010000 */
[-C--:B------:R-:W-:Y:S01]  /*58b0*/  ISETP.LT.AND P1, PT, R12, R215.reuse, P0 ;  /* 0x000000d70c00720c */ /* 0x080fe20000721270 */
[----:B------:R-:W-:Y:S01]  /*58c0*/  IMAD.WIDE.U32 R162, R162, 0xc, R22 ;  /* 0x0000000ca2a27825 */ /* 0x000fe200078e0016 */
[----:B------:R-:W-:Y:S02]  /*58d0*/  ISETP.LT.AND P2, PT, R0, R215, P0 ;  /* 0x000000d70000720c */ /* 0x000fe40000741270 */
        /* <DEDUP_REMOVED lines=12> */
[----:B------:R-:W5:Y:S04]  /*59a0*/  LDS.128 R8, [R214] ;  /* 0x00000000d6087984 */ /* 0x000f680000000c00 */
[----:B------:R-:W5:Y:S01]  /*59b0*/  LDS.128 R4, [R216] ;  /* 0x00000000d8047984 */ /* 0x000f620000000c00 */
[----:B--2---:R-:W-:-:S02]  /*59c0*/  HADD2.F32 R12, -RZ, R136.H0_H0 ;  /* 0x20000088ff0c7230 */ /* 0x004fc40000004100 */
[--C-:B---3--:R-:W-:Y:S02]  /*59d0*/  HADD2.F32 R16, -RZ, R137.reuse.H0_H0 ;  /* 0x20000089ff107230 */ /* 0x108fe40000004100 */
[----:B-1----:R-:W-:Y:S02]  /*59e0*/  HADD2.F32 R22, -RZ, R137.H1_H1 ;  /* 0x30000089ff167230 */ /* 0x002fe40000004100 */
[-C--:B------:R-:W-:Y:S01]  /*59f0*/  FMUL R27, R12, R161.reuse ;  /* 0x000000a10c1b7220 */ /* 0x080fe20000400000 */
[----:B------:R-:W-:Y:S02]  /*5a00*/  HADD2.F32 R24, -RZ, R136.H1_H1 ;  /* 0x30000088ff187230 */ /* 0x000fe40000004100 */
[-C--:B------:R-:W-:Y:S01]  /*5a10*/  FMUL R21, R16, R161.reuse ;  /* 0x000000a110157220 */ /* 0x080fe20000400000 */
[----:B------:R-:W1:Y:S01]  /*5a20*/  LDS.128 R12, [R216+0x440] ;  /* 0x00044000d80c7984 */ /* 0x000e620000000c00 */
[--C-:B------:R-:W-:Y:S02]  /*5a30*/  HADD2.F32 R0, -RZ, R138.reuse.H0_H0 ;  /* 0x2000008aff007230 */ /* 0x100fe40000004100 */
[----:B------:R-:W-:Y:S01]  /*5a40*/  FMUL R22, R22, R161 ;  /* 0x000000a116167220 */ /* 0x000fe20000400000 */
[----:B------:R-:W-:Y:S01]  /*5a50*/  HADD2.F32 R138, -RZ, R138.H1_H1 ;  /* 0x3000008aff8a7230 */ /* 0x000fe20000004100 */
[----:B------:R-:W2:Y:S01]  /*5a60*/  LDS.128 R16, [R214+0x440] ;  /* 0x00044000d6107984 */ /* 0x000ea20000000c00 */
[----:B------:R-:W-:-:S02]  /*5a70*/  HADD2.F32 R20, -RZ, R139.H0_H0 ;  /* 0x2000008bff147230 */ /* 0x000fc40000004100 */
[-C--:B------:R-:W-:Y:S01]  /*5a80*/  FMUL R24, R24, R161.reuse ;  /* 0x000000a118187220 */ /* 0x080fe20000400000 */
[----:B------:R-:W-:Y:S02]  /*5a90*/  HADD2.F32 R26, -RZ, R139.H1_H1 ;  /* 0x3000008bff1a7230 */ /* 0x000fe40000004100 */
[-C--:B-----5:R-:W-:Y:S01]  /*5aa0*/  FFMA R10, R10, R160.reuse, R21 ;  /* 0x000000a00a0a7223 */ /* 0x0a0fe20000000015 */
[-C--:B------:R-:W-:Y:S01]  /*5ab0*/  FFMA R11, R11, R160.reuse, R22 ;  /* 0x000000a00b0b7223 */ /* 0x080fe20000000016 */
[-C--:B------:R-:W-:Y:S01]  /*5ac0*/  FMUL R138, R138, R161.reuse ;  /* 0x000000a18a8a7220 */ /* 0x080fe20000400000 */
[-C--:B------:R-:W-:Y:S01]  /*5ad0*/  FFMA R8, R8, R160.reuse, R27 ;  /* 0x000000a008087223 */ /* 0x080fe2000000001b */
[-C--:B------:R-:W-:Y:S01]  /*5ae0*/  FFMA R9, R9, R160.reuse, R24 ;  /* 0x000000a009097223 */ /* 0x080fe20000000018 */
[-C--:B------:R-:W-:Y:S01]  /*5af0*/  FMUL R21, R0, R161.reuse ;  /* 0x000000a100157220 */ /* 0x080fe20000400000 */
[-C--:B------:R-:W-:Y:S01]  /*5b00*/  FMUL R25, R20, R161.reuse ;  /* 0x000000a114197220 */ /* 0x080fe20000400000 */
[----:B------:R-:W-:Y:S01]  /*5b10*/  FMUL R26, R26, R161 ;  /* 0x000000a11a1a7220 */ /* 0x000fe20000400000 */
[-C--:B------:R-:W-:Y:S01]  /*5b20*/  FFMA R138, R5, R160.reuse, R138 ;  /* 0x000000a0058a7223 */ /* 0x080fe2000000008a */
[-C--:B------:R-:W-:Y:S01]  /*5b30*/  FFMA R21, R4, R160.reuse, R21 ;  /* 0x000000a004157223 */ /* 0x080fe20000000015 */
[-C--:B------:R-:W-:Y:S01]  /*5b40*/  FFMA R25, R6, R160.reuse, R25 ;  /* 0x000000a006197223 */ /* 0x080fe20000000019 */
[----:B------:R-:W-:Y:S01]  /*5b50*/  FFMA R26, R7, R160, R26 ;  /* 0x000000a0071a7223 */ /* 0x000fe2000000001a */
[----:B------:R-:W-:Y:S01]  /*5b60*/  F2FP.F16.F32.PACK_AB R5, R11, R10 ;  /* 0x0000000a0b05723e */ /* 0x000fe200000000ff */
[----:B----4-:R-:W-:Y:S01]  /*5b70*/  HADD2.F32 R10, -RZ, R134.H0_H0 ;  /* 0x20000086ff0a7230 */ /* 0x010fe20000004100 */
[----:B------:R-:W-:Y:S01]  /*5b80*/  F2FP.F16.F32.PACK_AB R4, R9, R8 ;  /* 0x000000080904723e */ /* 0x000fe200000000ff */
[----:B------:R-:W-:Y:S01]  /*5b90*/  HADD2.F32 R20, -RZ, R132.H0_H0 ;  /* 0x20000084ff147230 */ /* 0x000fe20000004100 */
[----:B------:R-:W-:Y:S01]  /*5ba0*/  F2FP.F16.F32.PACK_AB R6, R138, R21 ;  /* 0x000000158a06723e */ /* 0x000fe200000000ff */
[--C-:B------:R-:W-:Y:S01]  /*5bb0*/  HADD2.F32 R0, -RZ, R135.reuse.H0_H0 ;  /* 0x20000087ff007230 */ /* 0x100fe20000004100 */
[----:B------:R-:W-:Y:S01]  /*5bc0*/  F2FP.F16.F32.PACK_AB R7, R26, R25 ;  /* 0x000000191a07723e */ /* 0x000fe200000000ff */
[----:B------:R-:W-:-:S02]  /*5bd0*/  HADD2.F32 R8, -RZ, R135.H1_H1 ;  /* 0x30000087ff087230 */ /* 0x000fc40000004100 */
[-C--:B------:R-:W-:Y:S01]  /*5be0*/  FMUL R11, R10, R161.reuse ;  /* 0x000000a10a0b7220 */ /* 0x080fe20000400000 */
[----:B------:R-:W-:Y:S02]  /*5bf0*/  HADD2.F32 R134, -RZ, R134.H1_H1 ;  /* 0x30000086ff867230 */ /* 0x000fe40000004100 */
[-C--:B------:R-:W-:Y:S01]  /*5c00*/  FMUL R9, R0, R161.reuse ;  /* 0x000000a100097220 */ /* 0x080fe20000400000 */
[----:B------:R-:W-:Y:S02]  /*5c10*/  HADD2.F32 R132, -RZ, R132.H1_H1 ;  /* 0x30000084ff847230 */ /* 0x000fe40000004100 */
[-C--:B------:R-:W-:Y:S01]  /*5c20*/  FMUL R8, R8, R161.reuse ;  /* 0x000000a108087220 */ /* 0x080fe20000400000 */
[--C-:B------:R-:W-:Y:S02]  /*5c30*/  HADD2.F32 R22, -RZ, R133.reuse.H0_H0 ;  /* 0x20000085ff167230 */ /* 0x100fe40000004100 */
[----:B------:R-:W-:Y:S01]  /*5c40*/  FMUL R134, R134, R161 ;  /* 0x000000a186867220 */ /* 0x000fe20000400000 */
[----:B------:R-:W-:-:S02]  /*5c50*/  HADD2.F32 R24, -RZ, R133.H1_H1 ;  /* 0x30000085ff187230 */ /* 0x000fc40000004100 */
[-C--:B------:R-:W-:Y:S01]  /*5c60*/  FMUL R21, R20, R161.reuse ;  /* 0x000000a114157220 */ /* 0x080fe20000400000 */
[-C--:B------:R-:W-:Y:S01]  /*5c70*/  FMUL R132, R132, R161.reuse ;  /* 0x000000a184847220 */ /* 0x080fe20000400000 */
[-C--:B------:R-:W-:Y:S01]  /*5c80*/  FMUL R25, R22, R161.reuse ;  /* 0x000000a116197220 */ /* 0x080fe20000400000 */
[----:B------:R3:W-:Y:S01]  /*5c90*/  @P1 STG.E.128 desc[UR10][R162.64], R4 ;  /* 0x00000004a2001986 */ /* 0x0007e2000c101d0a */
[----:B------:R-:W-:Y:S01]  /*5ca0*/  FMUL R24, R24, R161 ;  /* 0x000000a118187220 */ /* 0x000fe20000400000 */
[-C--:B-1----:R-:W-:Y:S01]  /*5cb0*/  FFMA R11, R12, R160.reuse, R11 ;  /* 0x000000a00c0b7223 */ /* 0x082fe2000000000b */
[-C--:B------:R-:W-:Y:S01]  /*5cc0*/  FFMA R134, R13, R160.reuse, R134 ;  /* 0x000000a00d867223 */ /* 0x080fe20000000086 */
[-C--:B------:R-:W-:Y:S01]  /*5cd0*/  FFMA R8, R15, R160.reuse, R8 ;  /* 0x000000a00f087223 */ /* 0x080fe20000000008 */
[-C--:B--2---:R-:W-:Y:S01]  /*5ce0*/  FFMA R17, R17, R160.reuse, R132 ;  /* 0x000000a011117223 */ /* 0x084fe20000000084 */
[-C--:B------:R-:W-:Y:S01]  /*5cf0*/  FFMA R24, R19, R160.reuse, R24 ;  /* 0x000000a013187223 */ /* 0x080fe20000000018 */
[-C--:B---3--:R-:W-:Y:S01]  /*5d00*/  FFMA R7, R14, R160.reuse, R9 ;  /* 0x000000a00e077223 */ /* 0x088fe20000000009 */
[-C--:B------:R-:W-:Y:S01]  /*5d10*/  FFMA R4, R16, R160.reuse, R21 ;  /* 0x000000a010047223 */ /* 0x080fe20000000015 */
[----:B------:R-:W-:Y:S01]  /*5d20*/  FFMA R5, R18, R160, R25 ;  /* 0x000000a012057223 */ /* 0x000fe20000000019 */
[----:B------:R-:W-:-:S02]  /*5d30*/  F2FP.F16.F32.PACK_AB R6, R134, R11 ;  /* 0x0000000b8606723e */ /* 0x000fc400000000ff */
[----:B------:R-:W-:Y:S02]  /*5d40*/  F2FP.F16.F32.PACK_AB R7, R8, R7 ;  /* 0x000000070807723e */ /* 0x000fe400000000ff */
[----:B------:R-:W-:Y:S02]  /*5d50*/  F2FP.F16.F32.PACK_AB R4, R17, R4 ;  /* 0x000000041104723e */ /* 0x000fe400000000ff */
[----:B------:R-:W-:Y:S01]  /*5d60*/  F2FP.F16.F32.PACK_AB R5, R24, R5 ;  /* 0x000000051805723e */ /* 0x000fe200000000ff */
[----:B------:R-:W-:Y:S06]  /*5d70*/  @!P2 BRA `(.L_x_492) ;  /* 0x000000180000a947 */ /* 0x000fec0003800000 */
[----:B------:R2:W-:Y:S01]  /*5d80*/  STG.E.128 desc[UR10][R156.64], R4 ;  /* 0x000000049c007986 */ /* 0x0005e2000c101d0a */
[----:B------:R-:W-:Y:S05]  /*5d90*/  BRA `(.L_x_492) ;  /* 0x0000001400f87947 */ /* 0x000fea0003800000 */
.L_x_491:
[----:B------:R-:W-:Y:S01]  /*5da0*/  BAR.SYNC.DEFER_BLOCKING 0x0 ;  /* 0x0000000000007b1d */ /* 0x000fe20000010000 */
[----:B------:R-:W-:-:S05]  /*5db0*/  ISETP.LT.AND P2, PT, R0, R215, P0 ;  /* 0x000000d70000720c */ /* 0x000fca0000741270 */
[----:B------:R1:W-:Y:S04]  /*5dc0*/  STS.64 [R159], R4 ;  /* 0x000000049f007388 */ /* 0x0003e80000000a00 */
[----:B------:R-:W-:Y:S04]  /*5dd0*/  STS.64 [R159+0x20], R8 ;  /* 0x000020089f007388 */ /* 0x000fe80000000a00 */
[----:B------:R2:W-:Y:S04]  /*5de0*/  STS.64 [R159+0x40], R12 ;  /* 0x0000400c9f007388 */ /* 0x0005e80000000a00 */
[----:B------:R-:W-:Y:S04]  /*5df0*/  STS.64 [R159+0x60], R16 ;  /* 0x000060109f007388 */ /* 0x000fe80000000a00 */
[----:B------:R-:W-:Y:S04]  /*5e00*/  STS.64 [R158+0x80], R20 ;  /* 0x000080149e007388 */ /* 0x000fe80000000a00 */
[----:B------:R-:W-:Y:S04]  /*5e10*/  STS.64 [R158+0xa0], R24 ;  /* 0x0000a0189e007388 */ /* 0x000fe80000000a00 */
[----:B------:R-:W-:Y:S01]  /*5e20*/  STS.64 [R158+0xc0], R28 ;  /* 0x0000c01c9e007388 */ /* 0x000fe20000000a00 */
[----:B-1----:R-:W-:-:S03]  /*5e30*/  IADD3 R4, PT, PT, R0, 0x2, RZ ;  /* 0x0000000200047810 */ /* 0x002fc60007ffe0ff */
[----:B------:R-:W-:Y:S01]  /*5e40*/  STS.64 [R158+0xe0], R32 ;  /* 0x0000e0209e007388 */ /* 0x000fe20000000a00 */
[----:B------:R-:W-:Y:S01]  /*5e50*/  BAR.SYNC.DEFER_BLOCKING 0x0 ;  /* 0x0000000000007b1d */ /* 0x000fe20000010000 */
[----:B------:R-:W-:Y:S02]  /*5e60*/  ISETP.LT.AND P3, PT, R4, R215, P0 ;  /* 0x000000d70400720c */ /* 0x000fe40000761270 */
[----:B--2---:R-:W-:-:S03]  /*5e70*/  IADD3 R12, P1, PT, R168, R167, RZ ;  /* 0x000000a7a80c7210 */ /* 0x004fc60007f3e0ff */
[----:B------:R-:W1:Y:S04]  /*5e80*/  LDS.128 R144, [R214] ;  /* 0x00000000d6907984 */ /* 0x000e680000000c00 */
[----:B------:R-:W2:Y:S04]  /*5e90*/  LDS.128 R140, [R216] ;  /* 0x00000000d88c7984 */ /* 0x000ea80000000c00 */
[----:B------:R-:W3:Y:S04]  /*5ea0*/  LDS.128 R132, [R216+0x440] ;  /* 0x00044000d8847984 */ /* 0x000ee80000000c00 */
[----:B------:R-:W4:Y:S01]  /*5eb0*/  LDS.128 R136, [R214+0x440] ;  /* 0x00044000d6887984 */ /* 0x000f220000000c00 */
[-C--:B-1----:R-:W-:Y:S01]  /*5ec0*/  FMUL R144, R144, R160.reuse ;  /* 0x000000a090907220 */ /* 0x082fe20000400000 */
[-C--:B------:R-:W-:Y:S01]  /*5ed0*/  FMUL R145, R145, R160.reuse ;  /* 0x000000a091917220 */ /* 0x080fe20000400000 */
[-C--:B------:R-:W-:Y:S01]  /*5ee0*/  FMUL R146, R146, R160.reuse ;  /* 0x000000a092927220 */ /* 0x080fe20000400000 */
[-C--:B------:R-:W-:Y:S01]  /*5ef0*/  FMUL R147, R147, R160.reuse ;  /* 0x000000a093937220 */ /* 0x080fe20000400000 */
[-C--:B--2---:R-:W-:Y:S01]  /*5f00*/  FMUL R140, R140, R160.reuse ;  /* 0x000000a08c8c7220 */ /* 0x084fe20000400000 */
[-C--:B------:R-:W-:Y:S01]  /*5f10*/  FMUL R141, R141, R160.reuse ;  /* 0x000000a08d8d7220 */ /* 0x080fe20000400000 */
[-C--:B------:R-:W-:Y:S01]  /*5f20*/  FMUL R142, R142, R160.reuse ;  /* 0x000000a08e8e7220 */ /* 0x080fe20000400000 */
[-C--:B------:R-:W-:Y:S01]  /*5f30*/  FMUL R143, R143, R160.reuse ;  /* 0x000000a08f8f7220 */ /* 0x080fe20000400000 */
[-C--:B---3--:R-:W-:Y:S01]  /*5f40*/  FMUL R8, R132, R160.reuse ;  /* 0x000000a084087220 */ /* 0x088fe20000400000 */
[-C--:B------:R-:W-:Y:S01]  /*5f50*/  FMUL R13, R133, R160.reuse ;  /* 0x000000a0850d7220 */ /* 0x080fe20000400000 */
[-C--:B------:R-:W-:Y:S01]  /*5f60*/  FMUL R17, R134, R160.reuse ;  /* 0x000000a086117220 */ /* 0x080fe20000400000 */
[-C--:B------:R-:W-:Y:S01]  /*5f70*/  FMUL R20, R135, R160.reuse ;  /* 0x000000a087147220 */ /* 0x080fe20000400000 */
[-C--:B----4-:R-:W-:Y:S01]  /*5f80*/  FMUL R4, R136, R160.reuse ;  /* 0x000000a088047220 */ /* 0x090fe20000400000 */
[-C--:B------:R-:W-:Y:S01]  /*5f90*/  FMUL R9, R137, R160.reuse ;  /* 0x000000a089097220 */ /* 0x080fe20000400000 */
[-C--:B------:R-:W-:Y:S01]  /*5fa0*/  FMUL R5, R138, R160.reuse ;  /* 0x000000a08a057220 */ /* 0x080fe20000400000 */
[----:B------:R-:W-:Y:S01]  /*5fb0*/  FMUL R16, R139, R160 ;  /* 0x000000a08b107220 */ /* 0x000fe20000400000 */
        /* <DEDUP_REMOVED lines=11> */
[----:B------:R-:W-:-:S03]  /*6070*/  IADD3 R8, PT, PT, R0, 0xa, RZ ;  /* 0x0000000a00087810 */ /* 0x000fc60007ffe0ff */
[----:B------:R-:W-:Y:S01]  /*6080*/  @P3 STG.E.128 desc[UR10][R12.64], R132 ;  /* 0x000000840c003986 */ /* 0x000fe2000c101d0a */
[----:B------:R-:W-:Y:S01]  /*6090*/  BAR.SYNC.DEFER_BLOCKING 0x0 ;  /* 0x0000000000007b1d */ /* 0x000fe20000010000 */
[----:B------:R-:W-:-:S05]  /*60a0*/  ISETP.LT.AND P2, PT, R8, R215, P0 ;  /* 0x000000d70800720c */ /* 0x000fca0000741270 */
[----:B------:R-:W-:Y:S04]  /*60b0*/  STS.64 [R159], R6 ;  /* 0x000000069f007388 */ /* 0x000fe80000000a00 */
[----:B------:R1:W-:Y:S04]  /*60c0*/  STS.64 [R159+0x20], R10 ;  /* 0x0000200a9f007388 */ /* 0x0003e80000000a00 */
[----:B------:R-:W-:Y:S04]  /*60d0*/  STS.64 [R159+0x40], R14 ;  /* 0x0000400e9f007388 */ /* 0x000fe80000000a00 */
[----:B------:R-:W-:Y:S04]  /*60e0*/  STS.64 [R159+0x60], R18 ;  /* 0x000060129f007388 */ /* 0x000fe80000000a00 */
[----:B------:R2:W-:Y:S04]  /*60f0*/  STS.64 [R158+0x80], R22 ;  /* 0x000080169e007388 */ /* 0x0005e80000000a00 */
[----:B------:R3:W-:Y:S04]  /*6100*/  STS.64 [R158+0xa0], R26 ;  /* 0x0000a01a9e007388 */ /* 0x0007e80000000a00 */
[----:B------:R-:W-:Y:S04]  /*6110*/  STS.64 [R158+0xc0], R30 ;  /* 0x0000c01e9e007388 */ /* 0x000fe80000000a00 */
[----:B------:R-:W-:Y:S01]  /*6120*/  STS.64 [R158+0xe0], R34 ;  /* 0x0000e0229e007388 */ /* 0x000fe20000000a00 */
[----:B-1----:R-:W-:Y:S01]  /*6130*/  IADD3 R10, PT, PT, R0, 0x8, RZ ;  /* 0x00000008000a7810 */ /* 0x002fe20007ffe0ff */
[----:B------:R-:W-:Y:S03]  /*6140*/  BAR.SYNC.DEFER_BLOCKING 0x0 ;  /* 0x0000000000007b1d */ /* 0x000fe60000010000 */
[----:B------:R-:W-:-:S02]  /*6150*/  ISETP.LT.AND P3, PT, R10, R215, P0 ;  /* 0x000000d70a00720c */ /* 0x000fc40000761270 */
[----:B--2---:R-:W-:Y:S01]  /*6160*/  IADD3 R22, P1, PT, R12, R156, RZ ;  /* 0x0000009c0c167210 */ /* 0x004fe20007f3e0ff */
[----:B---3--:R-:W-:-:S03]  /*6170*/  IMAD.WIDE.U32 R26, R162, 0xc, R12 ;  /* 0x0000000ca21a7825 */ /* 0x008fc600078e000c */
[----:B------:R-:W-:Y:S02]  /*6180*/  IADD3.X R23, PT, PT, R13, R157, RZ, P1, !PT ;  /* 0x0000009d0d177210 */ /* 0x000fe40000ffe4ff */
[----:B------:R-:W-:Y:S01]  /*6190*/  IADD3 R27, PT, PT, R20, R27, RZ ;  /* 0x0000001b141b7210 */ /* 0x000fe20007ffe0ff */
        /* <DEDUP_REMOVED lines=28> */
[----:B------:R-:W-:Y:S02]  /*6360*/  F2FP.F16.F32.PACK_AB R7, R24, R17 ;  /* 0x000000111807723e */ /* 0x000fe400000000ff */
[----:B------:R-:W-:-:S03]  /*6370*/  IADD3 R24, PT, PT, R0, 0x12, RZ ;  /* 0x0000001200187810 */ /* 0x000fc60007ffe0ff */
[----:B------:R-:W-:Y:S01]  /*6380*/  @P2 STG.E.128 desc[UR10][R22.64], R4 ;  /* 0x0000000416002986 */ /* 0x000fe2000c101d0a */
[----:B------:R-:W-:Y:S01]  /*6390*/  BAR.SYNC.DEFER_BLOCKING 0x0 ;  /* 0x0000000000007b1d */ /* 0x000fe20000010000 */
[----:B------:R-:W-:Y:S02]  /*63a0*/  ISETP.LT.AND P2, PT, R24, R215, P0 ;  /* 0x000000d71800720c */ /* 0x000fe40000741270 */
[----:B-1----:R-:W-:-:S03]  /*63b0*/  IADD3 R26, PT, PT, R0, 0x10, RZ ;  /* 0x00000010001a7810 */ /* 0x002fc60007ffe0ff */
[----:B------:R-:W-:Y:S01]  /*63c0*/  STS.64 [R159], R64 ;  /* 0x000000409f007388 */ /* 0x000fe20000000a00 */
[----:B------:R-:W-:-:S03]  /*63d0*/  ISETP.LT.AND P3, PT, R26, R215, P0 ;  /* 0x000000d71a00720c */ /* 0x000fc60000761270 */
        /* <DEDUP_REMOVED lines=12> */
[-C--:B-1----:R-:W-:Y:S01]  /*64a0*/  FMUL R16, R16, R160.reuse ;  /* 0x000000a010107220 */ /* 0x082fe20000400000 */
[-C--:B------:R-:W-:Y:S01]  /*64b0*/  FMUL R17, R17, R160.reuse ;  /* 0x000000a011117220 */ /* 0x080fe20000400000 */
[-C--:B------:R-:W-:Y:S01]  /*64c0*/  FMUL R18, R18, R160.reuse ;  /* 0x000000a012127220 */ /* 0x080fe20000400000 */
[-C--:B------:R-:W-:Y:S01]  /*64d0*/  FMUL R19, R19, R160.reuse ;  /* 0x000000a013137220 */ /* 0x080fe20000400000 */
[-C--:B--2---:R-:W-:Y:S01]  /*64e0*/  FMUL R25, R8, R160.reuse ;  /* 0x000000a008197220 */ /* 0x084fe20000400000 */
[----:B------:R-:W-:Y:S01]  /*64f0*/  FMUL R30, R9, R160 ;  /* 0x000000a0091e7220 */ /* 0x000fe20000400000 */
[----:B------:R-:W-:Y:S01]  /*6500*/  F2FP.F16.F32.PACK_AB R8, R17, R16 ;  /* 0x000000101108723e */ /* 0x000fe200000000ff */
[----:B------:R-:W-:-:S04]  /*6510*/  IMAD.WIDE.U32 R16, R162, 0xc, R22 ;  /* 0x0000000ca2107825 */ /* 0x000fc800078e0016 */
[-C--:B---3--:R-:W-:Y:S01]  /*6520*/  FMUL R12, R12, R160.reuse ;  /* 0x000000a00c0c7220 */ /* 0x088fe20000400000 */
[-C--:B------:R-:W-:Y:S01]  /*6530*/  FMUL R21, R13, R160.reuse ;  /* 0x000000a00d157220 */ /* 0x080fe20000400000 */
[-C--:B------:R-:W-:Y:S01]  /*6540*/  FMUL R14, R14, R160.reuse ;  /* 0x000000a00e0e7220 */ /* 0x080fe20000400000 */
[-C--:B------:R-:W-:Y:S01]  /*6550*/  FMUL R27, R15, R160.reuse ;  /* 0x000000a00f1b7220 */ /* 0x080fe20000400000 */
[-C--:B------:R-:W-:Y:S01]  /*6560*/  FMUL R13, R10, R160.reuse ;  /* 0x000000a00a0d7220 */ /* 0x080fe20000400000 */
[-C--:B------:R-:W-:Y:S01]  /*6570*/  FMUL R24, R11, R160.reuse ;  /* 0x000000a00b187220 */ /* 0x080fe20000400000 */
[-C--:B----4-:R-:W-:Y:S01]  /*6580*/  FMUL R15, R4, R160.reuse ;  /* 0x000000a0040f7220 */ /* 0x090fe20000400000 */
[-C--:B------:R-:W-:Y:S01]  /*6590*/  FMUL R28, R5, R160.reuse ;  /* 0x000000a0051c7220 */ /* 0x080fe20000400000 */
[-C--:B------:R-:W-:Y:S01]  /*65a0*/  FMUL R26, R6, R160.reuse ;  /* 0x000000a0061a7220 */ /* 0x080fe20000400000 */
[----:B------:R-:W-:Y:S01]  /*65b0*/  FMUL R7, R7, R160 ;  /* 0x000000a007077220 */ /* 0x000fe20000400000 */
        /* <DEDUP_REMOVED lines=208> */
[----:B------:R-:W-:-:S02]  /*72c0*/  ISETP.LT.AND P2, PT, R24, R215, P0 ;  /* 0x000000d71800720c */ /* 0x000fc40000741270 */
[----:B------:R-:W-:Y:S02]  /*72d0*/  ISETP.LT.AND P0, PT, R0, R215, P0 ;  /* 0x000000d70000720c */ /* 0x000fe40000701270 */
        /* <DEDUP_REMOVED lines=16> */
[-C--:B-1----:R-:W-:Y:S01]  /*73e0*/  FMUL R27, R9, R160.reuse ;  /* 0x000000a0091b7220 */ /* 0x082fe20000400000 */
        /* <DEDUP_REMOVED lines=25> */
.L_x_492:
[----:B------:R-:W-:Y:S05]  /*7580*/  BSYNC.RECONVERGENT B0 ;  /* 0x0000000000007941 */ /* 0x000fea0003800200 */
.L_x_490:
[----:B------:R-:W3:Y:S02]  /*7590*/  LDCU UR4, c[0x0][0x370] ;  /* 0x00006e00ff0477ac */ /* 0x000ee40008000800 */
[----:B---3--:R-:W-:Y:S01]  /*75a0*/  UIADD3 UR8, UPT, UPT, UR4, UR8, URZ ;  /* 0x0000000804087290 */ /* 0x008fe2000fffe0ff */
[----:B------:R-:W-:Y:S11]  /*75b0*/  BRA `(.L_x_493) ;  /* 0xffffff9000147947 */ /* 0x000ff6000383ffff */
.L_x_494:
        /* <DEDUP_REMOVED lines=12> */
.L_x_520:


//--------------------- .text._ZN7cutlass7Kernel2INS_4gemm6kernel20DefaultGemmUniversalINS_6half_tENS_6layout8RowMajorELNS_16ComplexTransformE0ELi8ES4_S6_LS7_0ELi8ES4_S6_fNS_4arch15OpClassTensorOpENS8_4Sm80ENS1_9GemmShapeILi128ELi128ELi32EEENSB_ILi64ELi64ELi32EEENSB_ILi16ELi8ELi16EEENS_8epilogue6thread17LinearCombinationIS4_Li8EffLNSG_9ScaleType4KindE0ELNS_15FloatRoundStyleE2ES4_EENS1_11threadblock30GemmIdentityThreadblockSwizzleILi8EEELi4ENS8_13OpMultiplyAddELNS1_23SharedMemoryClearOptionE0ELb0ELb0ELb0ENS5_9NoPermuteESR_SR_vE10SelectBaseISO_vEEEEvNT_6ParamsE --------------------------
	.section	.text._ZN7cutlass7Kernel2INS_4gemm6kernel20DefaultGemmUniversalINS_6half_tENS_6layout8RowMajorELNS_16ComplexTransformE0ELi8ES4_S6_LS7_0ELi8ES4_S6_fNS_4arch15OpClassTensorOpENS8_4Sm80ENS1_9GemmShapeILi128ELi128ELi32EEENSB_ILi64ELi64ELi32EEENSB_ILi16ELi8ELi16EEENS_8epilogue6thread17LinearCombinationIS4_Li8EffLNSG_9ScaleType4KindE0ELNS_15FloatRoundStyleE2ES4_EENS1_11threadblock30GemmIdentityThreadblockSwizzleILi8EEELi4ENS8_13OpMultiplyAddELNS1_23SharedMemoryClearOptionE0ELb0ELb0ELb0ENS5_9NoPermuteESR_SR_vE10SelectBaseISO_vEEEEvNT_6ParamsE,"ax",@progbits
	.align	128
.text._ZN7cutlass7Kernel2INS_4gemm6kernel20DefaultGemmUniversalINS_6half_tENS_6layout8RowMajorELNS_16ComplexTransformE0ELi8ES4_S6_LS7_0ELi8ES4_S6_fNS_4arch15OpClassTensorOpENS8_4Sm80ENS1_9GemmShapeILi128ELi128ELi32EEENSB_ILi64ELi64ELi32EEENSB_ILi16ELi8ELi16EEENS_8epilogue6thread17LinearCombinationIS4_Li8EffLNSG_9ScaleType4KindE0ELNS_15FloatRoundStyleE2ES4_EENS1_11threadblock30GemmIdentityThreadblockSwizzleILi8EEELi4ENS8_13OpMultiplyAddELNS1_23SharedMemoryClearOptionE0ELb0ELb0ELb0ENS5_9NoPermuteESR_SR_vE10SelectBaseISO_vEEEEvNT_6ParamsE:
        .type           _ZN7cutlass7Kernel2INS_4gemm6kernel20DefaultGemmUniversalINS_6half_tENS_6layout8RowMajorELNS_16ComplexTransformE0ELi8ES4_S6_LS7_0ELi8ES4_S6_fNS_4arch15OpClassTensorOpENS8_4Sm80ENS1_9GemmShapeILi128ELi128ELi32EEENSB_ILi64ELi64ELi32EEENSB_ILi16ELi8ELi16EEENS_8epilogue6thread17LinearCombinationIS4_Li8EffLNSG_9ScaleType4KindE0ELNS_15FloatRoundStyleE2ES4_EENS1_11threadblock30GemmIdentityThreadblockSwizzleILi8EEELi4ENS8_13OpMultiplyAddELNS1_23SharedMemoryClearOptionE0ELb0ELb0ELb0ENS5_9NoPermuteESR_SR_vE10SelectBaseISO_vEEEEvNT_6ParamsE,@function
        .size           _ZN7cutlass7Kernel2INS_4gemm6kernel20DefaultGemmUniversalINS_6half_tENS_6layout8RowMajorELNS_16ComplexTransformE0ELi8ES4_S6_LS7_0ELi8ES4_S6_fNS_4arch15OpClassTensorOpENS8_4Sm80ENS1_9GemmShapeILi128ELi128ELi32EEENSB_ILi64ELi64ELi32EEENSB_ILi16ELi8ELi16EEENS_8epilogue6thread17LinearCombinationIS4_Li8EffLNSG_9ScaleType4KindE0ELNS_15FloatRoundStyleE2ES4_EENS1_11threadblock30GemmIdentityThreadblockSwizzleILi8EEELi4ENS8_13OpMultiplyAddELNS1_23SharedMemoryClearOptionE0ELb0ELb0ELb0ENS5_9NoPermuteESR_SR_vE10SelectBaseISO_vEEEEvNT_6ParamsE,(.L_x_521 - _ZN7cutlass7Kernel2INS_4gemm6kernel20DefaultGemmUniversalINS_6half_tENS_6layout8RowMajorELNS_16ComplexTransformE0ELi8ES4_S6_LS7_0ELi8ES4_S6_fNS_4arch15OpClassTensorOpENS8_4Sm80ENS1_9GemmShapeILi128ELi128ELi32EEENSB_ILi64ELi64ELi32EEENSB_ILi16ELi8ELi16EEENS_8epilogue6thread17LinearCombinationIS4_Li8EffLNSG_9ScaleType4KindE0ELNS_15FloatRoundStyleE2ES4_EENS1_11threadblock30GemmIdentityThreadblockSwizzleILi8EEELi4ENS8_13OpMultiplyAddELNS1_23SharedMemoryClearOptionE0ELb0ELb0ELb0ENS5_9NoPermuteESR_SR_vE10SelectBaseISO_vEEEEvNT_6ParamsE)
        .other          _ZN7cutlass7Kernel2INS_4gemm6kernel20DefaultGemmUniversalINS_6half_tENS_6layout8RowMajorELNS_16ComplexTransformE0ELi8ES4_S6_LS7_0ELi8ES4_S6_fNS_4arch15OpClassTensorOpENS8_4Sm80ENS1_9GemmShapeILi128ELi128ELi32EEENSB_ILi64ELi64ELi32EEENSB_ILi16ELi8ELi16EEENS_8epilogue6thread17LinearCombinationIS4_Li8EffLNSG_9ScaleType4KindE0ELNS_15FloatRoundStyleE2ES4_EENS1_11threadblock30GemmIdentityThreadblockSwizzleILi8EEELi4ENS8_13OpMultiplyAddELNS1_23SharedMemoryClearOptionE0ELb0ELb0ELb0ENS5_9NoPermuteESR_SR_vE10SelectBaseISO_vEEEEvNT_6ParamsE,@"STO_CUDA_ENTRY STV_DEFAULT"
_ZN7cutlass7Kernel2INS_4gemm6kernel20DefaultGemmUniversalINS_6half_tENS_6layout8RowMajorELNS_16ComplexTransformE0ELi8ES4_S6_LS7_0ELi8ES4_S6_fNS_4arch15OpClassTensorOpENS8_4Sm80ENS1_9GemmShapeILi128ELi128ELi32EEENSB_ILi64ELi64ELi32EEENSB_ILi16ELi8ELi16EEENS_8epilogue6thread17LinearCombinationIS4_Li8EffLNSG_9ScaleType4KindE0ELNS_15FloatRoundStyleE2ES4_EENS1_11threadblock30GemmIdentityThreadblockSwizzleILi8EEELi4ENS8_13OpMultiplyAddELNS1_23SharedMemoryClearOptionE0ELb0ELb0ELb0ENS5_9NoPermuteESR_SR_vE10SelectBaseISO_vEEEEvNT_6ParamsE:
[----:B------:R-:W-:Y:S01]  /*0000*/  LDC R1, c[0x0][0x37c] ;  /* 0x0000df00ff017b82 */ /* 0x000fe20000000800 */
[----:B------:R-:W1:Y:S07]  /*0010*/  S2R R7, SR_CTAID.Y ;  /* 0x0000000000077919 */ /* 0x000e6e0000002600 */
[----:B------:R-:W2:Y:S01]  /*0020*/  LDC R16, c[0x0][0x398] ;  /* 0x0000e600ff107b82 */ /* 0x000ea20000000800 */
[----:B------:R-:W-:Y:S01]  /*0030*/  IMAD.MOV.U32 R5, RZ, RZ, -0x1 ;  /* 0xffffffffff057424 */ /* 0x000fe200078e00ff */
[----:B------:R-:W3:Y:S01]  /*0040*/  LDCU UR5, c[0x0][0x390] ;  /* 0x00007200ff0577ac */ /* 0x000ee20008000800 */
[----:B------:R-:W4:Y:S01]  /*0050*/  S2R R3, SR_CTAID.X ;  /* 0x0000000000037919 */ /* 0x000f220000002500 */
[----:B------:R-:W5:Y:S02]  /*0060*/  LDCU UR4, c[0x0][0x38c] ;  /* 0x00007180ff0477ac */ /* 0x000f640008000800 */
[----:B--2---:R-:W-:-:S02]  /*0070*/  SHF.L.U32 R0, R5, R16, RZ ;  /* 0x0000001005007219 */ /* 0x004fc400000006ff */
[----:B-1----:R-:W-:Y:S02]  /*0080*/  SHF.L.U32 R7, R7, R16, RZ ;  /* 0x0000001007077219 */ /* 0x002fe400000006ff */
[----:B----4-:R-:W-:Y:S02]  /*0090*/  LOP3.LUT R0, R3, R0, RZ, 0x30, !PT ;  /* 0x0000000003007212 */ /* 0x010fe400078e30ff */
[----:B------:R-:W-:-:S03]  /*00a0*/  SHF.R.U32.HI R16, RZ, R16, R3 ;  /* 0x00000010ff107219 */ /* 0x000fc60000011603 */
[----:B------:R-:W-:-:S05]  /*00b0*/  IMAD.IADD R20, R7, 0x1, R0 ;  /* 0x0000000107147824 */ /* 0x000fca00078e0200 */
[----:B---3--:R-:W-:-:S04]  /*00c0*/  ISETP.GE.AND P0, PT, R20, UR5, PT ;  /* 0x0000000514007c0c */ /* 0x008fc8000bf06270 */
[----:B-----5:R-:W-:-:S13]  /*00d0*/  ISETP.GE.OR P0, PT, R16, UR4, P0 ;  /* 0x0000000410007c0c */ /* 0x020fda0008706670 */
[----:B------:R-:W-:Y:S05]  /*00e0*/  @P0 EXIT ;  /* 0x000000000000094d */ /* 0x000fea0003800000 */
[----:B------:R-:W1:Y:S01]  /*00f0*/  LDCU UR10, c[0x0][0x39c] ;  /* 0x00007380ff0a77ac */ /* 0x000e620008000800 */
[----:B------:R-:W2:Y:S01]  /*0100*/  S2UR UR8, SR_CTAID.Z ;  /* 0x00000000000879c3 */ /* 0x000ea20000002700 */
[----:B------:R-:W3:Y:S01]  /*0110*/  LDCU UR9, c[0x0][0x388] ;  /* 0x00007100ff0977ac */ /* 0x000ee20008000800 */
[----:B------:R-:W4:Y:S01]  /*0120*/  LDCU.64 UR6, c[0x0][0x4a0] ;  /* 0x00009400ff0677ac */ /* 0x000f220008000a00 */
[----:B------:R-:W5:Y:S01]  /*0130*/  LDCU.64 UR4, c[0x0][0x4a8] ;  /* 0x00009500ff0477ac */ /* 0x000f620008000a00 */
[----:B------:R-:W2:Y:S01]  /*0140*/  LDCU.64 UR20, c[0x0][0x358] ;  /* 0x00006b00ff1477ac */ /* 0x000ea20008000a00 */
[----:B-1----:R-:W-:Y:S01]  /*0150*/  UISETP.GT.U32.AND UP0, UPT, UR10, 0x1, UPT ;  /* 0x000000010a00788c */ /* 0x002fe2000bf04070 */
[----:B---3--:R-:W-:Y:S02]  /*0160*/  IMAD.U32 R18, RZ, RZ, UR9 ;  /* 0x00000009ff127e24 */ /* 0x008fe4000f8e00ff */
[----:B--2---:R-:W-:Y:S01]  /*0170*/  IMAD.U32 R204, RZ, RZ, UR8 ;  /* 0x00000008ffcc7e24 */ /* 0x004fe2000f8e00ff */
[----:B----4-:R-:W-:Y:S01]  /*0180*/  MOV R2, UR6 ;  /* 0x0000000600027c02 */ /* 0x010fe20008000f00 */
[----:B------:R-:W-:Y:S01]  /*0190*/  IMAD.U32 R3, RZ, RZ, UR7 ;  /* 0x00000007ff037e24 */ /* 0x000fe2000f8e00ff */
[----:B-----5:R-:W-:-:S02]  /*01a0*/  MOV R4, UR4 ;  /* 0x0000000400047c02 */ /* 0x020fc40008000f00 */
[----:B------:R-:W-:Y:S01]  /*01b0*/  MOV R5, UR5 ;  /* 0x0000000500057c02 */ /* 0x000fe20008000f00 */
[----:B------:R-:W-:Y:S06]  /*01c0*/  BRA.U UP0, `(.L_x_495) ;  /* 0x0000000100207547 */ /* 0x000fec000b800000 */
[----:B------:R-:W1:Y:S01]  /*01d0*/  LDC R0, c[0x0][0x394] ;  /* 0x0000e500ff007b82 */ /* 0x000e620000000800 */
[----:B------:R-:W-:-:S07]  /*01e0*/  IADD3 R7, PT, PT, R204, 0x1, RZ ;  /* 0x00000001cc077810 */ /* 0x000fce0007ffe0ff */
[----:B------:R-:W2:Y:S01]  /*01f0*/  LDC R18, c[0x0][0x3a4] ;  /* 0x0000e900ff127b82 */ /* 0x000ea20000000800 */
[----:B-1----:R-:W-:Y:S01]  /*0200*/  ISETP.GE.AND P0, PT, R7, R0, PT ;  /* 0x000000000700720c */ /* 0x002fe20003f06270 */
[----:B--2---:R-:W-:-:S05]  /*0210*/  IMAD R9, R204, R18, RZ ;  /* 0x00000012cc097224 */ /* 0x004fca00078e02ff */
[----:B------:R-:W-:-:S07]  /*0220*/  IADD3 R18, PT, PT, R9, R18, RZ ;  /* 0x0000001209127210 */ /* 0x000fce0007ffe0ff */
[----:B------:R-:W1:Y:S01]  /*0230*/  @P0 LDC R18, c[0x0][0x388] ;  /* 0x0000e200ff120b82 */ /* 0x000e620000000800 */
[----:B------:R-:W-:Y:S05]  /*0240*/  BRA `(.L_x_496) ;  /* 0x0000000000607947 */ /* 0x000fea0003800000 */
.L_x_495:
[----:B------:R-:W-:Y:S01]  /*0250*/  UISETP.NE.AND UP0, UPT, UR10, 0x3, UPT ;  /* 0x000000030a00788c */ /* 0x000fe2000bf05270 */
[----:B------:R-:W-:-:S08]  /*0260*/  MOV R9, RZ ;  /* 0x000000ff00097202 */ /* 0x000fd00000000f00 */
[----:B------:R-:W-:Y:S05]  /*0270*/  BRA.U !UP0, `(.L_x_497) ;  /* 0x00000001083c7547 */ /* 0x000fea000b800000 */
[----:B------:R-:W-:-:S09]  /*0280*/  UISETP.NE.AND UP0, UPT, UR10, 0x2, UPT ;  /* 0x000000020a00788c */ /* 0x000fd2000bf05270 */
[----:B------:R-:W-:Y:S05]  /*0290*/  BRA.U UP0, `(.L_x_496) ;  /* 0x00000001004c7547 */ /* 0x000fea000b800000 */
[----:B------:R-:W1:Y:S08]  /*02a0*/  LDC.64 R10, c[0x0][0x4c0] ;  /* 0x00013000ff0a7b82 */ /* 0x000e700000000a00 */
[----:B------:R-:W2:Y:S08]  /*02b0*/  LDC.64 R2, c[0x0][0x4c8] ;  /* 0x00013200ff027b82 */ /* 0x000eb00000000a00 */
[----:B------:R-:W3:Y:S08]  /*02c0*/  LDC.64 R6, c[0x0][0x4a0] ;  /* 0x00012800ff067b82 */ /* 0x000ef00000000a00 */
[----:B------:R-:W4:Y:S01]  /*02d0*/  LDC.64 R4, c[0x0][0x4a8] ;  /* 0x00012a00ff047b82 */ /* 0x000f220000000a00 */
[----:B-1----:R-:W-:-:S04]  /*02e0*/  IMAD.WIDE.U32 R14, R204, R10, RZ ;  /* 0x0000000acc0e7225 */ /* 0x002fc800078e00ff */
[C---:B------:R-:W-:Y:S02]  /*02f0*/  IMAD R11, R204.reuse, R11, R15 ;  /* 0x0000000bcc0b7224 */ /* 0x040fe400078e020f */
[----:B--2---:R-:W-:-:S04]  /*0300*/  IMAD.WIDE.U32 R12, R204, R2, RZ ;  /* 0x00000002cc0c7225 */ /* 0x004fc800078e00ff */
[----:B------:R-:W-:Y:S01]  /*0310*/  IMAD R0, R204, R3, R13 ;  /* 0x00000003cc007224 */ /* 0x000fe200078e020d */
[----:B---3--:R-:W-:-:S04]  /*0320*/  LEA R2, P1, R14, R6, 0x1 ;  /* 0x000000060e027211 */ /* 0x008fc800078208ff */
[----:B------:R-:W-:Y:S02]  /*0330*/  LEA.HI.X R3, R14, R7, R11, 0x1, P1 ;  /* 0x000000070e037211 */ /* 0x000fe400008f0c0b */
[----:B----4-:R-:W-:-:S04]  /*0340*/  LEA R4, P0, R12, R4, 0x1 ;  /* 0x000000040c047211 */ /* 0x010fc800078008ff */
[----:B------:R-:W-:Y:S01]  /*0350*/  LEA.HI.X R5, R12, R5, R0, 0x1, P0 ;  /* 0x000000050c057211 */ /* 0x000fe200000f0c00 */
[----:B------:R-:W-:Y:S08]  /*0360*/  BRA `(.L_x_496) ;  /* 0x0000000000187947 */ /* 0x000ff00003800000 */
.L_x_497:
[----:B------:R-:W1:Y:S08]  /*0370*/  LDC.64 R2, c[0x0][0x4a0] ;  /* 0x00012800ff027b82 */ /* 0x000e700000000a00 */
[----:B------:R-:W2:Y:S01]  /*0380*/  LDC.64 R4, c[0x0][0x4a8] ;  /* 0x00012a00ff047b82 */ /* 0x000ea20000000a00 */
[----:B-1----:R-:W-:-:S06]  /*0390*/  IMAD.WIDE.U32 R2, R204, 0x8, R2 ;  /* 0x00000008cc027825 */ /* 0x002fcc00078e0002 */
[----:B------:R-:W5:Y:S01]  /*03a0*/  LDG.E.64 R2, desc[UR20][R2.64] ;  /* 0x0000001402027981 */ /* 0x000f62000c1e1b00 */
[----:B--2---:R-:W-:-:S06]  /*03b0*/  IMAD.WIDE.U32 R4, R204, 0x8, R4 ;  /* 0x00000008cc047825 */ /* 0x004fcc00078e0004 */
[----:B------:R-:W5:Y:S02]  /*03c0*/  LDG.E.64 R4, desc[UR20][R4.64] ;  /* 0x0000001404047981 */ /* 0x000f64000c1e1b00 */
.L_x_496:
[----:B------:R-:W2:Y:S01]  /*03d0*/  S2R R207, SR_TID.X ;  /* 0x0000000000cf7919 */ /* 0x000ea20000002100 */
[----:B-1----:R-:W-:Y:S01]  /*03e0*/  IMAD.IADD R0, R18, 0x1, -R9 ;  /* 0x0000000112007824 */ /* 0x002fe200078e0a09 */
[----:B------:R-:W1:Y:S01]  /*03f0*/  LDCU.64 UR6, c[0x0][0x380] ;  /* 0x00007000ff0677ac */ /* 0x000e620008000a00 */
[----:B------:R-:W3:Y:S01]  /*0400*/  S2UR UR11, SR_CgaCtaId ;  /* 0x00000000000b79c3 */ /* 0x000ee20000008800 */
[----:B------:R-:W-:Y:S01]  /*0410*/  CS2R R102, SRZ ;  /* 0x0000000000667805 */ /* 0x000fe2000001ff00 */
[C---:B------:R-:W-:Y:S01]  /*0420*/  VIADD R7, R0.reuse, 0xffffffff ;  /* 0xffffffff00077836 */ /* 0x040fe20000000000 */
[----:B------:R-:W-:Y:S01]  /*0430*/  SHF.R.S32.HI R13, RZ, 0x1f, R0 ;  /* 0x0000001fff0d7819 */ /* 0x000fe20000011400 */
[C---:B------:R-:W-:Y:S01]  /*0440*/  VIADD R6, R0.reuse, 0xffffffdf ;  /* 0xffffffdf00067836 */ /* 0x040fe20000000000 */
[----:B------:R-:W4:Y:S01]  /*0450*/  LDCU.64 UR8, c[0x0][0x3d8] ;  /* 0x00007b00ff0877ac */ /* 0x000f220008000a00 */
[----:B------:R-:W-:Y:S01]  /*0460*/  VIADD R8, R0, 0x3e ;  /* 0x0000003e00087836 */ /* 0x000fe20000000000 */
[----:B------:R-:W-:Y:S01]  /*0470*/  ISETP.GE.U32.AND P3, PT, R7, 0x20, PT ;  /* 0x000000200700780c */ /* 0x000fe20003f66070 */
[----:B------:R-:W3:Y:S01]  /*0480*/  LDC.64 R164, c[0x0][0x3c8] ;  /* 0x0000f200ffa47b82 */ /* 0x000ee20000000a00 */
[----:B------:R-:W-:Y:S01]  /*0490*/  ISETP.GE.U32.AND P1, PT, R6, 0x20, PT ;  /* 0x000000200600780c */ /* 0x000fe20003f26070 */
[----:B------:R-:W3:Y:S01]  /*04a0*/  LDCU.64 UR4, c[0x0][0x3b8] ;  /* 0x00007700ff0477ac */ /* 0x000ee20008000a00 */
[----:B------:R-:W-:-:S02]  /*04b0*/  ISETP.GE.U32.AND P6, PT, R8, 0x3f, PT ;  /* 0x0000003f0800780c */ /* 0x000fc40003fc6070 */
[----:B------:R-:W-:Y:S02]  /*04c0*/  CS2R R100, SRZ ;  /* 0x0000000000647805 */ /* 0x000fe4000001ff00 */
[----:B------:R-:W-:Y:S02]  /*04d0*/  LEA.HI R8, R13, R0, RZ, 0x5 ;  /* 0x000000000d087211 */ /* 0x000fe400078f28ff */
        /* <DEDUP_REMOVED lines=15> */
[--C-:B--2---:R-:W-:Y:S01]  /*05d0*/  SHF.R.U32.HI R11, RZ, 0x5, R207.reuse ;  /* 0x00000005ff0b7819 */ /* 0x104fe200000116cf */
[C---:B------:R-:W-:Y:S01]  /*05e0*/  IMAD.SHL.U32 R28, R207.reuse, 0x8, RZ ;  /* 0x00000008cf1c7824 */ /* 0x040fe200078e00ff */
[----:B------:R-:W-:Y:S01]  /*05f0*/  SHF.R.U32.HI R208, RZ, 0x3, R207 ;  /* 0x00000003ffd07819 */ /* 0x000fe200000116cf */
[C---:B------:R-:W-:Y:S01]  /*0600*/  IMAD.SHL.U32 R217, R207.reuse, 0x10, RZ ;  /* 0x00000010cfd97824 */ /* 0x040fe200078e00ff */
[C---:B------:R-:W-:Y:S01]  /*0610*/  LOP3.LUT R168, R207.reuse, 0x1f, RZ, 0xc0, !PT ;  /* 0x0000001fcfa87812 */ /* 0x040fe200078ec0ff */
[----:B------:R2:W4:Y:S01]  /*0620*/  SHFL.IDX PT, R10, R11, RZ, 0x1f ;  /* 0x00001fff0b0a7589 */ /* 0x00052200000e0000 */
[----:B------:R-:W-:Y:S01]  /*0630*/  LOP3.LUT R12, R208, 0x3, RZ, 0xc0, !PT ;  /* 0x00000003d00c7812 */ /* 0x000fe200078ec0ff */
[C---:B------:R-:W-:Y:S01]  /*0640*/  IMAD.SHL.U32 R166, R207.reuse, 0x40, RZ ;  /* 0x00000040cfa67824 */ /* 0x040fe200078e00ff */
[C---:B------:R-:W-:Y:S01]  /*0650*/  LOP3.LUT R7, R207.reuse, R208, RZ, 0x3c, !PT ;  /* 0x000000d0cf077212 */ /* 0x040fe200078e3cff */
[----:B------:R-:W-:Y:S01]  /*0660*/  IMAD.SHL.U32 R174, R207, 0x100, RZ ;  /* 0x00000100cfae7824 */ /* 0x000fe200078e00ff */
[----:B------:R-:W-:Y:S01]  /*0670*/  LOP3.LUT R21, R28, 0x38, RZ, 0xc0, !PT ;  /* 0x000000381c157812 */ /* 0x000fe200078ec0ff */
[----:B------:R-:W-:Y:S01]  /*0680*/  IMAD R12, R11, 0x8, R12 ;  /* 0x000000080b0c7824 */ /* 0x000fe200078e020c */
[----:B------:R-:W-:-:S02]  /*0690*/  LOP3.LUT R6, R217, 0x40, RZ, 0xc, !PT ;  /* 0x00000040d9067812 */ /* 0x000fc400078e0cff */
[----:B------:R-:W-:Y:S02]  /*06a0*/  CS2R R90, SRZ ;  /* 0x00000000005a7805 */ /* 0x000fe4000001ff00 */
[----:B------:R-:W-:Y:S01]  /*06b0*/  LOP3.LUT R14, R7, 0x3, RZ, 0xc0, !PT ;  /* 0x00000003070e7812 */ /* 0x000fe200078ec0ff */
[----:B------:R-:W-:Y:S01]  /*06c0*/  IMAD R20, R20, 0x80, R21 ;  /* 0x0000008014147824 */ /* 0x000fe200078e0215 */
[----:B------:R-:W-:Y:S01]  /*06d0*/  LOP3.LUT R28, R28, 0x18, RZ, 0xc0, !PT ;  /* 0x000000181c1c7812 */ /* 0x000fe200078ec0ff */
[----:B------:R-:W-:Y:S01]  /*06e0*/  IMAD.IADD R13, R12, 0x1, R9 ;  /* 0x000000010c0d7824 */ /* 0x000fe200078e0209 */
[----:B------:R-:W-:Y:S02]  /*06f0*/  LOP3.LUT R14, R14, 0x4, R207, 0xf8, !PT ;  /* 0x000000040e0e7812 */ /* 0x000fe400078ef8cf */
[----:B------:R-:W-:Y:S02]  /*0700*/  CS2R R88, SRZ ;  /* 0x0000000000587805 */ /* 0x000fe4000001ff00 */
[----:B------:R-:W-:Y:S01]  /*0710*/  SHF.R.S32.HI R21, RZ, 0x1f, R20 ;  /* 0x0000001fff157819 */ /* 0x000fe20000011414 */
[----:B------:R-:W-:Y:S01]  /*0720*/  IMAD.IADD R28, R28, 0x1, R9 ;  /* 0x000000011c1c7824 */ /* 0x000fe200078e0209 */
[----:B-1----:R-:W-:-:S02]  /*0730*/  ISETP.GE.AND P4, PT, R20, UR7, PT ;  /* 0x0000000714007c0c */ /* 0x002fc4000bf86270 */
[----:B------:R-:W-:Y:S02]  /*0740*/  CS2R R46, SRZ ;  /* 0x00000000002e7805 */ /* 0x000fe4000001ff00 */
[----:B------:R-:W-:Y:S02]  /*0750*/  SHF.R.U32.HI R168, RZ, 0x4, R168 ;  /* 0x00000004ffa87819 */ /* 0x000fe400000116a8 */
[----:B------:R-:W-:Y:S02]  /*0760*/  CS2R R44, SRZ ;  /* 0x00000000002c7805 */ /* 0x000fe4000001ff00 */
[----:B------:R-:W-:Y:S02]  /*0770*/  SHF.R.S32.HI R29, RZ, 0x1f, R28 ;  /* 0x0000001fff1d7819 */ /* 0x000fe4000001141c */
[----:B------:R-:W-:Y:S01]  /*0780*/  CS2R R114, SRZ ;  /* 0x0000000000727805 */ /* 0x000fe2000001ff00 */
[----:B--2---:R-:W-:Y:S01]  /*0790*/  IMAD.SHL.U32 R11, R7, 0x10, RZ ;  /* 0x00000010070b7824 */ /* 0x004fe200078e00ff */
[----:B----4-:R-:W-:Y:S01]  /*07a0*/  R2UR UR10, R10 ;  /* 0x000000000a0a72ca */ /* 0x010fe200000e0000 */
[----:B------:R-:W-:Y:S01]  /*07b0*/  VIADD R7, R20, 0x40 ;  /* 0x0000004014077836 */ /* 0x000fe20000000000 */
[----:B------:R-:W-:Y:S01]  /*07c0*/  SHF.R.U32.HI R10, RZ, 0x2, R207 ;  /* 0x00000002ff0a7819 */ /* 0x000fe200000116cf */
[----:B------:R-:W-:Y:S01]  /*07d0*/  IMAD.WIDE.U32 R20, R13, UR8, R20 ;  /* 0x000000080d147c25 */ /* 0x000fe2000f8e0014 */
[----:B------:R-:W-:-:S02]  /*07e0*/  LOP3.LUT R6, R6, 0x30, R11, 0xf8, !PT ;  /* 0x0000003006067812 */ /* 0x000fc400078ef80b */
[----:B------:R-:W-:Y:S02]  /*07f0*/  CS2R R112, SRZ ;  /* 0x0000000000707805 */ /* 0x000fe4000001ff00 */
[----:B------:R-:W-:Y:S02]  /*0800*/  LOP3.LUT R11, R8, 0xffffffe0, RZ, 0xc0, !PT ;  /* 0xffffffe0080b7812 */ /* 0x000fe400078ec0ff */
[----:B------:R-:W-:Y:S02]  /*0810*/  CS2R R86, SRZ ;  /* 0x0000000000567805 */ /* 0x000fe4000001ff00 */
[----:B------:R-:W-:Y:S02]  /*0820*/  ISETP.GE.AND P2, PT, R7, UR7, PT ;  /* 0x0000000707007c0c */ /* 0x000fe4000bf46270 */
[----:B------:R-:W-:Y:S02]  /*0830*/  CS2R R84, SRZ ;  /* 0x0000000000547805 */ /* 0x000fe4000001ff00 */
[----:B------:R-:W-:Y:S01]  /*0840*/  LOP3.LUT R10, R10, 0x7, RZ, 0xc0, !PT ;  /* 0x000000070a0a7812 */ /* 0x000fe200078ec0ff */
[----:B------:R-:W-:Y:S01]  /*0850*/  IMAD.IADD R8, R0, 0x1, -R11 ;  /* 0x0000000100087824 */ /* 0x000fe200078e0a0b */
[----:B------:R-:W-:Y:S01]  /*0860*/  SEL R17, RZ, 0x2, P2 ;  /* 0x00000002ff117807 */ /* 0x000fe20001000000 */
[----:B------:R-:W-:Y:S01]  /*0870*/  IMAD.SHL.U32 R11, R12, 0x100, RZ ;  /* 0x000001000c0b7824 */ /* 0x000fe200078e00ff */
[----:B------:R-:W-:Y:S01]  /*0880*/  LOP3.LUT R25, R10, 0x3e0, R207, 0xf8, !PT ;  /* 0x000003e00a197812 */ /* 0x000fe200078ef8cf */
[----:B------:R-:W-:Y:S01]  /*0890*/  USHF.R.S32.HI UR19, URZ, 0x1f, UR10 ;  /* 0x0000001fff137899 */ /* 0x000fe2000801140a */
[----:B------:R-:W-:Y:S01]  /*08a0*/  ISETP.NE.AND P0, PT, R8, RZ, PT ;  /* 0x000000ff0800720c */ /* 0x000fe20003f05270 */
[----:B------:R-:W-:Y:S01]  /*08b0*/  IMAD R7, R14, 0x10, R11 ;  /* 0x000000100e077824 */ /* 0x000fe200078e020b */
[----:B------:R-:W-:Y:S01]  /*08c0*/  SHF.R.S32.HI R14, RZ, 0x1f, R13 ;  /* 0x0000001fff0e7819 */ /* 0x000fe2000001140d */
[----:B------:R-:W-:Y:S01]  /*08d0*/  IMAD R16, R16, 0x80, R25 ;  /* 0x0000008010107824 */ /* 0x000fe200078e0219 */
[----:B------:R-:W-:Y:S01]  /*08e0*/  SEL R8, R8, 0x20, P0 ;  /* 0x0000002008087807 */ /* 0x000fe20000000000 */
[----:B------:R-:W-:Y:S01]  /*08f0*/  ULEA.HI UR19, UR19, UR10, URZ, 0x2 ;  /* 0x0000000a13137291 */ /* 0x000fe2000f8f10ff */
[----:B------:R-:W-:Y:S01]  /*0900*/  LOP3.LUT R6, R11, R6, RZ, 0xfc, !PT ;  /* 0x000000060b067212 */ /* 0x000fe200078efcff */
[----:B------:R-:W-:Y:S01]  /*0910*/  IMAD R14, R14, UR8, RZ ;  /* 0x000000080e0e7c24 */ /* 0x000fe2000f8e02ff */
[----:B------:R-:W-:Y:S01]  /*0920*/  VIADDMNMX R18, R9, R8, R18, PT ;  /* 0x0000000809127246 */ /* 0x000fe20003800112 */
[----:B------:R-:W-:Y:S01]  /*0930*/  VIADD R11, R16, 0x8 ;  /* 0x00000008100b7836 */ /* 0x000fe20000000000 */
[----:B-----5:R-:W-:Y:S01]  /*0940*/  LEA R10, P0, R20, R4, 0x1 ;  /* 0x00000004140a7211 */ /* 0x020fe200078008ff */
[C---:B------:R-:W-:Y:S01]  /*0950*/  IMAD R14, R13.reuse, UR9, R14 ;  /* 0x000000090d0e7c24 */ /* 0x040fe2000f8e020e */
[----:B------:R-:W-:-:S02]  /*0960*/  ISETP.LT.AND P5, PT, R13, R18, !P4 ;  /* 0x000000120d00720c */ /* 0x000fc400067a1270 */
[----:B------:R-:W-:Y:S02]  /*0970*/  CS2R R50, SRZ ;  /* 0x0000000000327805 */ /* 0x000fe4000001ff00 */
[----:B------:R-:W-:Y:S01]  /*0980*/  SEL R12, RZ, 0x4, P4 ;  /* 0x00000004ff0c7807 */ /* 0x000fe20002000000 */
[----:B------:R-:W-:Y:S01]  /*0990*/  IMAD.IADD R14, R21, 0x1, R14 ;  /* 0x00000001150e7824 */ /* 0x000fe200078e020e */
[----:B------:R-:W-:Y:S02]  /*09a0*/  SEL R4, RZ, 0x1, !P5 ;  /* 0x00000001ff047807 */ /* 0x000fe40006800000 */
[----:B------:R-:W-:Y:S02]  /*09b0*/  CS2R R48, SRZ ;  /* 0x0000000000307805 */ /* 0x000fe4000001ff00 */
[----:B------:R-:W-:Y:S02]  /*09c0*/  ISETP.GE.AND P5, PT, R13, R18, PT ;  /* 0x000000120d00720c */ /* 0x000fe40003fa6270 */
[----:B------:R-:W-:-:S02]  /*09d0*/  CS2R R118, SRZ ;  /* 0x0000000000767805 */ /* 0x000fc4000001ff00 */
[----:B------:R-:W-:Y:S02]  /*09e0*/  SEL R9, RZ, 0x1, P4 ;  /* 0x00000001ff097807 */ /* 0x000fe40002000000 */
[----:B------:R-:W-:Y:S02]  /*09f0*/  CS2R R116, SRZ ;  /* 0x0000000000747805 */ /* 0x000fe4000001ff00 */
[----:B------:R-:W-:Y:S02]  /*0a00*/  ISETP.GE.AND P4, PT, R11, UR6, PT ;  /* 0x000000060b007c0c */ /* 0x000fe4000bf86270 */
[----:B------:R-:W-:Y:S02]  /*0a10*/  CS2R R82, SRZ ;  /* 0x0000000000527805 */ /* 0x000fe4000001ff00 */
[----:B------:R-:W-:Y:S01]  /*0a20*/  LEA.HI.X R11, R20, R5, R14, 0x1, P0 ;  /* 0x00000005140b7211 */ /* 0x000fe200000f0c0e */
[C---:B------:R-:W-:Y:S01]  /*0a30*/  VIADD R14, R16.reuse, 0x10 ;  /* 0x00000010100e7836 */ /* 0x040fe20000000000 */
[----:B------:R-:W-:-:S02]  /*0a40*/  ISETP.GE.AND P0, PT, R16, UR6, PT ;  /* 0x0000000610007c0c */ /* 0x000fc4000bf06270 */
[----:B------:R-:W-:Y:S02]  /*0a50*/  CS2R R80, SRZ ;  /* 0x0000000000507805 */ /* 0x000fe4000001ff00 */
[----:B------:R-:W-:Y:S02]  /*0a60*/  SEL R5, R17, RZ, !P5 ;  /* 0x000000ff11057207 */ /* 0x000fe40006800000 */
[----:B------:R-:W-:Y:S02]  /*0a70*/  CS2R R54, SRZ ;  /* 0x0000000000367805 */ /* 0x000fe4000001ff00 */
[----:B------:R-:W-:Y:S01]  /*0a80*/  ISETP.GE.AND P5, PT, R28, R18, PT ;  /* 0x000000121c00720c */ /* 0x000fe20003fa6270 */
[----:B---3--:R-:W-:Y:S01]  /*0a90*/  IMAD.WIDE.U32 R28, R16, UR4, R28 ;  /* 0x00000004101c7c25 */ /* 0x008fe2000f8e001c */
[----:B------:R-:W-:Y:S02]  /*0aa0*/  SEL R21, RZ, 0x1, P0 ;  /* 0x00000001ff157807 */ /* 0x000fe40000000000 */
[----:B------:R-:W-:-:S02]  /*0ab0*/  CS2R R52, SRZ ;  /* 0x0000000000347805 */ /* 0x000fc4000001ff00 */
[----:B------:R-:W-:Y:S01]  /*0ac0*/  ISETP.GE.AND P0, PT, R14, UR6, PT ;  /* 0x000000060e007c0c */ /* 0x000fe2000bf06270 */
[C---:B------:R-:W-:Y:S01]  /*0ad0*/  VIADD R14, R16.reuse, 0x18 ;  /* 0x00000018100e7836 */ /* 0x040fe20000000000 */
[----:B------:R-:W-:Y:S01]  /*0ae0*/  SEL R24, RZ, 0x2, P5 ;  /* 0x00000002ff187807 */ /* 0x000fe20002800000 */
[----:B------:R-:W-:Y:S01]  /*0af0*/  IMAD R20, R16, UR5, R29 ;  /* 0x0000000510147c24 */ /* 0x000fe2000f8e021d */
[----:B------:R-:W-:Y:S01]  /*0b00*/  SHF.R.U32.HI R26, RZ, 0x1, R25 ;  /* 0x00000001ff1a7819 */ /* 0x000fe20000011619 */
[----:B------:R-:W1:Y:S01]  /*0b10*/  LDCU.64 UR4, c[0x0][0x3f0] ;  /* 0x00007e00ff0477ac */ /* 0x000e620008000a00 */
[----:B------:R-:W-:Y:S02]  /*0b20*/  SEL R24, R24, RZ, !P4 ;  /* 0x000000ff18187207 */ /* 0x000fe40006000000 */
[----:B------:R-:W-:Y:S02]  /*0b30*/  CS2R R122, SRZ ;  /* 0x00000000007a7805 */ /* 0x000fe4000001ff00 */
[----:B------:R-:W-:-:S02]  /*0b40*/  SEL R22, RZ, 0x2, P4 ;  /* 0x00000002ff167807 */ /* 0x000fc40002000000 */
[----:B------:R-:W-:Y:S02]  /*0b50*/  CS2R R120, SRZ ;  /* 0x0000000000787805 */ /* 0x000fe4000001ff00 */
[----:B------:R-:W-:Y:S02]  /*0b60*/  ISETP.GE.AND P4, PT, R14, UR6, PT ;  /* 0x000000060e007c0c */ /* 0x000fe4000bf86270 */
[----:B------:R-:W-:Y:S02]  /*0b70*/  CS2R R78, SRZ ;  /* 0x00000000004e7805 */ /* 0x000fe4000001ff00 */
[----:B------:R-:W-:Y:S02]  /*0b80*/  LOP3.LUT R14, R26, 0x3, R207, 0x48, !PT ;  /* 0x000000031a0e7812 */ /* 0x000fe400078e48cf */
[----:B------:R-:W-:Y:S02]  /*0b90*/  CS2R R76, SRZ ;  /* 0x00000000004c7805 */ /* 0x000fe4000001ff00 */
[----:B------:R-:W-:-:S02]  /*0ba0*/  SEL R23, RZ, 0x4, P5 ;  /* 0x00000004ff177807 */ /* 0x000fc40002800000 */
[----:B------:R-:W-:Y:S02]  /*0bb0*/  CS2R R58, SRZ ;  /* 0x00000000003a7805 */ /* 0x000fe4000001ff00 */
[----:B------:R-:W-:Y:S02]  /*0bc0*/  LOP3.LUT R25, R25, 0x8, RZ, 0xfc, !PT ;  /* 0x0000000819197812 */ /* 0x000fe400078efcff */
[----:B------:R-:W-:Y:S02]  /*0bd0*/  CS2R R56, SRZ ;  /* 0x0000000000387805 */ /* 0x000fe4000001ff00 */
[----:B------:R-:W-:Y:S02]  /*0be0*/  LOP3.LUT R15, R14, 0x4, R207, 0xf8, !PT ;  /* 0x000000040e0f7812 */ /* 0x000fe400078ef8cf */
[----:B------:R-:W-:Y:S02]  /*0bf0*/  CS2R R126, SRZ ;  /* 0x00000000007e7805 */ /* 0x000fe4000001ff00 */
[----:B------:R-:W-:-:S02]  /*0c00*/  SEL R23, R23, RZ, !P0 ;  /* 0x000000ff17177207 */ /* 0x000fc40004000000 */
[----:B------:R-:W-:Y:S02]  /*0c10*/  CS2R R124, SRZ ;  /* 0x00000000007c7805 */ /* 0x000fe4000001ff00 */
[----:B------:R-:W-:Y:S02]  /*0c20*/  SEL R19, RZ, 0x4, P0 ;  /* 0x00000004ff137807 */ /* 0x000fe40000000000 */
[----:B------:R-:W-:Y:S02]  /*0c30*/  CS2R R74, SRZ ;  /* 0x00000000004a7805 */ /* 0x000fe4000001ff00 */
[----:B------:R-:W-:Y:S02]  /*0c40*/  LEA R14, P0, R28, R2, 0x1 ;  /* 0x000000021c0e7211 */ /* 0x000fe400078008ff */
[----:B------:R-:W-:Y:S02]  /*0c50*/  CS2R R72, SRZ ;  /* 0x0000000000487805 */ /* 0x000fe4000001ff00 */
[----:B------:R-:W-:Y:S01]  /*0c60*/  SHF.R.U32.HI R2, RZ, 0x1, R25 ;  /* 0x00000001ff027819 */ /* 0x000fe20000011619 */
[----:B------:R-:W-:Y:S01]  /*0c70*/  VIADD R25, R13, 0x4 ;  /* 0x000000040d197836 */ /* 0x000fe20000000000 */
[----:B------:R-:W-:Y:S01]  /*0c80*/  IADD3 R17, PT, PT, R12, R17, R9 ;  /* 0x000000110c117210 */ /* 0x000fe20007ffe009 */
[----:B------:R-:W-:Y:S01]  /*0c90*/  IMAD R9, R26, 0x20, R15 ;  /* 0x000000201a097824 */ /* 0x000fe200078e020f */
[----:B------:R-:W-:Y:S01]  /*0ca0*/  LEA.HI.X R15, R28, R3, R20, 0x1, P0 ;  /* 0x000000031c0f7211 */ /* 0x000fe200000f0c14 */
[----:B------:R-:W-:Y:S01]  /*0cb0*/  IMAD.WIDE.U32 R28, R8, UR8, RZ ;  /* 0x00000008081c7c25 */ /* 0x000fe2000f8e00ff */
[----:B------:R-:W-:-:S02]  /*0cc0*/  SEL R20, RZ, 0x8, P5 ;  /* 0x00000008ff147807 */ /* 0x000fc40002800000 */
[----:B------:R-:W-:Y:S02]  /*0cd0*/  CS2R R62, SRZ ;  /* 0x00000000003e7805 */ /* 0x000fe4000001ff00 */
[--C-:B------:R-:W-:Y:S02]  /*0ce0*/  LOP3.LUT R26, R2, 0x3, R207.reuse, 0x48, !PT ;  /* 0x00000003021a7812 */ /* 0x100fe400078e48cf */
[----:B------:R-:W-:Y:S02]  /*0cf0*/  CS2R R60, SRZ ;  /* 0x00000000003c7805 */ /* 0x000fe4000001ff00 */
[----:B------:R-:W-:Y:S01]  /*0d00*/  ISETP.LT.AND P5, PT, R16, UR6, !P5 ;  /* 0x0000000610007c0c */ /* 0x000fe2000efa1270 */
[----:B------:R-:W1:Y:S01]  /*0d10*/  LDCU.64 UR6, c[0x0][0x3e8] ;  /* 0x00007d00ff0677ac */ /* 0x000e620008000a00 */
[----:B------:R-:W-:Y:S02]  /*0d20*/  LOP3.LUT R13, R26, 0x4, R207, 0xf8, !PT ;  /* 0x000000041a0d7812 */ /* 0x000fe400078ef8cf */
[----:B------:R-:W-:-:S02]  /*0d30*/  CS2R R130, SRZ ;  /* 0x0000000000827805 */ /* 0x000fc4000001ff00 */
[----:B------:R-:W-:Y:S02]  /*0d40*/  SEL R3, RZ, 0x1, !P5 ;  /* 0x00000001ff037807 */ /* 0x000fe40006800000 */
[----:B------:R-:W-:Y:S02]  /*0d50*/  CS2R R128, SRZ ;  /* 0x0000000000807805 */ /* 0x000fe4000001ff00 */
[----:B------:R-:W-:Y:S01]  /*0d60*/  ISETP.GE.AND P0, PT, R25, R18, PT ;  /* 0x000000121900720c */ /* 0x000fe20003f06270 */
[----:B------:R-:W-:Y:S01]  /*0d70*/  IMAD R13, R2, 0x20, R13 ;  /* 0x00000020020d7824 */ /* 0x000fe200078e020d */
[----:B------:R-:W-:Y:S02]  /*0d80*/  IADD3 R23, PT, PT, R23, R24, R3 ;  /* 0x0000001817177210 */ /* 0x000fe40007ffe003 */
[----:B------:R-:W-:Y:S01]  /*0d90*/  CS2R R70, SRZ ;  /* 0x0000000000467805 */ /* 0x000fe2000001ff00 */
[----:B------:R-:W2:Y:S01]  /*0da0*/  LDC.64 R2, c[0x0][0x3c0] ;  /* 0x0000f000ff027b82 */ /* 0x000ea20000000a00 */
[----:B------:R-:W-:-:S02]  /*0db0*/  SEL R20, R20, RZ, !P4 ;  /* 0x000000ff14147207 */ /* 0x000fc40006000000 */
[----:B------:R-:W-:Y:S02]  /*0dc0*/  CS2R R68, SRZ ;  /* 0x0000000000447805 */ /* 0x000fe4000001ff00 */
[----:B------:R-:W-:Y:S02]  /*0dd0*/  SEL R16, R12, RZ, !P0 ;  /* 0x000000ff0c107207 */ /* 0x000fe40004000000 */
[----:B------:R-:W-:Y:S02]  /*0de0*/  CS2R R66, SRZ ;  /* 0x0000000000427805 */ /* 0x000fe4000001ff00 */
[----:B------:R-:W-:Y:S01]  /*0df0*/  SEL R12, RZ, 0x8, P2 ;  /* 0x00000008ff0c7807 */ /* 0x000fe20001000000 */
[----:B------:R-:W-:Y:S01]  /*0e00*/  IMAD.IADD R20, R23, 0x1, R20 ;  /* 0x0000000117147824 */ /* 0x000fe200078e0214 */
[----:B------:R-:W-:Y:S02]  /*0e10*/  IADD3 R4, PT, PT, R16, R5, R4 ;  /* 0x0000000510047210 */ /* 0x000fe40007ffe004 */
[----:B------:R-:W-:-:S02]  /*0e20*/  CS2R R64, SRZ ;  /* 0x0000000000407805 */ /* 0x000fc4000001ff00 */
[----:B------:R-:W-:Y:S01]  /*0e30*/  IADD3 R19, PT, PT, R19, R22, R21 ;  /* 0x0000001613137210 */ /* 0x000fe20007ffe015 */
[C---:B------:R-:W-:Y:S01]  /*0e40*/  IMAD.IADD R18, R12.reuse, 0x1, R17 ;  /* 0x000000010c127824 */ /* 0x040fe200078e0211 */
[----:B------:R-:W-:Y:S01]  /*0e50*/  SEL R5, R12, RZ, !P0 ;  /* 0x000000ff0c057207 */ /* 0x000fe20004000000 */
[----:B-1----:R-:W-:Y:S01]  /*0e60*/  UIADD3 UR4, UP0, UPT, UR6, -UR4, URZ ;  /* 0x8000000406047290 */ /* 0x002fe2000ff1e0ff */
[----:B------:R-:W-:Y:S02]  /*0e70*/  SEL R21, R20, RZ, P6 ;  /* 0x000000ff14157207 */ /* 0x000fe40003000000 */
[----:B------:R-:W-:Y:S01]  /*0e80*/  SHF.R.S32.HI R12, RZ, 0x1f, R8 ;  /* 0x0000001fff0c7819 */ /* 0x000fe20000011408 */
[----:B------:R-:W-:Y:S01]  /*0e90*/  IMAD.IADD R20, R4, 0x1, R5 ;  /* 0x0000000104147824 */ /* 0x000fe200078e0205 */
[----:B------:R-:W-:Y:S01]  /*0ea0*/  SEL R16, RZ, 0x8, P4 ;  /* 0x00000008ff107807 */ /* 0x000fe20002000000 */
[----:B------:R-:W-:Y:S01]  /*0eb0*/  IMAD.SHL.U32 R4, R21, 0x8, RZ ;  /* 0x0000000815047824 */ /* 0x000fe200078e00ff */
[----:B------:R-:W-:Y:S01]  /*0ec0*/  UIADD3.X UR5, UPT, UPT, UR7, ~UR5, URZ, UP0, !UPT ;  /* 0x8000000507057290 */ /* 0x000fe200087fe4ff */
[----:B------:R-:W-:Y:S01]  /*0ed0*/  IMAD R5, R12, UR8, RZ ;  /* 0x000000080c057c24 */ /* 0x000fe2000f8e02ff */
[----:B------:R-:W-:Y:S01]  /*0ee0*/  SEL R20, R20, RZ, P6 ;  /* 0x000000ff14147207 */ /* 0x000fe20003000000 */
[----:B------:R-:W-:Y:S01]  /*0ef0*/  IMAD.IADD R19, R19, 0x1, R16 ;  /* 0x0000000113137824 */ /* 0x000fe200078e0210 */
[----:B------:R-:W-:Y:S01]  /*0f00*/  LOP3.LUT P4, RZ, R4, 0x10, RZ, 0xc0, !PT ;  /* 0x0000001004ff7812 */ /* 0x000fe2000788c0ff */
[----:B------:R-:W-:Y:S01]  /*0f10*/  IMAD.SHL.U32 R16, R21, 0x10, RZ ;  /* 0x0000001015107824 */ /* 0x000fe200078e00ff */
[-C--:B--2---:R-:W-:Y:S01]  /*0f20*/  IADD3 R26, P2, PT, R14, R2.reuse, RZ ;  /* 0x000000020e1a7210 */ /* 0x084fe20007f5e0ff */
[----:B------:R-:W-:Y:S01]  /*0f30*/  IMAD R12, R8, UR9, R5 ;  /* 0x00000009080c7c24 */ /* 0x000fe2000f8e0205 */
[----:B------:R-:W-:Y:S01]  /*0f40*/  UMOV UR8, 0x400 ;  /* 0x0000040000087882 */ /* 0x000fe20000000000 */
[----:B------:R-:W1:Y:S01]  /*0f50*/  LDC.64 R4, c[0x0][0x3d0] ;  /* 0x0000f400ff047b82 */ /* 0x000e620000000a00 */
[----:B------:R-:W-:Y:S01]  /*0f60*/  LOP3.LUT P5, RZ, R16, 0x10, RZ, 0xc0, !PT ;  /* 0x0000001010ff7812 */ /* 0x000fe200078ac0ff */
[--C-:B------:R-:W-:Y:S01]  /*0f70*/  IMAD.X R27, R15, 0x1, R3.reuse, P2 ;  /* 0x000000010f1b7824 */ /* 0x100fe200010e0603 */
[----:B------:R-:W-:Y:S01]  /*0f80*/  IADD3 R24, P2, PT, R26, R2, RZ ;  /* 0x000000021a187210 */ /* 0x000fe20007f5e0ff */
[----:B------:R-:W-:Y:S01]  /*0f90*/  IMAD.IADD R12, R29, 0x1, R12 ;  /* 0x000000011d0c7824 */ /* 0x000fe200078e020c */
[----:B------:R-:W-:Y:S01]  /*0fa0*/  ULEA UR11, UR11, UR8, 0x18 ;  /* 0x000000080b0b7291 */ /* 0x000fe2000f8ec0ff */
[----:B------:R-:W-:Y:S01]  /*0fb0*/  LEA R16, P0, R28, UR4, 0x1 ;  /* 0x000000041c107c11 */ /* 0x000fe2000f8008ff */
[----:B------:R-:W-:Y:S01]  /*0fc0*/  IMAD.SHL.U32 R22, R21, 0x4, RZ ;  /* 0x0000000415167824 */ /* 0x000fe200078e00ff */
[----:B------:R-:W-:Y:S01]  /*0fd0*/  SEL R18, R18, RZ, P3 ;  /* 0x000000ff12127207 */ /* 0x000fe20001800000 */
[----:B------:R-:W-:Y:S01]  /*0fe0*/  IMAD.SHL.U32 R17, R20, 0x10, RZ ;  /* 0x0000001014117824 */ /* 0x000fe200078e00ff */
[----:B------:R-:W-:Y:S01]  /*0ff0*/  LEA.HI.X R12, R28, UR5, R12, 0x1, P0 ;  /* 0x000000051c0c7c11 */ /* 0x000fe200080f0c0c */
[----:B------:R-:W-:Y:S01]  /*1000*/  IMAD.X R25, R27, 0x1, R3, P2 ;  /* 0x000000011b197824 */ /* 0x000fe200010e0603 */
[----:B------:R-:W-:Y:S01]  /*1010*/  LOP3.LUT P0, RZ, R22, 0x10, RZ, 0xc0, !PT ;  /* 0x0000001016ff7812 */ /* 0x000fe2000780c0ff */
[----:B------:R-:W-:Y:S01]  /*1020*/  IMAD.SHL.U32 R21, R21, 0x2, RZ ;  /* 0x0000000215157824 */ /* 0x000fe200078e00ff */
[----:B------:R-:W-:Y:S01]  /*1030*/  LOP3.LUT P2, RZ, R17, 0x10, RZ, 0xc0, !PT ;  /* 0x0000001011ff7812 */ /* 0x000fe2000784c0ff */
[----:B------:R-:W2:Y:S01]  /*1040*/  LDCU.64 UR4, c[0x0][0x3e0] ;  /* 0x00007c00ff0477ac */ /* 0x000ea20008000a00 */
[----:B------:R-:W-:Y:S01]  /*1050*/  LEA R17, R9, UR11, 0x4 ;  /* 0x0000000b09117c11 */ /* 0x000fe2000f8e20ff */
[----:B------:R-:W-:Y:S01]  /*1060*/  BAR.SYNC.DEFER_BLOCKING 0x0 ;  /* 0x0000000000007b1d */ /* 0x000fe20000010000 */
[----:B------:R-:W-:Y:S01]  /*1070*/  LEA R9, R13, UR11, 0x4 ;  /* 0x0000000b0d097c11 */ /* 0x000fe2000f8e20ff */
[----:B------:R-:W-:Y:S01]  /*1080*/  IMAD.SHL.U32 R13, R20, 0x8, RZ ;  /* 0x00000008140d7824 */ /* 0x000fe200078e00ff */
[----:B------:R-:W-:Y:S01]  /*1090*/  SEL R19, R19, RZ, P3 ;  /* 0x000000ff13137207 */ /* 0x000fe20001800000 */
[----:B------:R-:W-:Y:S01]  /*10a0*/  VIADD R7, R7, UR11 ;  /* 0x0000000b07077c36 */ /* 0x000fe20008000000 */
[----:B------:R-:W-:Y:S01]  /*10b0*/  SEL R215, R18, RZ, P1 ;  /* 0x000000ff12d77207 */ /* 0x000fe20000800000 */
[----:B------:R-:W-:Y:S01]  /*10c0*/  VIADD R6, R6, UR11 ;  /* 0x0000000b06067c36 */ /* 0x000fe20008000000 */
[----:B------:R-:W-:-:S02]  /*10d0*/  SEL R214, R19, RZ, P1 ;  /* 0x000000ff13d67207 */ /* 0x000fc40000800000 */
[----:B------:R-:W-:Y:S02]  /*10e0*/  LOP3.LUT R199, R166, 0x40, RZ, 0xc0, !PT ;  /* 0x00000040a6c77812 */ /* 0x000fe400078ec0ff */
[----:B------:R-:W-:Y:S01]  /*10f0*/  LOP3.LUT R174, R174, 0xe00, RZ, 0xc0, !PT ;  /* 0x00000e00aeae7812 */ /* 0x000fe200078ec0ff */
[----:B------:R-:W-:Y:S01]  /*1100*/  @!PT LDS RZ, [RZ] ;  /* 0x00000000fffff984 */ /* 0x000fe20000000800 */
[----:B------:R-:W-:Y:S01]  /*1110*/  @!PT LDS RZ, [RZ] ;  /* 0x00000000fffff984 */ /* 0x000fe20000000800 */
[----:B------:R-:W-:Y:S01]  /*1120*/  @!PT LDS RZ, [RZ] ;  /* 0x00000000fffff984 */ /* 0x000fe20000000800 */
[----:B------:R3:W-:Y:S01]  /*1130*/  LDGSTS.E.BYPASS.LTC128B.128 [R17], desc[UR20][R14.64], P5 ;  /* 0x000000000e117fae */ /* 0x0007e2000a981a14 */
[----:B------:R-:W-:-:S03]  /*1140*/  LOP3.LUT P5, RZ, R21, 0x10, RZ, 0xc0, !PT ;  /* 0x0000001015ff7812 */ /* 0x000fc600078ac0ff */
[----:B------:R4:W-:Y:S01]  /*1150*/  LDGSTS.E.BYPASS.LTC128B.128 [R9], desc[UR20][R26.64], P4 ;  /* 0x000000001a097fae */ /* 0x0009e2000a181a14 */
[----:B------:R-:W-:-:S03]  /*1160*/  IADD3 R22, P4, PT, R24, R2, RZ ;  /* 0x0000000218167210 */ /* 0x000fc60007f9e0ff */
[----:B------:R4:W-:Y:S01]  /*1170*/  LDGSTS.E.BYPASS.LTC128B.128 [R17+0x1000], desc[UR20][R24.64], P0 ;  /* 0x0100000018117fae */ /* 0x0009e20008181a14 */
[----:B-1----:R-:W-:Y:S01]  /*1180*/  IADD3 R28, P0, PT, R164, -R4, RZ ;  /* 0x80000004a41c7210 */ /* 0x002fe20007f1e0ff */
[----:B------:R-:W-:Y:S01]  /*1190*/  IMAD.X R23, R25, 0x1, R3, P4 ;  /* 0x0000000119177824 */ /* 0x000fe200020e0603 */
[----:B------:R-:W-:Y:S01]  /*11a0*/  LOP3.LUT P4, RZ, R13, 0x10, RZ, 0xc0, !PT ;  /* 0x000000100dff7812 */ /* 0x000fe2000788c0ff */
[----:B------:R-:W-:Y:S02]  /*11b0*/  IMAD.SHL.U32 R4, R18, 0x10, RZ ;  /* 0x0000001012047824 */ /* 0x000fe400078e00ff */
[----:B------:R-:W-:Y:S01]  /*11c0*/  IMAD.X R29, R165, 0x1, ~R5, P0 ;  /* 0x00000001a51d7824 */ /* 0x000fe200000e0e05 */
[----:B------:R1:W-:Y:S01]  /*11d0*/  LDGSTS.E.BYPASS.LTC128B.128 [R9+0x1000], desc[UR20][R22.64], P5 ;  /* 0x0100000016097fae */ /* 0x0003e2000a981a14 */
[----:B------:R-:W-:Y:S01]  /*11e0*/  IMAD.SHL.U32 R5, R20, 0x4, RZ ;  /* 0x0000000414057824 */ /* 0x000fe200078e00ff */
[----:B------:R-:W-:Y:S01]  /*11f0*/  LOP3.LUT P0, RZ, R4, 0x10, RZ, 0xc0, !PT ;  /* 0x0000001004ff7812 */ /* 0x000fe2000780c0ff */
[----:B------:R-:W-:Y:S01]  /*1200*/  IMAD.SHL.U32 R20, R20, 0x2, RZ ;  /* 0x0000000214147824 */ /* 0x000fe200078e00ff */
[----:B------:R-:W-:Y:S01]  /*1210*/  LDGSTS.E.BYPASS.LTC128B.128 [R7+0x8000], desc[UR20][R10.64], P2 ;  /* 0x080000000a077fae */ /* 0x000fe20009181a14 */
[----:B------:R-:W-:Y:S01]  /*1220*/  IMAD.WIDE R28, R8, 0x2, R28 ;  /* 0x00000002081c7825 */ /* 0x000fe200078e021c */
[----:B------:R-:W-:-:S02]  /*1230*/  LOP3.LUT P5, RZ, R5, 0x10, RZ, 0xc0, !PT ;  /* 0x0000001005ff7812 */ /* 0x000fc400078ac0ff */
[----:B------:R-:W-:Y:S01]  /*1240*/  LOP3.LUT P2, RZ, R20, 0x10, RZ, 0xc0, !PT ;  /* 0x0000001014ff7812 */ /* 0x000fe2000784c0ff */
[----:B------:R1:W-:Y:S01]  /*1250*/  LDGSTS.E.BYPASS.LTC128B.128 [R7+0x8080], desc[UR20][R10.64+0x80], P4 ;  /* 0x080800800a077fae */ /* 0x0003e2000a181a14 */
[----:B------:R-:W-:Y:S01]  /*1260*/  IMAD.SHL.U32 R4, R18, 0x8, RZ ;  /* 0x0000000812047824 */ /* 0x000fe200078e00ff */
[----:B--2---:R-:W-:Y:S01]  /*1270*/  IADD3 R20, P3, PT, R10, UR4, RZ ;  /* 0x000000040a147c10 */ /* 0x004fe2000ff7e0ff */
[C---:B------:R-:W-:Y:S01]  /*1280*/  IMAD.SHL.U32 R5, R19.reuse, 0x10, RZ ;  /* 0x0000001013057824 */ /* 0x040fe200078e00ff */
[----:B---3--:R-:W-:Y:S01]  /*1290*/  IADD3 R14, P4, PT, R28, R22, RZ ;  /* 0x000000161c0e7210 */ /* 0x008fe20007f9e0ff */
[----:B------:R-:W-:Y:S01]  /*12a0*/  IMAD.SHL.U32 R8, R19, 0x8, RZ ;  /* 0x0000000813087824 */ /* 0x000fe200078e00ff */
[----:B------:R-:W-:Y:S02]  /*12b0*/  LOP3.LUT P6, RZ, R4, 0x10, RZ, 0xc0, !PT ;  /* 0x0000001004ff7812 */ /* 0x000fe400078cc0ff */
[----:B----4-:R-:W-:Y:S02]  /*12c0*/  CS2R R26, SRZ ;  /* 0x00000000001a7805 */ /* 0x010fe4000001ff00 */
[----:B------:R-:W-:Y:S01]  /*12d0*/  IADD3.X R21, PT, PT, R11, UR5, RZ, P3, !PT ;  /* 0x000000050b157c10 */ /* 0x000fe20009ffe4ff */
[----:B------:R-:W-:Y:S01]  /*12e0*/  IMAD.X R15, R29, 0x1, R23, P4 ;  /* 0x000000011d0f7824 */ /* 0x000fe200020e0617 */
[----:B------:R-:W-:-:S02]  /*12f0*/  IADD3 R4, P3, PT, R16, R20, RZ ;  /* 0x0000001410047210 */ /* 0x000fc40007f7e0ff */
[----:B------:R-:W-:Y:S02]  /*1300*/  CS2R R28, SRZ ;  /* 0x00000000001c7805 */ /* 0x000fe4000001ff00 */
[----:B------:R-:W-:Y:S01]  /*1310*/  LOP3.LUT P4, RZ, R5, 0x10, RZ, 0xc0, !PT ;  /* 0x0000001005ff7812 */ /* 0x000fe2000788c0ff */
[----:B------:R-:W-:Y:S01]  /*1320*/  LDGSTS.E.BYPASS.LTC128B.128 [R6+0x8400], desc[UR20][R20.64], P5 ;  /* 0x0840000014067fae */ /* 0x000fe2000a981a14 */
[----:B------:R-:W-:Y:S01]  /*1330*/  IMAD.X R5, R12, 0x1, R21, P3 ;  /* 0x000000010c057824 */ /* 0x000fe200018e0615 */
[----:B------:R-:W-:Y:S02]  /*1340*/  LOP3.LUT P3, RZ, R8, 0x10, RZ, 0xc0, !PT ;  /* 0x0000001008ff7812 */ /* 0x000fe4000786c0ff */
[----:B------:R2:W-:Y:S01]  /*1350*/  LDGSTS.E.BYPASS.LTC128B.128 [R6+0x8480], desc[UR20][R20.64+0x80], P2 ;  /* 0x0848008014067fae */ /* 0x0005e20009181a14 */
[-C--:B------:R-:W-:Y:S01]  /*1360*/  IADD3 R24, P2, PT, R14, R2.reuse, RZ ;  /* 0x000000020e187210 */ /* 0x080fe20007f5e0ff */
[----:B------:R-:W-:Y:S02]  /*1370*/  IMAD.SHL.U32 R8, R19, 0x2, RZ ;  /* 0x0000000213087824 */ /* 0x000fe400078e00ff */
[----:B------:R-:W0:Y:S02]  /*1380*/  LDGDEPBAR ;  /* 0x00000000000079af */ /* 0x000e240000000000 */
[----:B------:R-:W-:Y:S01]  /*1390*/  IMAD.X R25, R15, 0x1, R3, P2 ;  /* 0x000000010f197824 */ /* 0x000fe200010e0603 */
[----:B-1----:R-:W-:Y:S01]  /*13a0*/  IADD3 R22, P2, PT, R24, R2, RZ ;  /* 0x0000000218167210 */ /* 0x002fe20007f5e0ff */
[----:B------:R-:W-:Y:S01]  /*13b0*/  LDGSTS.E.BYPASS.LTC128B.128 [R17+0x80], desc[UR20][R14.64], P4 ;  /* 0x000800000e117fae */ /* 0x000fe2000a181a14 */
[----:B------:R-:W-:Y:S01]  /*13c0*/  LOP3.LUT P4, RZ, R8, 0x10, RZ, 0xc0, !PT ;  /* 0x0000001008ff7812 */ /* 0x000fe2000788c0ff */
[----:B------:R-:W-:-:S02]  /*13d0*/  IMAD.SHL.U32 R10, R19, 0x4, RZ ;  /* 0x00000004130a7824 */ /* 0x000fc400078e00ff */
[----:B------:R-:W-:Y:S01]  /*13e0*/  IMAD.SHL.U32 R8, R18, 0x4, RZ ;  /* 0x0000000412087824 */ /* 0x000fe200078e00ff */
[----:B------:R1:W-:Y:S01]  /*13f0*/  LDGSTS.E.BYPASS.LTC128B.128 [R9+0x80], desc[UR20][R24.64], P3 ;  /* 0x0008000018097fae */ /* 0x0003e20009981a14 */
[----:B------:R-:W-:Y:S01]  /*1400*/  IMAD.X R23, R25, 0x1, R3, P2 ;  /* 0x0000000119177824 */ /* 0x000fe200010e0603 */
[----:B------:R-:W-:Y:S01]  /*1410*/  LOP3.LUT P5, RZ, R10, 0x10, RZ, 0xc0, !PT ;  /* 0x000000100aff7812 */ /* 0x000fe200078ac0ff */
[----:B------:R-:W-:Y:S01]  /*1420*/  IMAD.SHL.U32 R18, R18, 0x2, RZ ;  /* 0x0000000212127824 */ /* 0x000fe200078e00ff */
[----:B------:R-:W-:Y:S01]  /*1430*/  LOP3.LUT P3, RZ, R8, 0x10, RZ, 0xc0, !PT ;  /* 0x0000001008ff7812 */ /* 0x000fe2000786c0ff */
[----:B------:R-:W-:Y:S01]  /*1440*/  IMAD.SHL.U32 R8, R215, 0x10, RZ ;  /* 0x00000010d7087824 */ /* 0x000fe200078e00ff */
[----:B------:R-:W-:Y:S02]  /*1450*/  IADD3 R12, P2, PT, R22, R2, RZ ;  /* 0x00000002160c7210 */ /* 0x000fe40007f5e0ff */
[----:B------:R-:W-:-:S03]  /*1460*/  IADD3 R10, P1, PT, R4, UR4, RZ ;  /* 0x00000004040a7c10 */ /* 0x000fc6000ff3e0ff */
[----:B------:R-:W-:Y:S01]  /*1470*/  IMAD.X R13, R23, 0x1, R3, P2 ;  /* 0x00000001170d7824 */ /* 0x000fe200010e0603 */
[----:B------:R-:W-:Y:S02]  /*1480*/  LOP3.LUT P2, RZ, R18, 0x10, RZ, 0xc0, !PT ;  /* 0x0000001012ff7812 */ /* 0x000fe4000784c0ff */
[----:B------:R-:W-:Y:S02]  /*1490*/  CS2R R18, SRZ ;  /* 0x0000000000127805 */ /* 0x000fe4000001ff00 */
[----:B------:R-:W-:Y:S01]  /*14a0*/  IADD3.X R11, PT, PT, R5, UR5, RZ, P1, !PT ;  /* 0x00000005050b7c10 */ /* 0x000fe20008ffe4ff */
[----:B------:R3:W-:Y:S01]  /*14b0*/  LDGSTS.E.BYPASS.LTC128B.128 [R17+0x1080], desc[UR20][R22.64], P5 ;  /* 0x0108000016117fae */ /* 0x0007e2000a981a14 */
[----:B------:R-:W-:Y:S01]  /*14c0*/  LOP3.LUT P5, RZ, R8, 0x10, RZ, 0xc0, !PT ;  /* 0x0000001008ff7812 */ /* 0x000fe200078ac0ff */
[----:B------:R-:W-:Y:S01]  /*14d0*/  IMAD.SHL.U32 R8, R215, 0x8, RZ ;  /* 0x00000008d7087824 */ /* 0x000fe200078e00ff */
[----:B------:R-:W-:Y:S01]  /*14e0*/  IADD3 R210, P1, PT, R12, R164, RZ ;  /* 0x000000a40cd27210 */ /* 0x000fe20007f3e0ff */
[----:B------:R4:W-:Y:S01]  /*14f0*/  LDGSTS.E.BYPASS.LTC128B.128 [R9+0x1080], desc[UR20][R12.64], P4 ;  /* 0x010800000c097fae */ /* 0x0009e2000a181a14 */
[----:B--2---:R-:W-:-:S02]  /*1500*/  CS2R R20, SRZ ;  /* 0x0000000000147805 */ /* 0x004fc4000001ff00 */
[----:B------:R-:W-:Y:S01]  /*1510*/  LOP3.LUT P4, RZ, R8, 0x10, RZ, 0xc0, !PT ;  /* 0x0000001008ff7812 */ /* 0x000fe2000788c0ff */
[----:B------:R-:W-:Y:S01]  /*1520*/  IMAD.SHL.U32 R8, R214, 0x10, RZ ;  /* 0x00000010d6087824 */ /* 0x000fe200078e00ff */
[----:B------:R-:W-:Y:S01]  /*1530*/  LDGSTS.E.BYPASS.LTC128B.128 [R7+0xa000], desc[UR20][R4.64], P0 ;  /* 0x0a00000004077fae */ /* 0x000fe20008181a14 */
[----:B------:R-:W-:Y:S01]  /*1540*/  IMAD.X R211, R13, 0x1, R165, P1 ;  /* 0x000000010dd37824 */ /* 0x000fe200008e06a5 */
[----:B-1----:R-:W-:Y:S02]  /*1550*/  CS2R R24, SRZ ;  /* 0x0000000000187805 */ /* 0x002fe4000001ff00 */
[----:B------:R-:W-:Y:S01]  /*1560*/  LOP3.LUT P0, RZ, R8, 0x10, RZ, 0xc0, !PT ;  /* 0x0000001008ff7812 */ /* 0x000fe2000780c0ff */
[----:B------:R-:W-:Y:S01]  /*1570*/  IMAD.SHL.U32 R8, R214, 0x8, RZ ;  /* 0x00000008d6087824 */ /* 0x000fe200078e00ff */
[----:B------:R1:W-:Y:S04]  /*1580*/  LDGSTS.E.BYPASS.LTC128B.128 [R7+0xa080], desc[UR20][R4.64+0x80], P6 ;  /* 0x0a08008004077fae */ /* 0x0003e8000b181a14 */
[----:B------:R-:W-:Y:S01]  /*1590*/  LDGSTS.E.BYPASS.LTC128B.128 [R6+0xa400], desc[UR20][R10.64], P3 ;  /* 0x0a4000000a067fae */ /* 0x000fe20009981a14 */
[----:B------:R-:W-:Y:S01]  /*15a0*/  LOP3.LUT P6, RZ, R8, 0x10, RZ, 0xc0, !PT ;  /* 0x0000001008ff7812 */ /* 0x000fe200078cc0ff */
[----:B------:R-:W-:-:S02]  /*15b0*/  IMAD.SHL.U32 R8, R214, 0x4, RZ ;  /* 0x00000004d6087824 */ /* 0x000fc400078e00ff */
[----:B------:R2:W-:Y:S01]  /*15c0*/  LDGSTS.E.BYPASS.LTC128B.128 [R6+0xa480], desc[UR20][R10.64+0x80], P2 ;  /* 0x0a4800800a067fae */ /* 0x0005e20009181a14 */
[-C--:B------:R-:W-:Y:S02]  /*15d0*/  IADD3 R14, P2, PT, R210, R2.reuse, RZ ;  /* 0x00000002d20e7210 */ /* 0x080fe40007f5e0ff */
[----:B------:R-:W-:Y:S01]  /*15e0*/  LOP3.LUT P1, RZ, R8, 0x10, RZ, 0xc0, !PT ;  /* 0x0000001008ff7812 */ /* 0x000fe2000782c0ff */
[----:B------:R-:W0:Y:S01]  /*15f0*/  LDGDEPBAR ;  /* 0x00000000000079af */ /* 0x000e220000000000 */
[----:B---3--:R-:W-:Y:S01]  /*1600*/  CS2R R22, SRZ ;  /* 0x0000000000167805 */ /* 0x008fe2000001ff00 */
[----:B------:R-:W-:Y:S02]  /*1610*/  IMAD.X R15, R211, 0x1, R3, P2 ;  /* 0x00000001d30f7824 */ /* 0x000fe400010e0603 */
[----:B------:R-:W-:Y:S01]  /*1620*/  LDGSTS.E.BYPASS.LTC128B.128 [R17+0x100], desc[UR20][R210.64], P0 ;  /* 0x00100000d2117fae */ /* 0x000fe20008181a14 */
[----:B----4-:R-:W-:-:S03]  /*1630*/  IADD3 R12, P0, PT, R14, R2, RZ ;  /* 0x000000020e0c7210 */ /* 0x010fc60007f1e0ff */
[----:B------:R-:W-:Y:S02]  /*1640*/  LDGSTS.E.BYPASS.LTC128B.128 [R9+0x100], desc[UR20][R14.64], P6 ;  /* 0x001000000e097fae */ /* 0x000fe4000b181a14 */
[----:B------:R-:W-:Y:S01]  /*1650*/  IMAD.X R13, R15, 0x1, R3, P0 ;  /* 0x000000010f0d7824 */ /* 0x000fe200000e0603 */
[----:B------:R-:W-:Y:S01]  /*1660*/  IADD3 R170, P0, PT, R10, UR6, RZ ;  /* 0x000000060aaa7c10 */ /* 0x000fe2000ff1e0ff */
[----:B-1----:R-:W-:-:S03]  /*1670*/  IMAD.SHL.U32 R4, R215, 0x2, RZ ;  /* 0x00000002d7047824 */ /* 0x002fc600078e00ff */
[----:B------:R-:W-:Y:S01]  /*1680*/  IADD3.X R171, PT, PT, R11, UR7, RZ, P0, !PT ;  /* 0x000000070bab7c10 */ /* 0x000fe200087fe4ff */
[----:B------:R-:W-:Y:S01]  /*1690*/  IMAD.SHL.U32 R5, R215, 0x4, RZ ;  /* 0x00000004d7057824 */ /* 0x000fe200078e00ff */
[----:B------:R1:W-:Y:S01]  /*16a0*/  LDGSTS.E.BYPASS.LTC128B.128 [R17+0x1100], desc[UR20][R12.64], P1 ;  /* 0x011000000c117fae */ /* 0x0003e20008981a14 */
[----:B------:R-:W-:Y:S01]  /*16b0*/  LOP3.LUT P2, RZ, R4, 0x10, RZ, 0xc0, !PT ;  /* 0x0000001004ff7812 */ /* 0x000fe2000784c0ff */
[----:B------:R-:W-:Y:S02]  /*16c0*/  IMAD.SHL.U32 R4, R214, 0x2, RZ ;  /* 0x00000002d6047824 */ /* 0x000fe400078e00ff */
[----:B------:R-:W-:Y:S01]  /*16d0*/  LOP3.LUT P3, RZ, R5, 0x10, RZ, 0xc0, !PT ;  /* 0x0000001005ff7812 */ /* 0x000fe2000786c0ff */
[----:B------:R-:W-:Y:S01]  /*16e0*/  VIADD R5, R0, 0x1f ;  /* 0x0000001f00057836 */ /* 0x000fe20000000000 */
[----:B--2---:R-:W-:Y:S02]  /*16f0*/  SHF.R.U32.HI R11, RZ, 0x1, R207 ;  /* 0x00000001ff0b7819 */ /* 0x004fe400000116cf */
[----:B------:R-:W-:-:S02]  /*1700*/  LOP3.LUT P6, RZ, R4, 0x10, RZ, 0xc0, !PT ;  /* 0x0000001004ff7812 */ /* 0x000fc400078cc0ff */
[----:B------:R-:W-:Y:S02]  /*1710*/  IADD3 R10, P0, PT, R12, R2, RZ ;  /* 0x000000020c0a7210 */ /* 0x000fe40007f1e0ff */
[----:B------:R-:W-:Y:S02]  /*1720*/  LOP3.LUT R0, R168, 0x3, R11, 0x78, !PT ;  /* 0x00000003a8007812 */ /* 0x000fe400078e780b */
[----:B------:R-:W-:Y:S01]  /*1730*/  SHF.R.S32.HI R216, RZ, 0x1f, R5 ;  /* 0x0000001fffd87819 */ /* 0x000fe20000011405 */
[----:B------:R-:W-:Y:S01]  /*1740*/  IMAD.X R11, R13, 0x1, R3, P0 ;  /* 0x000000010d0b7824 */ /* 0x000fe200000e0603 */
[----:B------:R-:W-:Y:S01]  /*1750*/  IADD3 R4, P0, PT, R170, UR4, RZ ;  /* 0x00000004aa047c10 */ /* 0x000fe2000ff1e0ff */
[----:B------:R-:W-:Y:S01]  /*1760*/  ULOP3.LUT UR4, UR19, 0xfffc, URZ, 0xc0, !UPT ;  /* 0x0000fffc13047892 */ /* 0x000fe2000f8ec0ff */
[----:B------:R-:W-:Y:S01]  /*1770*/  ISETP.GE.AND P1, PT, R5, 0x20, PT ;  /* 0x000000200500780c */ /* 0x000fe20003f26270 */
[----:B------:R-:W-:Y:S01]  /*1780*/  IMAD R199, R0, 0x10, R199 ;  /* 0x0000001000c77824 */ /* 0x000fe200078e02c7 */
[----:B------:R-:W-:Y:S01]  /*1790*/  LEA.HI R216, R216, R5, RZ, 0x5 ;  /* 0x00000005d8d87211 */ /* 0x000fe200078f28ff */
[----:B------:R2:W-:Y:S01]  /*17a0*/  LDGSTS.E.BYPASS.LTC128B.128 [R9+0x1100], desc[UR20][R10.64], P6 ;  /* 0x011000000a097fae */ /* 0x0005e2000b181a14 */
[----:B------:R-:W-:Y:S01]  /*17b0*/  IADD3.X R5, PT, PT, R171, UR5, RZ, P0, !PT ;  /* 0x00000005ab057c10 */ /* 0x000fe200087fe4ff */
[----:B------:R-:W-:Y:S01]  /*17c0*/  UIADD3 UR10, UPT, UPT, UR10, -UR4, URZ ;  /* 0x800000040a0a7290 */ /* 0x000fe2000fffe0ff */
[C---:B------:R-:W-:Y:S01]  /*17d0*/  VIADD R0, R168.reuse, 0x2 ;  /* 0x00000002a8007836 */ /* 0x040fe20000000000 */
[----:B------:R-:W-:Y:S01]  /*17e0*/  LDGSTS.E.BYPASS.LTC128B.128 [R7+0xc000], desc[UR20][R170.64], P5 ;  /* 0x0c000000aa077fae */ /* 0x000fe2000a981a14 */
[----:B------:R-:W-:Y:S01]  /*17f0*/  USHF.R.S32.HI UR19, URZ, 0x2, UR19 ;  /* 0x00000002ff137899 */ /* 0x000fe20008011413 */
[--C-:B------:R-:W-:Y:S01]  /*1800*/  LOP3.LUT R168, R168, 0x3, R207.reuse, 0x78, !PT ;  /* 0x00000003a8a87812 */ /* 0x100fe200078e78cf */
[----:B------:R-:W-:Y:S01]  /*1810*/  ULOP3.LUT UR17, UR10, 0x80, URZ, 0xc0, !UPT ;  /* 0x000000800a117892 */ /* 0x000fe2000f8ec0ff */
[----:B------:R-:W-:Y:S01]  /*1820*/  LDGSTS.E.BYPASS.LTC128B.128 [R7+0xc080], desc[UR20][R170.64+0x80], P4 ;  /* 0x0c080080aa077fae */ /* 0x000fe2000a181a14 */
[--C-:B------:R-:W-:Y:S01]  /*1830*/  LOP3.LUT R0, R0, 0x3, R207.reuse, 0x78, !PT ;  /* 0x0000000300007812 */ /* 0x100fe200078e78cf */
[----:B------:R-:W-:Y:S01]  /*1840*/  UIADD3 UR4, UPT, UPT, UR11, 0x8000, URZ ;  /* 0x000080000b047890 */ /* 0x000fe2000fffe0ff */
[C-C-:B------:R-:W-:Y:S01]  /*1850*/  LOP3.LUT R136, R168.reuse, 0x4, R207.reuse, 0xf8, !PT ;  /* 0x00000004a8887812 */ /* 0x140fe200078ef8cf */
[----:B------:R-:W-:Y:S01]  /*1860*/  LDGSTS.E.BYPASS.LTC128B.128 [R6+0xc400], desc[UR20][R4.64], P3 ;  /* 0x0c40000004067fae */ /* 0x000fe20009981a14 */
[----:B------:R-:W-:Y:S01]  /*1870*/  ULEA.HI UR17, UR17, UR10, URZ, 0x19 ;  /* 0x0000000a11117291 */ /* 0x000fe2000f8fc8ff */
[----:B------:R-:W-:-:S02]  /*1880*/  LOP3.LUT R144, R168, 0x4, R207, 0xf4, !PT ;  /* 0x00000004a8907812 */ /* 0x000fc400078ef4cf */
[----:B-1----:R-:W-:Y:S01]  /*1890*/  CS2R R16, SRZ ;  /* 0x0000000000107805 */ /* 0x002fe2000001ff00 */
[----:B------:R1:W-:Y:S01]  /*18a0*/  LDGSTS.E.BYPASS.LTC128B.128 [R6+0xc480], desc[UR20][R4.64+0x80], P2 ;  /* 0x0c48008004067fae */ /* 0x0003e20009181a14 */
[----:B------:R-:W-:Y:S01]  /*18b0*/  ULOP3.LUT UR6, UR17, 0xfffe, URZ, 0xc0, !UPT ;  /* 0x0000fffe11067892 */ /* 0x000fe2000f8ec0ff */
[C-C-:B------:R-:W-:Y:S01]  /*18c0*/  LOP3.LUT R140, R0.reuse, 0x4, R207.reuse, 0xf8, !PT ;  /* 0x00000004008c7812 */ /* 0x140fe200078ef8cf */
[----:B------:R-:W-:Y:S01]  /*18d0*/  UPRMT UR17, UR17, 0x8880, URZ ;  /* 0x0000888011117896 */ /* 0x000fe200080000ff */
[----:B------:R-:W0:Y:S01]  /*18e0*/  LDGDEPBAR ;  /* 0x00000000000079af */ /* 0x000e220000000000 */
[----:B------:R-:W-:Y:S01]  /*18f0*/  UIADD3 UR6, UPT, UPT, URZ, -UR6, URZ ;  /* 0x80000006ff067290 */ /* 0x000fe2000fffe0ff */
[----:B------:R-:W-:Y:S01]  /*1900*/  LOP3.LUT R148, R0, 0x4, R207, 0xf4, !PT ;  /* 0x0000000400947812 */ /* 0x000fe200078ef4cf */
[----:B------:R-:W-:Y:S01]  /*1910*/  USHF.R.S32.HI UR17, URZ, 0x1, UR17 ;  /* 0x00000001ff117899 */ /* 0x000fe20008011411 */
[--C-:B------:R-:W-:Y:S01]  /*1920*/  LOP3.LUT R136, R136, 0xf0, R217.reuse, 0xf8, !PT ;  /* 0x000000f088887812 */ /* 0x100fe200078ef8d9 */
[----:B------:R-:W-:Y:S01]  /*1930*/  UPRMT UR6, UR6, 0x7710, URZ ;  /* 0x0000771006067896 */ /* 0x000fe200080000ff */
[--C-:B------:R-:W-:Y:S01]  /*1940*/  LOP3.LUT R144, R144, 0xf0, R217.reuse, 0xf8, !PT ;  /* 0x000000f090907812 */ /* 0x100fe200078ef8d9 */
[----:B------:R-:W-:Y:S01]  /*1950*/  UPRMT UR17, UR17, 0x9910, URZ ;  /* 0x0000991011117896 */ /* 0x000fe200080000ff */
[--C-:B------:R-:W-:Y:S01]  /*1960*/  LOP3.LUT R140, R140, 0xf0, R217.reuse, 0xf8, !PT ;  /* 0x000000f08c8c7812 */ /* 0x100fe200078ef8d9 */
[----:B------:R-:W-:Y:S01]  /*1970*/  UIADD3 UR6, UPT, UPT, UR10, UR6, URZ ;  /* 0x000000060a067290 */ /* 0x000fe2000fffe0ff */
[----:B------:R-:W-:Y:S01]  /*1980*/  LOP3.LUT R148, R148, 0xf0, R217, 0xf8, !PT ;  /* 0x000000f094947812 */ /* 0x000fe200078ef8d9 */
[----:B------:R-:W-:Y:S01]  /*1990*/  ULEA UR7, UR19, UR17, 0x6 ;  /* 0x0000001113077291 */ /* 0x000fe2000f8e30ff */
[----:B------:R-:W-:Y:S01]  /*19a0*/  LEA R136, R136, UR4, 0x4 ;  /* 0x0000000488887c11 */ /* 0x000fe2000f8e20ff */
[----:B------:R-:W-:Y:S01]  /*19b0*/  UPRMT UR5, UR6, 0x8880, URZ ;  /* 0x0000888006057896 */ /* 0x000fe200080000ff */
[----:B------:R-:W-:Y:S01]  /*19c0*/  LEA R144, R144, UR4, 0x4 ;  /* 0x0000000490907c11 */ /* 0x000fe2000f8e20ff */
[----:B------:R-:W-:Y:S01]  /*19d0*/  ULOP3.LUT UR18, UR6, 0xffff, URZ, 0xc0, !UPT ;  /* 0x0000ffff06127892 */ /* 0x000fe2000f8ec0ff */
[----:B------:R-:W-:Y:S01]  /*19e0*/  LEA R140, R140, UR4, 0x4 ;  /* 0x000000048c8c7c11 */ /* 0x000fe2000f8e20ff */
[----:B------:R-:W-:Y:S01]  /*19f0*/  ULEA UR5, UR5, UR19, 0x7 ;  /* 0x0000001305057291 */ /* 0x000fe2000f8e38ff */
[----:B------:R-:W-:Y:S01]  /*1a00*/  LEA R148, R148, UR4, 0x4 ;  /* 0x0000000494947c11 */ /* 0x000fe2000f8e20ff */
[----:B------:R-:W-:Y:S01]  /*1a10*/  USHF.L.U32 UR4, UR7, 0x7, URZ ;  /* 0x0000000707047899 */ /* 0x000fe200080006ff */
[----:B------:R-:W-:Y:S01]  /*1a20*/  CS2R R14, SRZ ;  /* 0x00000000000e7805 */ /* 0x000fe2000001ff00 */
[----:B------:R-:W-:Y:S01]  /*1a30*/  USHF.L.U32 UR5, UR5, 0x3, URZ ;  /* 0x0000000305057899 */ /* 0x000fe200080006ff */
[----:B------:R-:W-:Y:S01]  /*1a40*/  CS2R R12, SRZ ;  /* 0x00000000000c7805 */ /* 0x000fe2000001ff00 */
[----:B------:R-:W-:Y:S01]  /*1a50*/  UPRMT UR18, UR18, 0x8880, URZ ;  /* 0x0000888012127896 */ /* 0x000fe200080000ff */
[----:B------:R-:W-:-:S04]  /*1a60*/  DEPBAR.LE SB0, 0x2 ;  /* 0x000080800000791a */ /* 0x000fc80000000000 */
[----:B------:R-:W-:Y:S01]  /*1a70*/  BAR.SYNC.DEFER_BLOCKING 0x0 ;  /* 0x0000000000007b1d */ /* 0x000fe20000010000 */
[----:B------:R-:W-:Y:S01]  /*1a80*/  ULEA UR5, UR5, UR11, 0x4 ;  /* 0x0000000b05057291 */ /* 0x000fe2000f8e20ff */
[----:B--2---:R-:W-:Y:S02]  /*1a90*/  CS2R R10, SRZ ;  /* 0x00000000000a7805 */ /* 0x004fe4000001ff00 */
[----:B------:R-:W-:Y:S02]  /*1aa0*/  CS2R R8, SRZ ;  /* 0x0000000000087805 */ /* 0x000fe4000001ff00 */
[----:B-1----:R-:W-:Y:S02]  /*1ab0*/  CS2R R6, SRZ ;  /* 0x0000000000067805 */ /* 0x002fe4000001ff00 */
[----:B------:R-:W-:Y:S02]  /*1ac0*/  LEA.HI.SX32 R216, R216, 0xfffffffd, 0x1b ;  /* 0xfffffffdd8d87811 */ /* 0x000fe400078fdaff */
[----:B------:R-:W-:-:S05]  /*1ad0*/  IADD3 R4, PT, PT, R174, UR5, R199 ;  /* 0x00000005ae047c10 */ /* 0x000fca000fffe0c7 */
[----:B------:R-:W1:Y:S04]  /*1ae0*/  LDSM.16.M88.4 R132, [R4] ;  /* 0x000000000484783b */ /* 0x000e680000000200 */
[----:B------:R-:W2:Y:S04]  /*1af0*/  LDSM.16.M88.4 R152, [R4+0x1000] ;  /* 0x001000000498783b */ /* 0x000ea80000000200 */
[----:B------:R-:W3:Y:S04]  /*1b00*/  LDSM.16.M88.4 R156, [R4+0x2000] ;  /* 0x00200000049c783b */ /* 0x000ee80000000200 */
[----:B------:R4:W1:Y:S04]  /*1b10*/  LDSM.16.M88.4 R160, [R4+0x3000] ;  /* 0x0030000004a0783b */ /* 0x0008680000000200 */
[----:B------:R-:W1:Y:S04]  /*1b20*/  LDSM.16.MT88.4 R136, [R136+UR4] ;  /* 0x000000048888783b */ /* 0x000e680008004200 */
[----:B------:R-:W1:Y:S04]  /*1b30*/  LDSM.16.MT88.4 R140, [R140+UR4] ;  /* 0x000000048c8c783b */ /* 0x000e680008004200 */
[----:B------:R-:W1:Y:S04]  /*1b40*/  LDSM.16.MT88.4 R144, [R144+UR4] ;  /* 0x000000049090783b */ /* 0x000e680008004200 */
[----:B------:R-:W1:Y:S01]  /*1b50*/  LDSM.16.MT88.4 R148, [R148+UR4] ;  /* 0x000000049494783b */ /* 0x000e620008004200 */
[----:B----4-:R-:W-:Y:S01]  /*1b60*/  CS2R R4, SRZ ;  /* 0x0000000000047805 */ /* 0x010fe2000001ff00 */
[----:B------:R-:W-:Y:S06]  /*1b70*/  @!P1 BRA `(.L_x_498) ;  /* 0x0000000c00749947 */ /* 0x000fec0003800000 */
[----:B------:R-:W4:Y:S01]  /*1b80*/  S2R R218, SR_CgaCtaId ;  /* 0x0000000000da7919 */ /* 0x000f220000008800 */
[----:B------:R-:W-:Y:S01]  /*1b90*/  SHF.R.U32.HI R172, RZ, 0x2, R207 ;  /* 0x00000002ffac7819 */ /* 0x000fe200000116cf */
[----:B------:R-:W-:Y:S01]  /*1ba0*/  IMAD.IADD R199, R174, 0x1, R199 ;  /* 0x00000001aec77824 */ /* 0x000fe200078e02c7 */
[----:B------:R-:W-:Y:S01]  /*1bb0*/  LEA R169, P0, R2, R164, 0x1 ;  /* 0x000000a402a97211 */ /* 0x000fe200078008ff */
[----:B------:R-:W-:Y:S01]  /*1bc0*/  IMAD.MOV.U32 R209, RZ, RZ, R211 ;  /* 0x000000ffffd17224 */ /* 0x000fe200078e00d3 */
[----:B------:R-:W-:Y:S01]  /*1bd0*/  LOP3.LUT R172, R172, 0x7, RZ, 0xc0, !PT ;  /* 0x00000007acac7812 */ /* 0x000fe200078ec0ff */
[----:B------:R-:W-:Y:S01]  /*1be0*/  IMAD.MOV.U32 R213, RZ, RZ, R170 ;  /* 0x000000ffffd57224 */ /* 0x000fe200078e00aa */
[----:B------:R-:W-:Y:S01]  /*1bf0*/  LEA.HI.X R164, R2, R165, R3, 0x1, P0 ;  /* 0x000000a502a47211 */ /* 0x000fe200000f0c03 */
[----:B------:R-:W-:Y:S01]  /*1c00*/  IMAD.MOV.U32 R212, RZ, RZ, R171 ;  /* 0x000000ffffd47224 */ /* 0x000fe200078e00ab */
[----:B------:R-:W-:Y:S01]  /*1c10*/  LOP3.LUT R167, R172, 0x3e0, R207, 0xf8, !PT ;  /* 0x000003e0aca77812 */ /* 0x000fe200078ef8cf */
[----:B------:R-:W-:Y:S01]  /*1c20*/  UMOV UR16, 0x180 ;  /* 0x0000018000107882 */ /* 0x000fe20000000000 */
[----:B------:R-:W-:Y:S01]  /*1c30*/  IADD3 R206, P0, PT, R169, R2, RZ ;  /* 0x00000002a9ce7210 */ /* 0x000fe20007f1e0ff */
[----:B------:R-:W-:Y:S01]  /*1c40*/  UMOV UR15, 0x6000 ;  /* 0x00006000000f7882 */ /* 0x000fe20000000000 */
[----:B------:R-:W-:Y:S01]  /*1c50*/  SHF.R.U32.HI R172, RZ, 0x1, R167 ;  /* 0x00000001ffac7819 */ /* 0x000fe200000116a7 */
[----:B------:R-:W-:Y:S01]  /*1c60*/  UMOV UR14, 0x3 ;  /* 0x00000003000e7882 */ /* 0x000fe20000000000 */
[----:B------:R-:W-:Y:S01]  /*1c70*/  MOV R103, 0x400 ;  /* 0x0000040000677802 */ /* 0x000fe20000000f00 */
[----:B------:R-:W-:Y:S01]  /*1c80*/  IMAD.X R205, R164, 0x1, R3, P0 ;  /* 0x00000001a4cd7824 */ /* 0x000fe200000e0603 */
[--C-:B------:R-:W-:Y:S01]  /*1c90*/  LOP3.LUT R176, R172, 0x3, R207.reuse, 0x48, !PT ;  /* 0x00000003acb07812 */ /* 0x100fe200078e48cf */
[----:B------:R-:W1:Y:S01]  /*1ca0*/  LDCU.64 UR6, c[0x0][0x3c0] ;  /* 0x00007800ff0677ac */ /* 0x000e620008000a00 */
[----:B------:R-:W-:-:S02]  /*1cb0*/  LOP3.LUT R164, R0, 0x4, R207, 0xf8, !PT ;  /* 0x0000000400a47812 */ /* 0x000fc400078ef8cf */
[--C-:B------:R-:W-:Y:S01]  /*1cc0*/  LOP3.LUT R219, R176, 0x4, R207.reuse, 0xf8, !PT ;  /* 0x00000004b0db7812 */ /* 0x100fe200078ef8cf */
[----:B------:R-:W-:Y:S01]  /*1cd0*/  UMOV UR11, URZ ;  /* 0x000000ff000b7c82 */ /* 0x000fe20008000000 */
[C-C-:B------:R-:W-:Y:S01]  /*1ce0*/  LOP3.LUT R196, R168.reuse, 0x4, R207.reuse, 0xf8, !PT ;  /* 0x00000004a8c47812 */ /* 0x140fe200078ef8cf */
[----:B------:R-:W-:Y:S01]  /*1cf0*/  UMOV UR8, 0xffffa000 ;  /* 0xffffa00000087882 */ /* 0x000fe20000000000 */
[----:B------:R-:W-:Y:S01]  /*1d00*/  LOP3.LUT R2, R168, 0x4, R207, 0xf4, !PT ;  /* 0x00000004a8027812 */ /* 0x000fe200078ef4cf */
[----:B------:R-:W-:Y:S01]  /*1d10*/  IMAD R219, R172, 0x20, R219 ;  /* 0x00000020acdb7824 */ /* 0x000fe200078e02db */
[----:B------:R-:W-:Y:S02]  /*1d20*/  LOP3.LUT R0, R0, 0x4, R207, 0xf4, !PT ;  /* 0x0000000400007812 */ /* 0x000fe400078ef4cf */
[--C-:B------:R-:W-:Y:S02]  /*1d30*/  LOP3.LUT R196, R196, 0xf0, R217.reuse, 0xf8, !PT ;  /* 0x000000f0c4c47812 */ /* 0x100fe400078ef8d9 */
[----:B------:R-:W-:-:S02]  /*1d40*/  LOP3.LUT R2, R2, 0xf0, R217, 0xf8, !PT ;  /* 0x000000f002027812 */ /* 0x000fc400078ef8d9 */
[----:B----4-:R-:W-:Y:S01]  /*1d50*/  LEA R218, R218, R103, 0x18 ;  /* 0x00000067dada7211 */ /* 0x010fe200078ec0ff */
[----:B------:R-:W-:Y:S01]  /*1d60*/  IMAD.MOV.U32 R103, RZ, RZ, RZ ;  /* 0x000000ffff677224 */ /* 0x000fe200078e00ff */
[--C-:B------:R-:W-:Y:S02]  /*1d70*/  LOP3.LUT R164, R164, 0xf0, R217.reuse, 0xf8, !PT ;  /* 0x000000f0a4a47812 */ /* 0x100fe400078ef8d9 */
[----:B------:R-:W-:Y:S01]  /*1d80*/  LOP3.LUT R0, R0, 0xf0, R217, 0xf8, !PT ;  /* 0x000000f000007812 */ /* 0x000fe200078ef8d9 */
[----:B------:R-:W-:Y:S01]  /*1d90*/  VIADD R197, R218, 0x8000 ;  /* 0x00008000dac57836 */ /* 0x000fe20000000000 */
[----:B------:R-:W-:Y:S01]  /*1da0*/  ISETP.NE.AND P0, PT, R216, RZ, PT ;  /* 0x000000ffd800720c */ /* 0x000fe20003f05270 */
[----:B------:R-:W-:Y:S01]  /*1db0*/  IMAD.U32 R219, R219, 0x10, R218 ;  /* 0x00000010dbdb7824 */ /* 0x000fe200078e00da */
[----:B------:R-:W-:Y:S01]  /*1dc0*/  LOP3.LUT R198, R199, 0x20, RZ, 0x3c, !PT ;  /* 0x00000020c7c67812 */ /* 0x000fe200078e3cff */
[--C-:B------:R-:W-:Y:S01]  /*1dd0*/  IMAD R196, R196, 0x10, R197.reuse ;  /* 0x00000010c4c47824 */ /* 0x100fe200078e02c5 */
[----:B------:R-:W-:Y:S01]  /*1de0*/  SEL R215, R215, RZ, P0 ;  /* 0x000000ffd7d77207 */ /* 0x000fe20000000000 */
[--C-:B------:R-:W-:Y:S01]  /*1df0*/  IMAD R2, R2, 0x10, R197.reuse ;  /* 0x0000001002027824 */ /* 0x100fe200078e02c5 */
[----:B------:R-:W-:Y:S01]  /*1e00*/  SEL R214, R214, RZ, P0 ;  /* 0x000000ffd6d67207 */ /* 0x000fe20000000000 */
[----:B------:R-:W-:-:S02]  /*1e10*/  IMAD R3, R164, 0x10, R197 ;  /* 0x00000010a4037824 */ /* 0x000fc400078e02c5 */
[----:B------:R-:W-:Y:S01]  /*1e20*/  IMAD R0, R0, 0x10, R197 ;  /* 0x0000001000007824 */ /* 0x000fe200078e02c5 */
[----:B------:R-:W-:Y:S01]  /*1e30*/  LOP3.LUT R165, R167, 0x8, RZ, 0xfc, !PT ;  /* 0x00000008a7a57812 */ /* 0x000fe200078efcff */
[----:B------:R-:W4:Y:S01]  /*1e40*/  LDC.64 R202, c[0x0][0x3e0] ;  /* 0x0000f800ffca7b82 */ /* 0x000f220000000a00 */
[----:B------:R-:W-:Y:S01]  /*1e50*/  IMAD.SHL.U32 R167, R207, 0x20, RZ ;  /* 0x00000020cfa77824 */ /* 0x000fe200078e00ff */
[----:B------:R-:W-:Y:S02]  /*1e60*/  LOP3.LUT R224, R166, 0xf800, RZ, 0xc0, !PT ;  /* 0x0000f800a6e07812 */ /* 0x000fe400078ec0ff */
[----:B------:R-:W-:Y:S02]  /*1e70*/  SHF.R.U32.HI R165, RZ, 0x1, R165 ;  /* 0x00000001ffa57819 */ /* 0x000fe400000116a5 */
[----:B------:R-:W-:Y:S02]  /*1e80*/  LOP3.LUT R224, R224, 0x300, R167, 0xf8, !PT ;  /* 0x00000300e0e07812 */ /* 0x000fe400078ef8a7 */
[----:B------:R-:W1:Y:S01]  /*1e90*/  LDC.64 R200, c[0x0][0x3e8] ;  /* 0x0000fa00ffc87b82 */ /* 0x000e620000000a00 */
[----:B------:R-:W-:-:S02]  /*1ea0*/  LOP3.LUT R164, R165, 0x3, R207, 0x48, !PT ;  /* 0x00000003a5a47812 */ /* 0x000fc400078e48cf */
[----:B------:R-:W-:Y:S02]  /*1eb0*/  LOP3.LUT R217, R217, 0x40, RZ, 0xc, !PT ;  /* 0x00000040d9d97812 */ /* 0x000fe400078e0cff */
[----:B------:R-:W-:-:S05]  /*1ec0*/  LOP3.LUT R164, R164, 0x4, R207, 0xf8, !PT ;  /* 0x00000004a4a47812 */ /* 0x000fca00078ef8cf */
[----:B------:R-:W-:-:S04]  /*1ed0*/  IMAD R165, R165, 0x20, R164 ;  /* 0x00000020a5a57824 */ /* 0x000fc800078e02a4 */
[----:B------:R-:W-:-:S07]  /*1ee0*/  IMAD.U32 R218, R165, 0x10, R218 ;  /* 0x00000010a5da7824 */ /* 0x000fce00078e00da */
.L_x_499:
[C---:B-12---:R-:W-:Y:S01]  /*1ef0*/  HMMA.16816.F32 R4, R132.reuse, R136, R4 ;  /* 0x000000888404723c */ /* 0x046fe20000001804 */
[----:B------:R-:W-:Y:S01]  /*1f00*/  LDSM.16.M88.4 R164, [R198+UR5] ;  /* 0x00000005c6a4783b */ /* 0x000fe20008000200 */
[----:B------:R-:W-:Y:S02]  /*1f10*/  UIADD3 UR9, UPT, UPT, UR5, -0x180, URZ ;  /* 0xfffffe8005097890 */ /* 0x000fe4000fffe0ff */
[----:B------:R-:W-:Y:S01]  /*1f20*/  UIADD3 UR11, UPT, UPT, UR11, 0x1, URZ ;  /* 0x000000010b0b7890 */ /* 0x000fe2000fffe0ff */
[----:B------:R-:W-:Y:S01]  /*1f30*/  LOP3.LUT P6, RZ, R214, 0x1, RZ, 0xc0, !PT ;  /* 0x00000001d6ff7812 */ /* 0x000fe200078cc0ff */
[----:B------:R-:W-:Y:S01]  /*1f40*/  VIADD R227, R219, UR16 ;  /* 0x00000010dbe37c36 */ /* 0x000fe20008000000 */
[----:B------:R-:W-:Y:S01]  /*1f50*/  IADD3 R210, P0, PT, R210, R206, RZ ;  /* 0x000000ced2d27210 */ /* 0x000fe20007f1e0ff */
[C---:B------:R-:W-:Y:S01]  /*1f60*/  HMMA.16816.F32 R8, R132.reuse, R138, R8 ;  /* 0x0000008a8408723c */ /* 0x040fe20000001808 */
[----:B--2---:R-:W2:Y:S01]  /*1f70*/  LDSM.16.MT88.4 R168, [R196+UR4+0x1000] ;  /* 0x00100004c4a8783b */ /* 0x004ea20008004200 */
[----:B------:R-:W-:Y:S01]  /*1f80*/  UISETP.NE.AND UP0, UPT, UR11, 0x4, UPT ;  /* 0x000000040b00788c */ /* 0x000fe2000bf05270 */
[----:B------:R-:W-:Y:S01]  /*1f90*/  VIADD R223, R196, UR4 ;  /* 0x00000004c4df7c36 */ /* 0x000fe20008000000 */
[----:B------:R-:W-:Y:S01]  /*1fa0*/  SHF.R.U32.HI R208, RZ, 0x2, R214 ;  /* 0x00000002ffd07819 */ /* 0x000fe200000116d6 */
[----:B------:R-:W-:Y:S01]  /*1fb0*/  VIADD R222, R3, UR4 ;  /* 0x0000000403de7c36 */ /* 0x000fe20008000000 */
[----:B------:R-:W-:Y:S01]  /*1fc0*/  USEL UR10, UR8, 0x2000, !UP0 ;  /* 0x00002000080a7887 */ /* 0x000fe2000c000000 */
[----:B------:R-:W-:Y:S01]  /*1fd0*/  VIADD R221, R2, UR4 ;  /* 0x0000000402dd7c36 */ /* 0x000fe20008000000 */
[C---:B------:R-:W-:Y:S01]  /*1fe0*/  HMMA.16816.F32 R12, R132.reuse, R140, R12 ;  /* 0x0000008c840c723c */ /* 0x040fe2000000180c */
[----:B------:R-:W2:Y:S01]  /*1ff0*/  LDSM.16.MT88.4 R172, [R3+UR4+0x1000] ;  /* 0x0010000403ac783b */ /* 0x000ea20008004200 */
[----:B------:R-:W-:Y:S01]  /*2000*/  UIADD3 UR14, UPT, UPT, UR14, 0x1, URZ ;  /* 0x000000010e0e7890 */ /* 0x000fe2000fffe0ff */
[----:B------:R-:W-:Y:S01]  /*2010*/  LOP3.LUT P3, RZ, R208, 0x1, RZ, 0xc0, !PT ;  /* 0x00000001d0ff7812 */ /* 0x000fe2000786c0ff */
[----:B------:R-:W-:Y:S01]  /*2020*/  VIADD R220, R0, UR4 ;  /* 0x0000000400dc7c36 */ /* 0x000fe20008000000 */
[----:B------:R-:W-:Y:S01]  /*2030*/  @UP0 UIADD3 UR9, UPT, UPT, UR5, 0x80, URZ ;  /* 0x0000008005090890 */ /* 0x000fe2000fffe0ff */
[----:B------:R-:W-:Y:S01]  /*2040*/  IMAD.X R209, R209, 0x1, R205, P0 ;  /* 0x00000001d1d17824 */ /* 0x000fe200000e06cd */
[----:B------:R-:W-:Y:S01]  /*2050*/  IADD3 R228, P0, PT, R210, UR6, RZ ;  /* 0x00000006d2e47c10 */ /* 0x000fe2000ff1e0ff */
[C---:B------:R-:W-:Y:S01]  /*2060*/  HMMA.16816.F32 R16, R132.reuse, R142, R16 ;  /* 0x0000008e8410723c */ /* 0x040fe20000001810 */
[----:B------:R-:W2:Y:S01]  /*2070*/  LDSM.16.MT88.4 R176, [R2+UR4+0x1000] ;  /* 0x0010000402b0783b */ /* 0x000ea20008004200 */
[----:B------:R-:W-:Y:S01]  /*2080*/  UISETP.NE.AND UP1, UPT, UR14, 0x4, UPT ;  /* 0x000000040e00788c */ /* 0x000fe2000bf25270 */
[----:B------:R-:W-:Y:S01]  /*2090*/  IADD3.X R229, PT, PT, R209, UR7, RZ, P0, !PT ;  /* 0x00000007d1e57c10 */ /* 0x000fe200087fe4ff */
[----:B------:R-:W-:Y:S01]  /*20a0*/  UIADD3 UR13, UPT, UPT, UR15, -0x6000, URZ ;  /* 0xffffa0000f0d7890 */ /* 0x000fe2000fffe0ff */
[----:B------:R-:W-:Y:S01]  /*20b0*/  LOP3.LUT P0, RZ, R215, 0x1, RZ, 0xc0, !PT ;  /* 0x00000001d7ff7812 */ /* 0x000fe2000780c0ff */
[----:B------:R-:W-:Y:S01]  /*20c0*/  UIADD3 UR12, UPT, UPT, UR16, -0x180, URZ ;  /* 0xfffffe80100c7890 */ /* 0x000fe2000fffe0ff */
[--C-:B------:R-:W-:Y:S01]  /*20d0*/  SHF.R.U32.HI R211, RZ, 0x1, R215.reuse ;  /* 0x00000001ffd37819 */ /* 0x100fe200000116d7 */
[C---:B------:R-:W-:Y:S01]  /*20e0*/  HMMA.16816.F32 R20, R132.reuse, R144, R20 ;  /* 0x000000908414723c */ /* 0x040fe20000001814 */
[----:B------:R-:W2:Y:S01]  /*20f0*/  LDSM.16.MT88.4 R180, [R0+UR4+0x1000] ;  /* 0x0010000400b4783b */ /* 0x000ea20008004200 */
[----:B------:R-:W-:Y:S01]  /*2100*/  USEL UR14, UR14, URZ, UP1 ;  /* 0x000000ff0e0e7287 */ /* 0x000fe20008800000 */
[----:B------:R-:W-:Y:S01]  /*2110*/  LOP3.LUT P4, RZ, R211, 0x1, RZ, 0xc0, !PT ;  /* 0x00000001d3ff7812 */ /* 0x000fe2000788c0ff */
[----:B------:R-:W-:Y:S01]  /*2120*/  USEL UR11, UR11, URZ, UP0 ;  /* 0x000000ff0b0b7287 */ /* 0x000fe20008000000 */
[----:B----4-:R-:W-:Y:S01]  /*2130*/  IADD3 R213, P2, P1, R213, R202, R200 ;  /* 0x000000cad5d57210 */ /* 0x010fe2000795e0c8 */
[----:B------:R-:W-:Y:S01]  /*2140*/  @UP1 UIADD3 UR13, UPT, UPT, UR15, 0x2000, URZ ;  /* 0x000020000f0d1890 */ /* 0x000fe2000fffe0ff */
[----:B------:R-:W-:Y:S01]  /*2150*/  SHF.R.U32.HI R211, RZ, 0x2, R215 ;  /* 0x00000002ffd37819 */ /* 0x000fe200000116d7 */
[C---:B------:R-:W-:Y:S01]  /*2160*/  HMMA.16816.F32 R24, R132.reuse, R146, R24 ;  /* 0x000000928418723c */ /* 0x040fe20000001818 */
[----:B------:R-:W2:Y:S01]  /*2170*/  LDSM.16.M88.4 R184, [R198+UR5+0x1000] ;  /* 0x00100005c6b8783b */ /* 0x000ea20008000200 */
[----:B------:R-:W-:Y:S01]  /*2180*/  @UP1 UIADD3 UR12, UPT, UPT, UR16, 0x80, URZ ;  /* 0x00000080100c1890 */ /* 0x000fe2000fffe0ff */
[----:B------:R-:W-:Y:S01]  /*2190*/  @P0 IMAD.MOV.U32 R236, RZ, RZ, R213 ;  /* 0x000000ffffec0224 */ /* 0x000fe200078e00d5 */
[----:B------:R-:W-:Y:S01]  /*21a0*/  SHF.R.U32.HI R225, RZ, 0x1, R214 ;  /* 0x00000001ffe17819 */ /* 0x000fe200000116d6 */
[----:B------:R-:W-:Y:S01]  /*21b0*/  UIADD3 UR4, UPT, UPT, UR10, UR4, URZ ;  /* 0x000000040a047290 */ /* 0x000fe2000fffe0ff */
[----:B------:R-:W-:Y:S02]  /*21c0*/  IADD3.X R212, PT, PT, R212, R203, R201, P2, P1 ;  /* 0x000000cbd4d47210 */ /* 0x000fe400017e24c9 */
[C---:B------:R-:W-:Y:S01]  /*21d0*/  HMMA.16816.F32 R28, R132.reuse, R148, R28 ;  /* 0x00000094841c723c */ /* 0x040fe2000000181c */
[----:B---3--:R-:W3:Y:S02]  /*21e0*/  LDSM.16.M88.4 R188, [R198+UR5+0x2000] ;  /* 0x00200005c6bc783b */ /* 0x008ee40008000200 */
[----:B------:R-:W-:Y:S01]  /*21f0*/  LOP3.LUT P1, RZ, R211, 0x1, RZ, 0xc0, !PT ;  /* 0x00000001d3ff7812 */ /* 0x000fe2000782c0ff */
[----:B------:R-:W-:Y:S01]  /*2200*/  @P6 IMAD.MOV.U32 R211, RZ, RZ, R209 ;  /* 0x000000ffffd36224 */ /* 0x000fe200078e00d1 */
[----:B------:R-:W-:Y:S01]  /*2210*/  LOP3.LUT P5, RZ, R225, 0x1, RZ, 0xc0, !PT ;  /* 0x00000001e1ff7812 */ /* 0x000fe200078ac0ff */
[----:B------:R-:W-:Y:S01]  /*2220*/  @P0 IMAD.MOV.U32 R237, RZ, RZ, R212 ;  /* 0x000000ffffed0224 */ /* 0x000fe200078e00d4 */
[----:B------:R-:W-:Y:S01]  /*2230*/  SHF.R.U32.HI R225, RZ, 0x3, R214 ;  /* 0x00000003ffe17819 */ /* 0x000fe200000116d6 */
[-C--:B------:R-:W-:Y:S01]  /*2240*/  HMMA.16816.F32 R32, R132, R150.reuse, R32 ;  /* 0x000000968420723c */ /* 0x080fe20000001820 */
[----:B------:R-:W3:Y:S01]  /*2250*/  LDSM.16.M88.4 R192, [R198+UR5+0x3000] ;  /* 0x00300005c6c0783b */ /* 0x000ee20008000200 */
[----:B------:R-:W-:Y:S01]  /*2260*/  UMOV UR5, UR9 ;  /* 0x0000000900057c82 */ /* 0x000fe20008000000 */
[----:B------:R-:W-:Y:S01]  /*2270*/  LOP3.LUT P2, RZ, R225, 0x1, RZ, 0xc0, !PT ;  /* 0x00000001e1ff7812 */ /* 0x000fe2000784c0ff */
[----:B------:R-:W-:Y:S01]  /*2280*/  VIADD R225, R218, UR16 ;  /* 0x00000010dae17c36 */ /* 0x000fe20008000000 */
[----:B------:R-:W-:Y:S01]  /*2290*/  SHF.R.U32.HI R232, RZ, 0x3, R215 ;  /* 0x00000003ffe87819 */ /* 0x000fe200000116d7 */
[----:B------:R-:W-:Y:S01]  /*22a0*/  UMOV UR16, UR12 ;  /* 0x0000000c00107c82 */ /* 0x000fe20008000000 */
[--C-:B------:R-:W-:Y:S01]  /*22b0*/  SHF.R.U32.HI R208, RZ, 0x3, R207.reuse ;  /* 0x00000003ffd07819 */ /* 0x100fe200000116cf */
[C---:B------:R-:W-:Y:S01]  /*22c0*/  HMMA.16816.F32 R36, R152.reuse, R150, R36 ;  /* 0x000000969824723c */ /* 0x040fe20000001824 */
[----:B------:R-:W-:Y:S01]  /*22d0*/  @!PT LDS RZ, [RZ] ;  /* 0x00000000fffff984 */ /* 0x000fe20000000800 */
[----:B------:R-:W-:Y:S01]  /*22e0*/  @!PT LDS RZ, [RZ] ;  /* 0x00000000fffff984 */ /* 0x000fe20000000800 */
[----:B------:R-:W-:Y:S01]  /*22f0*/  @!PT LDS RZ, [RZ] ;  /* 0x00000000fffff984 */ /* 0x000fe20000000800 */
[----:B------:R1:W-:Y:S03]  /*2300*/  @P6 LDGSTS.E.BYPASS.LTC128B.128 [R227], desc[UR20][R210.64] ;  /* 0x00000000d2e36fae */ /* 0x0003e6000b981a14 */
[----:B------:R-:W-:Y:S02]  /*2310*/  LOP3.LUT P6, RZ, R232, 0x1, RZ, 0xc0, !PT ;  /* 0x00000001e8ff7812 */ /* 0x000fe400078cc0ff */
[----:B------:R-:W-:Y:S02]  /*2320*/  LOP3.LUT R226, R207, R208, RZ, 0x3c, !PT ;  /* 0x000000d0cfe27212 */ /* 0x000fe400078e3cff */
[C---:B------:R-:W-:Y:S01]  /*2330*/  HMMA.16816.F32 R40, R152.reuse, R148, R40 ;  /* 0x000000949828723c */ /* 0x040fe20000001828 */
[----:B------:R-:W-:Y:S02]  /*2340*/  @P5 LDGSTS.E.BYPASS.LTC128B.128 [R225], desc[UR20][R228.64] ;  /* 0x00000000e4e15fae */ /* 0x000fe4000b981a14 */
[C---:B------:R-:W-:Y:S01]  /*2350*/  LOP3.LUT R230, R226.reuse, 0x3, RZ, 0xc0, !PT ;  /* 0x00000003e2e67812 */ /* 0x040fe200078ec0ff */
[----:B------:R-:W-:Y:S03]  /*2360*/  IMAD.SHL.U32 R226, R226, 0x10, RZ ;  /* 0x00000010e2e27824 */ /* 0x000fe600078e00ff */
[----:B------:R-:W-:Y:S01]  /*2370*/  LOP3.LUT R231, R230, 0x4, R207, 0xf8, !PT ;  /* 0x00000004e6e77812 */ /* 0x000fe200078ef8cf */
[C---:B------:R-:W-:Y:S04]  /*2380*/  HMMA.16816.F32 R44, R152.reuse, R146, R44 ;  /* 0x00000092982c723c */ /* 0x040fe8000000182c */
[----:B------:R-:W-:Y:S04]  /*2390*/  IMAD R234, R231, 0x10, R224 ;  /* 0x00000010e7ea7824 */ /* 0x000fe800078e02e0 */
[C---:B------:R-:W-:Y:S03]  /*23a0*/  HMMA.16816.F32 R48, R152.reuse, R144, R48 ;  /* 0x000000909830723c */ /* 0x040fe60000001830 */
[----:B------:R-:W-:Y:S02]  /*23b0*/  IADD3 R230, PT, PT, R197, UR15, R234 ;  /* 0x0000000fc5e67c10 */ /* 0x000fe4000fffe0ea */
[----:B-1----:R-:W-:Y:S03]  /*23c0*/  LOP3.LUT R211, R217, 0x30, R226, 0xf8, !PT ;  /* 0x00000030d9d37812 */ /* 0x002fe600078ef8e2 */
[C---:B------:R-:W-:Y:S01]  /*23d0*/  HMMA.16816.F32 R52, R152.reuse, R142, R52 ;  /* 0x0000008e9834723c */ /* 0x040fe20000001834 */
[----:B------:R1:W-:Y:S02]  /*23e0*/  @P0 LDGSTS.E.BYPASS.LTC128B.128 [R230], desc[UR20][R236.64] ;  /* 0x00000000ece60fae */ /* 0x0003e4000b981a14 */
[----:B------:R-:W-:Y:S02]  /*23f0*/  IADD3 R232, P0, PT, R228, UR6, RZ ;  /* 0x00000006e4e87c10 */ /* 0x000fe4000ff1e0ff */
[----:B------:R-:W-:Y:S01]  /*2400*/  LOP3.LUT R226, R224, R211, RZ, 0xfc, !PT ;  /* 0x000000d3e0e27212 */ /* 0x000fe200078efcff */
[----:B------:R-:W-:Y:S01]  /*2410*/  VIADD R211, R216, 0xffffffff ;  /* 0xffffffffd8d37836 */ /* 0x000fe20000000000 */
[----:B------:R-:W-:Y:S01]  /*2420*/  IADD3.X R233, PT, PT, R229, UR7, RZ, P0, !PT ;  /* 0x00000007e5e97c10 */ /* 0x000fe200087fe4ff */
[C---:B------:R-:W-:Y:S03]  /*2430*/  HMMA.16816.F32 R56, R152.reuse, R140, R56 ;  /* 0x0000008c9838723c */ /* 0x040fe60000001838 */
[----:B------:R-:W-:Y:S02]  /*2440*/  IADD3 R234, P0, PT, R232, UR6, RZ ;  /* 0x00000006e8ea7c10 */ /* 0x000fe4000ff1e0ff */
[----:B------:R-:W-:Y:S01]  /*2450*/  IADD3 R231, PT, PT, R197, UR15, R226 ;  /* 0x0000000fc5e77c10 */ /* 0x000fe2000fffe0e2 */
[----:B------:R-:W-:Y:S01]  /*2460*/  UMOV UR15, UR13 ;  /* 0x0000000d000f7c82 */ /* 0x000fe20008000000 */
[----:B------:R-:W-:Y:S01]  /*2470*/  IADD3.X R235, PT, PT, R233, UR7, RZ, P0, !PT ;  /* 0x00000007e9eb7c10 */ /* 0x000fe200087fe4ff */
[C---:B------:R-:W-:Y:S03]  /*2480*/  HMMA.16816.F32 R60, R152.reuse, R138, R60 ;  /* 0x0000008a983c723c */ /* 0x040fe6000000183c */
[----:B------:R-:W-:Y:S04]  /*2490*/  ISETP.NE.AND P0, PT, R211, RZ, PT ;  /* 0x000000ffd300720c */ /* 0x000fe80003f05270 */
[----:B------:R-:W-:Y:S01]  /*24a0*/  SEL R214, R214, RZ, P0 ;  /* 0x000000ffd6d67207 */ /* 0x000fe20000000000 */
[-C--:B------:R-:W-:Y:S03]  /*24b0*/  HMMA.16816.F32 R64, R152, R136.reuse, R64 ;  /* 0x000000889840723c */ /* 0x080fe60000001840 */
[----:B------:R-:W-:Y:S01]  /*24c0*/  SEL R215, R215, RZ, P0 ;  /* 0x000000ffd7d77207 */ /* 0x000fe20000000000 */
[----:B-1----:R-:W-:Y:S01]  /*24d0*/  @P4 IMAD.MOV.U32 R236, RZ, RZ, R213 ;  /* 0x000000ffffec4224 */ /* 0x002fe200078e00d5 */
[----:B------:R-:W-:Y:S01]  /*24e0*/  ISETP.GT.AND P0, PT, R216, -0x2, PT ;  /* 0xfffffffed800780c */ /* 0x000fe20003f04270 */
[----:B------:R-:W-:Y:S02]  /*24f0*/  @P4 IMAD.MOV.U32 R237, RZ, RZ, R212 ;  /* 0x000000ffffed4224 */ /* 0x000fe400078e00d4 */
[C---:B------:R-:W-:Y:S03]  /*2500*/  HMMA.16816.F32 R68, R156.reuse, R136, R68 ;  /* 0x000000889c44723c */ /* 0x040fe60000001844 */
[----:B------:R1:W-:Y:S01]  /*2510*/  @P4 LDGSTS.E.BYPASS.LTC128B.128 [R230+0x80], desc[UR20][R236.64+0x80] ;  /* 0x00080080ece64fae */ /* 0x0003e2000b981a14 */
[----:B------:R-:W-:Y:S01]  /*2520*/  IADD3 R228, P4, PT, R213, R202, RZ ;  /* 0x000000cad5e47210 */ /* 0x000fe20007f9e0ff */
[----:B------:R-:W-:Y:S03]  /*2530*/  IMAD.MOV.U32 R216, RZ, RZ, R211 ;  /* 0x000000ffffd87224 */ /* 0x000fe600078e00d3 */
[C---:B------:R-:W-:Y:S03]  /*2540*/  HMMA.16816.F32 R72, R156.reuse, R138, R72 ;  /* 0x0000008a9c48723c */ /* 0x040fe60000001848 */
[----:B------:R1:W-:Y:S01]  /*2550*/  @P3 LDGSTS.E.BYPASS.LTC128B.128 [R227+0x1000], desc[UR20][R232.64] ;  /* 0x01000000e8e33fae */ /* 0x0003e2000b981a14 */
[----:B------:R-:W-:Y:S04]  /*2560*/  IMAD.X R229, R212, 0x1, R203, P4 ;  /* 0x00000001d4e57824 */ /* 0x000fe800020e06cb */
[C---:B------:R-:W-:Y:S03]  /*2570*/  HMMA.16816.F32 R76, R156.reuse, R140, R76 ;  /* 0x0000008c9c4c723c */ /* 0x040fe6000000184c */
[----:B------:R1:W-:Y:S05]  /*2580*/  @P2 LDGSTS.E.BYPASS.LTC128B.128 [R225+0x1000], desc[UR20][R234.64] ;  /* 0x01000000eae12fae */ /* 0x0003ea000b981a14 */
[C---:B------:R-:W-:Y:S03]  /*2590*/  HMMA.16816.F32 R80, R156.reuse, R142, R80 ;  /* 0x0000008e9c50723c */ /* 0x040fe60000001850 */
[----:B------:R1:W-:Y:S05]  /*25a0*/  @P1 LDGSTS.E.BYPASS.LTC128B.128 [R231+0x400], desc[UR20][R228.64] ;  /* 0x00400000e4e71fae */ /* 0x0003ea000b981a14 */
[C---:B------:R-:W-:Y:S03]  /*25b0*/  HMMA.16816.F32 R84, R156.reuse, R144, R84 ;  /* 0x000000909c54723c */ /* 0x040fe60000001854 */
[----:B------:R1:W-:Y:S05]  /*25c0*/  @P6 LDGSTS.E.BYPASS.LTC128B.128 [R231+0x480], desc[UR20][R228.64+0x80] ;  /* 0x00480080e4e76fae */ /* 0x0003ea000b981a14 */
[C---:B------:R-:W-:Y:S03]  /*25d0*/  HMMA.16816.F32 R88, R156.reuse, R146, R88 ;  /* 0x000000929c58723c */ /* 0x040fe60000001858 */
[----:B------:R-:W0:Y:S05]  /*25e0*/  LDGDEPBAR ;  /* 0x00000000000079af */ /* 0x000e2a0000000000 */
[C---:B------:R-:W-:Y:S08]  /*25f0*/  HMMA.16816.F32 R92, R156.reuse, R148, R92 ;  /* 0x000000949c5c723c */ /* 0x040ff0000000185c */
[-C--:B------:R-:W-:Y:S08]  /*2600*/  HMMA.16816.F32 R96, R156, R150.reuse, R96 ;  /* 0x000000969c60723c */ /* 0x080ff00000001860 */
[C---:B------:R-:W-:Y:S01]  /*2610*/  HMMA.16816.F32 R100, R160.reuse, R150, R100 ;  /* 0x00000096a064723c */ /* 0x040fe20000001864 */
[----:B------:R-:W-:Y:S04]  /*2620*/  DEPBAR.LE SB0, 0x2 ;  /* 0x000080800000791a */ /* 0x000fe80000000000 */
[----:B------:R-:W-:Y:S03]  /*2630*/  BAR.SYNC.DEFER_BLOCKING 0x0 ;  /* 0x0000000000007b1d */ /* 0x000fe60000010000 */
[C---:B------:R-:W-:Y:S08]  /*2640*/  HMMA.16816.F32 R104, R160.reuse, R148, R104 ;  /* 0x00000094a068723c */ /* 0x040ff00000001868 */
[C---:B------:R-:W-:Y:S08]  /*2650*/  HMMA.16816.F32 R108, R160.reuse, R146, R108 ;  /* 0x00000092a06c723c */ /* 0x040ff0000000186c */
[C---:B------:R-:W-:Y:S08]  /*2660*/  HMMA.16816.F32 R112, R160.reuse, R144, R112 ;  /* 0x00000090a070723c */ /* 0x040ff00000001870 */
[C---:B------:R-:W-:Y:S08]  /*2670*/  HMMA.16816.F32 R116, R160.reuse, R142, R116 ;  /* 0x0000008ea074723c */ /* 0x040ff00000001874 */
[C---:B------:R-:W-:Y:S08]  /*2680*/  HMMA.16816.F32 R120, R160.reuse, R140, R120 ;  /* 0x0000008ca078723c */ /* 0x040ff00000001878 */
[C---:B------:R-:W-:Y:S08]  /*2690*/  HMMA.16816.F32 R124, R160.reuse, R138, R124 ;  /* 0x0000008aa07c723c */ /* 0x040ff0000000187c */
[----:B------:R-:W-:-:S08]  /*26a0*/  HMMA.16816.F32 R128, R160, R136, R128 ;  /* 0x00000088a080723c */ /* 0x000fd00000001880 */
[C---:B--2---:R-:W-:Y:S08]  /*26b0*/  HMMA.16816.F32 R4, R164.reuse, R168, R4 ;  /* 0x000000a8a404723c */ /* 0x044ff00000001804 */
        /* <DEDUP_REMOVED lines=15> */
[----:B------:R1:W2:Y:S07]  /*27b0*/  LDSM.16.MT88.4 R136, [R223+UR10] ;  /* 0x0000000adf88783b */ /* 0x0002ae0008004200 */
[C---:B---3--:R-:W-:Y:S01]  /*27c0*/  HMMA.16816.F32 R68, R188.reuse, R168, R68 ;  /* 0x000000a8bc44723c */ /* 0x048fe20000001844 */
[----:B------:R1:W2:Y:S07]  /*27d0*/  LDSM.16.MT88.4 R140, [R222+UR10] ;  /* 0x0000000ade8c783b */ /* 0x0002ae0008004200 */
[C---:B------:R-:W-:Y:S01]  /*27e0*/  HMMA.16816.F32 R72, R188.reuse, R170, R72 ;  /* 0x000000aabc48723c */ /* 0x040fe20000001848 */
[----:B------:R1:W2:Y:S07]  /*27f0*/  LDSM.16.MT88.4 R144, [R221+UR10] ;  /* 0x0000000add90783b */ /* 0x0002ae0008004200 */
[C---:B------:R-:W-:Y:S01]  /*2800*/  HMMA.16816.F32 R76, R188.reuse, R172, R76 ;  /* 0x000000acbc4c723c */ /* 0x040fe2000000184c */
[----:B------:R1:W2:Y:S07]  /*2810*/  LDSM.16.MT88.4 R148, [R220+UR10] ;  /* 0x0000000adc94783b */ /* 0x0002ae0008004200 */
[C---:B------:R-:W-:Y:S01]  /*2820*/  HMMA.16816.F32 R80, R188.reuse, R174, R80 ;  /* 0x000000aebc50723c */ /* 0x040fe20000001850 */
[----:B------:R1:W2:Y:S07]  /*2830*/  LDSM.16.M88.4 R132, [R199+UR9] ;  /* 0x00000009c784783b */ /* 0x0002ae0008000200 */
[C---:B------:R-:W-:Y:S01]  /*2840*/  HMMA.16816.F32 R84, R188.reuse, R176, R84 ;  /* 0x000000b0bc54723c */ /* 0x040fe20000001854 */
[----:B------:R1:W2:Y:S07]  /*2850*/  LDSM.16.M88.4 R152, [R199+UR9+0x1000] ;  /* 0x00100009c798783b */ /* 0x0002ae0008000200 */
[C---:B------:R-:W-:Y:S01]  /*2860*/  HMMA.16816.F32 R88, R188.reuse, R178, R88 ;  /* 0x000000b2bc58723c */ /* 0x040fe20000001858 */
[----:B------:R1:W2:Y:S07]  /*2870*/  LDSM.16.M88.4 R156, [R199+UR9+0x2000] ;  /* 0x00200009c79c783b */ /* 0x0002ae0008000200 */
[C---:B------:R-:W-:Y:S01]  /*2880*/  HMMA.16816.F32 R92, R188.reuse, R180, R92 ;  /* 0x000000b4bc5c723c */ /* 0x040fe2000000185c */
[----:B------:R1:W2:Y:S07]  /*2890*/  LDSM.16.M88.4 R160, [R199+UR9+0x3000] ;  /* 0x00300009c7a0783b */ /* 0x0002ae0008000200 */
        /* <DEDUP_REMOVED lines=11> */
.L_x_498:
[----:B------:R-:W0:Y:S01]  /*2950*/  LDGDEPBAR ;  /* 0x00000000000079af */ /* 0x000e220000000000 */
[----:B------:R-:W4:Y:S03]  /*2960*/  LDCU.64 UR4, c[0x0][0x490] ;  /* 0x00009200ff0477ac */ /* 0x000f260008000a00 */
[----:B------:R-:W0:Y:S01]  /*2970*/  LDGDEPBAR ;  /* 0x00000000000079af */ /* 0x000e220000000000 */
[----:B----4-:R-:W-:-:S04]  /*2980*/  UISETP.NE.U32.AND UP0, UPT, UR4, URZ, UPT ;  /* 0x000000ff0400728c */ /* 0x010fc8000bf05070 */
[----:B------:R-:W-:Y:S01]  /*2990*/  UISETP.NE.AND.EX UP0, UPT, UR5, URZ, UPT, UP0 ;  /* 0x000000ff0500728c */ /* 0x000fe2000bf05300 */
[----:B------:R-:W-:-:S04]  /*29a0*/  DEPBAR.LE SB0, 0x0 ;  /* 0x000080000000791a */ /* 0x000fc80000000000 */
[----:B------:R-:W-:Y:S06]  /*29b0*/  BAR.SYNC.DEFER_BLOCKING 0x0 ;  /* 0x0000000000007b1d */ /* 0x000fec0000010000 */
[----:B------:R-:W-:Y:S05]  /*29c0*/  BRA.U !UP0, `(.L_x_500) ;  /* 0x00000001081c7547 */ /* 0x000fea000b800000 */
[----:B------:R-:W4:Y:S02]  /*29d0*/  LDC.64 R2, c[0x0][0x490] ;  /* 0x00012400ff027b82 */ /* 0x000f240000000a00 */
[----:B----4-:R-:W4:Y:S02]  /*29e0*/  LDG.E.64 R2, desc[UR20][R2.64] ;  /* 0x0000001402027981 */ /* 0x010f24000c1e1b00 */
[----:B----4-:R-:W-:-:S04]  /*29f0*/  ISETP.NE.U32.AND P0, PT, R2, RZ, PT ;  /* 0x000000ff0200720c */ /* 0x010fc80003f05070 */
[----:B------:R-:W-:-:S13]  /*2a00*/  ISETP.NE.AND.EX P0, PT, R3, RZ, PT, P0 ;  /* 0x000000ff0300720c */ /* 0x000fda0003f05300 */
[----:B------:R-:W-:Y:S05]  /*2a10*/  @!P0 BRA `(.L_x_500) ;  /* 0x0000000000088947 */ /* 0x000fea0003800000 */
[----:B------:R4:W5:Y:S01]  /*2a20*/  LD.E R0, desc[UR20][R2.64] ;  /* 0x0000001402007980 */ /* 0x000962000c101900 */
[----:B------:R-:W-:Y:S05]  /*2a30*/  BRA `(.L_x_501) ;  /* 0x0000000000207947 */ /* 0x000fea0003800000 */
.L_x_500:
[----:B------:R-:W4:Y:S02]  /*2a40*/  LDCU.64 UR4, c[0x0][0x480] ;  /* 0x00009000ff0477ac */ /* 0x000f240008000a00 */
[----:B----4-:R-:W-:-:S04]  /*2a50*/  UISETP.NE.U32.AND UP0, UPT, UR4, URZ, UPT ;  /* 0x000000ff0400728c */ /* 0x010fc8000bf05070 */
[----:B------:R-:W-:-:S09]  /*2a60*/  UISETP.NE.AND.EX UP0, UPT, UR5, URZ, UPT, UP0 ;  /* 0x000000ff0500728c */ /* 0x000fd2000bf05300 */
[----:B------:R-:W-:Y:S05]  /*2a70*/  BRA.U !UP0, `(.L_x_502) ;  /* 0x00000001080c7547 */ /* 0x000fea000b800000 */
[----:B------:R-:W4:Y:S02]  /*2a80*/  LDC.64 R2, c[0x0][0x480] ;  /* 0x00012000ff027b82 */ /* 0x000f240000000a00 */
[----:B----4-:R4:W5:Y:S01]  /*2a90*/  LDG.E R0, desc[UR20][R2.64] ;  /* 0x0000001402007981 */ /* 0x010962000c1e1900 */
[----:B------:R-:W-:Y:S05]  /*2aa0*/  BRA `(.L_x_501) ;  /* 0x0000000000047947 */ /* 0x000fea0003800000 */
.L_x_502:
[----:B------:R-:W4:Y:S02]  /*2ab0*/  LDC R0, c[0x0][0x478] ;  /* 0x00011e00ff007b82 */ /* 0x000f240000000800 */
.L_x_501:
[----:B------:R-:W1:Y:S02]  /*2ac0*/  LDCU.64 UR4, c[0x0][0x498] ;  /* 0x00009300ff0477ac */ /* 0x000e640008000a00 */
[----:B-1----:R-:W-:-:S04]  /*2ad0*/  UISETP.NE.U32.AND UP0, UPT, UR4, URZ, UPT ;  /* 0x000000ff0400728c */ /* 0x002fc8000bf05070 */
[----:B------:R-:W-:-:S09]  /*2ae0*/  UISETP.NE.AND.EX UP0, UPT, UR5, URZ, UPT, UP0 ;  /* 0x000000ff0500728c */ /* 0x000fd2000bf05300 */
[----:B------:R-:W-:Y:S05]  /*2af0*/  BRA.U !UP0, `(.L_x_503) ;  /* 0x00000001081c7547 */ /* 0x000fea000b800000 */
[----:B--2---:R-:W1:Y:S02]  /*2b00*/  LDC.64 R162, c[0x0][0x498] ;  /* 0x00012600ffa27b82 */ /* 0x004e640000000a00 */
[----:B-1----:R-:W2:Y:S02]  /*2b10*/  LDG.E.64 R162, desc[UR20][R162.64] ;  /* 0x00000014a2a27981 */ /* 0x002ea4000c1e1b00 */
[----:B--2---:R-:W-:-:S04]  /*2b20*/  ISETP.NE.U32.AND P0, PT, R162, RZ, PT ;  /* 0x000000ffa200720c */ /* 0x004fc80003f05070 */
[----:B------:R-:W-:-:S13]  /*2b30*/  ISETP.NE.AND.EX P0, PT, R163, RZ, PT, P0 ;  /* 0x000000ffa300720c */ /* 0x000fda0003f05300 */
[----:B------:R-:W-:Y:S05]  /*2b40*/  @!P0 BRA `(.L_x_503) ;  /* 0x0000000000088947 */ /* 0x000fea0003800000 */
[----:B------:R1:W5:Y:S01]  /*2b50*/  LD.E R162, desc[UR20][R162.64] ;  /* 0x00000014a2a27980 */ /* 0x000362000c101900 */
[----:B------:R-:W-:Y:S05]  /*2b60*/  BRA `(.L_x_504) ;  /* 0x0000000000207947 */ /* 0x000fea0003800000 */
.L_x_503:
[----:B------:R-:W1:Y:S02]  /*2b70*/  LDCU.64 UR4, c[0x0][0x488] ;  /* 0x00009100ff0477ac */ /* 0x000e640008000a00 */
[----:B-1----:R-:W-:-:S04]  /*2b80*/  UISETP.NE.U32.AND UP0, UPT, UR4, URZ, UPT ;  /* 0x000000ff0400728c */ /* 0x002fc8000bf05070 */
[----:B------:R-:W-:-:S09]  /*2b90*/  UISETP.NE.AND.EX UP0, UPT, UR5, URZ, UPT, UP0 ;  /* 0x000000ff0500728c */ /* 0x000fd2000bf05300 */
[----:B------:R-:W-:Y:S05]  /*2ba0*/  BRA.U !UP0, `(.L_x_505) ;  /* 0x00000001080c7547 */ /* 0x000fea000b800000 */
[----:B--2---:R-:W1:Y:S02]  /*2bb0*/  LDC.64 R162, c[0x0][0x488] ;  /* 0x00012200ffa27b82 */ /* 0x004e640000000a00 */
[----:B-1----:R2:W5:Y:S01]  /*2bc0*/  LDG.E R162, desc[UR20][R162.64] ;  /* 0x00000014a2a27981 */ /* 0x002562000c1e1900 */
[----:B------:R-:W-:Y:S05]  /*2bd0*/  BRA `(.L_x_504) ;  /* 0x0000000000047947 */ /* 0x000fea0003800000 */
.L_x_505:
[----:B--2---:R-:W1:Y:S02]  /*2be0*/  LDC R162, c[0x0][0x47c] ;  /* 0x00011f00ffa27b82 */ /* 0x004e640000000800 */
.L_x_504:
[----:B----4-:R-:W4:Y:S01]  /*2bf0*/  S2R R3, SR_CTAID.Y ;  /* 0x0000000000037919 */ /* 0x010f220000002600 */
[----:B------:R-:W2:Y:S01]  /*2c00*/  LDC.64 R138, c[0x0][0x398] ;  /* 0x0000e600ff8a7b82 */ /* 0x000ea20000000a00 */
[----:B------:R-:W4:Y:S01]  /*2c10*/  LDCU UR4, c[0x0][0x38c] ;  /* 0x00007180ff0477ac */ /* 0x000f220008000800 */
[----:B------:R-:W-:Y:S01]  /*2c20*/  IMAD.MOV.U32 R133, RZ, RZ, -0x1 ;  /* 0xffffffffff857424 */ /* 0x000fe200078e00ff */
[----:B---3--:R-:W3:Y:S05]  /*2c30*/  S2R R159, SR_CTAID.X ;  /* 0x00000000009f7919 */ /* 0x008eea0000002500 */
[----:B------:R-:W1:Y:S01]  /*2c40*/  LDC.64 R160, c[0x0][0x3b0] ;  /* 0x0000ec00ffa07b82 */ /* 0x000e620000000a00 */
[----:B--2---:R-:W-:-:S02]  /*2c50*/  SHF.L.U32 R140, R133, R138, RZ ;  /* 0x0000008a858c7219 */ /* 0x004fc400000006ff */
[----:B------:R-:W-:Y:S02]  /*2c60*/  ISETP.NE.AND P0, PT, R139, RZ, PT ;  /* 0x000000ff8b00720c */ /* 0x000fe40003f05270 */
[----:B----4-:R-:W-:Y:S02]  /*2c70*/  SHF.L.U32 R3, R3, R138, RZ ;  /* 0x0000008a03037219 */ /* 0x010fe400000006ff */
[----:B---3--:R-:W-:Y:S02]  /*2c80*/  LOP3.LUT R140, R159, R140, RZ, 0x30, !PT ;  /* 0x0000008c9f8c7212 */ /* 0x008fe400078e30ff */
[----:B------:R-:W-:-:S03]  /*2c90*/  SHF.R.U32.HI R159, RZ, R138, R159 ;  /* 0x0000008aff9f7219 */ /* 0x000fc6000001169f */
[----:B------:R-:W-:-:S04]  /*2ca0*/  IMAD.IADD R140, R3, 0x1, R140 ;  /* 0x00000001038c7824 */ /* 0x000fc800078e028c */
[----:B------:R-:W-:-:S04]  /*2cb0*/  IMAD R3, R140, UR4, R159 ;  /* 0x000000048c037c24 */ /* 0x000fc8000f8e029f */
[----:B-1----:R-:W-:Y:S01]  /*2cc0*/  IMAD.WIDE R160, R3, 0x4, R160 ;  /* 0x0000000403a07825 */ /* 0x002fe200078e02a0 */
[----:B------:R-:W-:Y:S06]  /*2cd0*/  @P0 BRA `(.L_x_506) ;  /* 0x0000000000600947 */ /* 0x000fec0003800000 */
[----:B------:R-:W1:Y:S01]  /*2ce0*/  LDCU UR8, c[0x0][0x394] ;  /* 0x00007280ff0877ac */ /* 0x000e620008000800 */
[----:B------:R-:W-:Y:S01]  /*2cf0*/  MOV R138, 0xffffffff ;  /* 0xffffffff008a7802 */ /* 0x000fe20000000f00 */
[----:B------:R-:W2:Y:S01]  /*2d00*/  LDCU.64 UR6, c[0x0][0x4b0] ;  /* 0x00009600ff0677ac */ /* 0x000ea20008000a00 */
[----:B------:R-:W3:Y:S01]  /*2d10*/  LDCU.64 UR4, c[0x0][0x4b8] ;  /* 0x00009700ff0477ac */ /* 0x000ee20008000a00 */
[----:B-1----:R-:W-:Y:S01]  /*2d20*/  UISETP.GE.AND UP0, UPT, UR8, 0x2, UPT ;  /* 0x000000020800788c */ /* 0x002fe2000bf06270 */
[----:B--2---:R-:W-:Y:S01]  /*2d30*/  MOV R134, UR6 ;  /* 0x0000000600867c02 */ /* 0x004fe20008000f00 */
[----:B------:R-:W-:Y:S01]  /*2d40*/  IMAD.U32 R135, RZ, RZ, UR7 ;  /* 0x00000007ff877e24 */ /* 0x000fe2000f8e00ff */
[----:B---3--:R-:W-:Y:S01]  /*2d50*/  MOV R2, UR4 ;  /* 0x0000000400027c02 */ /* 0x008fe20008000f00 */
[----:B------:R-:W-:-:S05]  /*2d60*/  IMAD.U32 R3, RZ, RZ, UR5 ;  /* 0x00000005ff037e24 */ /* 0x000fca000f8e00ff */
[----:B------:R-:W-:Y:S05]  /*2d70*/  BRA.U !UP0, `(.L_x_507) ;  /* 0x0000000108f07547 */ /* 0x000fea000b800000 */
[----:B------:R-:W1:Y:S01]  /*2d80*/  S2R R2, SR_TID.X ;  /* 0x0000000000027919 */ /* 0x000e620000002100 */
[----:B------:R-:W2:Y:S01]  /*2d90*/  S2UR UR8, SR_CTAID.Z ;  /* 0x00000000000879c3 */ /* 0x000ea20000002700 */
[----:B------:R-:W-:Y:S01]  /*2da0*/  IMAD.MOV.U32 R138, RZ, RZ, -0x1 ;  /* 0xffffffffff8a7424 */ /* 0x000fe200078e00ff */
[----:B------:R-:W-:Y:S01]  /*2db0*/  MOV R134, UR6 ;  /* 0x0000000600867c02 */ /* 0x000fe20008000f00 */
[----:B------:R-:W-:Y:S02]  /*2dc0*/  IMAD.U32 R135, RZ, RZ, UR7 ;  /* 0x00000007ff877e24 */ /* 0x000fe4000f8e00ff */
[----:B------:R-:W-:Y:S01]  /*2dd0*/  IMAD.U32 R3, RZ, RZ, UR5 ;  /* 0x00000005ff037e24 */ /* 0x000fe2000f8e00ff */
[----:B-1----:R-:W-:Y:S01]  /*2de0*/  ISETP.NE.AND P0, PT, R2, RZ, PT ;  /* 0x000000ff0200720c */ /* 0x002fe20003f05270 */
[----:B--2---:R-:W-:Y:S01]  /*2df0*/  IMAD.U32 R204, RZ, RZ, UR8 ;  /* 0x00000008ffcc7e24 */ /* 0x004fe2000f8e00ff */
[----:B------:R-:W-:-:S11]  /*2e00*/  MOV R2, UR4 ;  /* 0x0000000400027c02 */ /* 0x000fd60008000f00 */
[----:B------:R1:W2:Y:S04]  /*2e10*/  @!P0 LDG.E.STRONG.GPU R138, desc[UR20][R160.64] ;  /* 0x00000014a08a8981 */ /* 0x0002a8000c1ef900 */
[----:B--2---:R-:W-:Y:S01]  /*2e20*/  @!P0 CCTL.IVALL ;  /* 0x00000000ff00898f */ /* 0x004fe20002000000 */
[----:B------:R-:W-:-:S04]  /*2e30*/  ISETP.NE.AND P0, PT, R204, RZ, PT ;  /* 0x000000ffcc00720c */ /* 0x000fc80003f05270 */
[----:B-----5:R-:W-:Y:S01]  /*2e40*/  FSEL R162, R162, 1, !P0 ;  /* 0x3f800000a2a27808 */ /* 0x020fe20004000000 */
[----:B------:R-:W-:Y:S08]  /*2e50*/  BRA `(.L_x_507) ;  /* 0x0000000000b87947 */ /* 0x000ff00003800000 */
.L_x_506:
[----:B------:R-:W-:Y:S02]  /*2e60*/  ISETP.NE.AND P0, PT, R139, 0x3, PT ;  /* 0x000000038b00780c */ /* 0x000fe40003f05270 */
[----:B------:R-:W-:-:S11]  /*2e70*/  MOV R138, 0xffffffff ;  /* 0xffffffff008a7802 */ /* 0x000fd60000000f00 */
[----:B------:R-:W-:Y:S05]  /*2e80*/  @!P0 BRA `(.L_x_508) ;  /* 0x00000000008c8947 */ /* 0x000fea0003800000 */
[----:B------:R-:W-:-:S13]  /*2e90*/  ISETP.NE.AND P0, PT, R139, 0x2, PT ;  /* 0x000000028b00780c */ /* 0x000fda0003f05270 */
[----:B------:R-:W-:Y:S05]  /*2ea0*/  @!P0 BRA `(.L_x_509) ;  /* 0x0000000000408947 */ /* 0x000fea0003800000 */
[----:B------:R-:W1:Y:S01]  /*2eb0*/  LDC R134, c[0x0][0x4b0] ;  /* 0x00012c00ff867b82 */ /* 0x000e620000000800 */
[----:B------:R-:W-:-:S07]  /*2ec0*/  ISETP.NE.AND P0, PT, R139, 0x1, PT ;  /* 0x000000018b00780c */ /* 0x000fce0003f05270 */
[----:B------:R-:W2:Y:S08]  /*2ed0*/  LDC R135, c[0x0][0x4b4] ;  /* 0x00012d00ff877b82 */ /* 0x000eb00000000800 */
[----:B------:R-:W3:Y:S08]  /*2ee0*/  LDC R2, c[0x0][0x4b8] ;  /* 0x00012e00ff027b82 */ /* 0x000ef00000000800 */
[----:B------:R-:W4:Y:S01]  /*2ef0*/  LDC R3, c[0x0][0x4bc] ;  /* 0x00012f00ff037b82 */ /* 0x000f220000000800 */
[----:B------:R-:W-:Y:S05]  /*2f00*/  @P0 BRA `(.L_x_507) ;  /* 0x00000000008c0947 */ /* 0x000fea0003800000 */
[----:B------:R-:W1:Y:S08]  /*2f10*/  S2UR UR4, SR_CTAID.Z ;  /* 0x00000000000479c3 */ /* 0x000e700000002700 */
[----:B------:R-:W2:Y:S08]  /*2f20*/  LDC.64 R132, c[0x0][0x3a8] ;  /* 0x0000ea00ff847b82 */ /* 0x000eb00000000a00 */
[----:B---34-:R-:W3:Y:S01]  /*2f30*/  LDC.64 R2, c[0x0][0x4b8] ;  /* 0x00012e00ff027b82 */ /* 0x018ee20000000a00 */
[----:B-1----:R-:W-:-:S05]  /*2f40*/  MOV R204, UR4 ;  /* 0x0000000400cc7c02 */ /* 0x002fca0008000f00 */
[----:B--2---:R-:W-:-:S04]  /*2f50*/  IMAD.WIDE.U32 R136, R204, R132, RZ ;  /* 0x00000084cc887225 */ /* 0x004fc800078e00ff */
[----:B------:R-:W-:Y:S01]  /*2f60*/  IMAD R133, R204, R133, RZ ;  /* 0x00000085cc857224 */ /* 0x000fe200078e02ff */
[----:B---3--:R-:W-:-:S04]  /*2f70*/  LEA R2, P0, R136, R2, 0x1 ;  /* 0x0000000288027211 */ /* 0x008fc800078008ff */
[----:B------:R-:W-:-:S04]  /*2f80*/  IADD3 R132, PT, PT, R137, R133, RZ ;  /* 0x0000008589847210 */ /* 0x000fc80007ffe0ff */
[----:B------:R-:W-:Y:S01]  /*2f90*/  LEA.HI.X R3, R136, R3, R132, 0x1, P0 ;  /* 0x0000000388037211 */ /* 0x000fe200000f0c84 */
[----:B------:R-:W-:Y:S06]  /*2fa0*/  BRA `(.L_x_507) ;  /* 0x0000000000647947 */ /* 0x000fec0003800000 */
.L_x_509:
[----:B------:R-:W1:Y:S08]  /*2fb0*/  S2UR UR4, SR_CTAID.Z ;  /* 0x00000000000479c3 */ /* 0x000e700000002700 */
[----:B------:R-:W2:Y:S08]  /*2fc0*/  LDC.64 R136, c[0x0][0x4d0] ;  /* 0x00013400ff887b82 */ /* 0x000eb00000000a00 */
[----:B------:R-:W3:Y:S08]  /*2fd0*/  LDC.64 R132, c[0x0][0x3a8] ;  /* 0x0000ea00ff847b82 */ /* 0x000ef00000000a00 */
[----:B------:R-:W4:Y:S01]  /*2fe0*/  LDC.64 R134, c[0x0][0x4b0] ;  /* 0x00012c00ff867b82 */ /* 0x000f220000000a00 */
[----:B-1----:R-:W-:-:S07]  /*2ff0*/  MOV R204, UR4 ;  /* 0x0000000400cc7c02 */ /* 0x002fce0008000f00 */
[----:B------:R-:W1:Y:S01]  /*3000*/  LDC.64 R2, c[0x0][0x4b8] ;  /* 0x00012e00ff027b82 */ /* 0x000e620000000a00 */
[----:B--2---:R-:W-:-:S04]  /*3010*/  IMAD.WIDE.U32 R144, R204, R136, RZ ;  /* 0x00000088cc907225 */ /* 0x004fc800078e00ff */
[C---:B------:R-:W-:Y:S02]  /*3020*/  IMAD R137, R204.reuse, R137, RZ ;  /* 0x00000089cc897224 */ /* 0x040fe400078e02ff */
[----:B---3--:R-:W-:-:S03]  /*3030*/  IMAD.WIDE.U32 R142, R204, R132, RZ ;  /* 0x00000084cc8e7225 */ /* 0x008fc600078e00ff */
[----:B------:R-:W-:Y:S01]  /*3040*/  IADD3 R137, PT, PT, R145, R137, RZ ;  /* 0x0000008991897210 */ /* 0x000fe20007ffe0ff */
[----:B------:R-:W-:Y:S01]  /*3050*/  IMAD R133, R204, R133, RZ ;  /* 0x00000085cc857224 */ /* 0x000fe200078e02ff */
[----:B----4-:R-:W-:-:S04]  /*3060*/  LEA R134, P1, R144, R134, 0x1 ;  /* 0x0000008690867211 */ /* 0x010fc800078208ff */
[----:B------:R-:W-:Y:S02]  /*3070*/  IADD3 R133, PT, PT, R143, R133, RZ ;  /* 0x000000858f857210 */ /* 0x000fe40007ffe0ff */
[----:B------:R-:W-:Y:S02]  /*3080*/  LEA.HI.X R135, R144, R135, R137, 0x1, P1 ;  /* 0x0000008790877211 */ /* 0x000fe400008f0c89 */
[----:B-1----:R-:W-:-:S04]  /*3090*/  LEA R2, P0, R142, R2, 0x1 ;  /* 0x000000028e027211 */ /* 0x002fc800078008ff */
[----:B------:R-:W-:Y:S01]  /*30a0*/  LEA.HI.X R3, R142, R3, R133, 0x1, P0 ;  /* 0x000000038e037211 */ /* 0x000fe200000f0c85 */
[----:B------:R-:W-:Y:S08]  /*30b0*/  BRA `(.L_x_507) ;  /* 0x0000000000207947 */ /* 0x000ff00003800000 */
.L_x_508:
[----:B------:R-:W1:Y:S08]  /*30c0*/  S2UR UR4, SR_CTAID.Z ;  /* 0x00000000000479c3 */ /* 0x000e700000002700 */
[----:B------:R-:W2:Y:S08]  /*30d0*/  LDC.64 R134, c[0x0][0x4b0] ;  /* 0x00012c00ff867b82 */ /* 0x000eb00000000a00 */
[----:B------:R-:W3:Y:S01]  /*30e0*/  LDC.64 R2, c[0x0][0x4b8] ;  /* 0x00012e00ff027b82 */ /* 0x000ee20000000a00 */
[----:B-1----:R-:W-:-:S05]  /*30f0*/  MOV R204, UR4 ;  /* 0x0000000400cc7c02 */ /* 0x002fca0008000f00 */
[----:B--2---:R-:W-:-:S06]  /*3100*/  IMAD.WIDE.U32 R134, R204, 0x8, R134 ;  /* 0x00000008cc867825 */ /* 0x004fcc00078e0086 */
[----:B------:R-:W5:Y:S01]  /*3110*/  LDG.E.64 R134, desc[UR20][R134.64] ;  /* 0x0000001486867981 */ /* 0x000f62000c1e1b00 */
[----:B---3--:R-:W-:-:S06]  /*3120*/  IMAD.WIDE.U32 R2, R204, 0x8, R2 ;  /* 0x00000008cc027825 */ /* 0x008fcc00078e0002 */
[----:B------:R-:W5:Y:S02]  /*3130*/  LDG.E.64 R2, desc[UR20][R2.64] ;  /* 0x0000001402027981 */ /* 0x000f64000c1e1b00 */
.L_x_507:
[----:B------:R-:W2:Y:S01]  /*3140*/  S2R R136, SR_TID.X ;  /* 0x0000000000887919 */ /* 0x000ea20000002100 */
[----:B------:R-:W2:Y:S01]  /*3150*/  LDCU UR8, c[0x0][0x384] ;  /* 0x00007080ff0877ac */ /* 0x000ea20008000800 */
[----:B---3-5:R-:W-:Y:S02]  /*3160*/  ISETP.NE.U32.AND P0, PT, R2, RZ, PT ;  /* 0x000000ff0200720c */ /* 0x028fe40003f05070 */
[----:B-1----:R-:W-:Y:S01]  /*3170*/  ISETP.NE.U32.AND P6, PT, R134, RZ, PT ;  /* 0x000000ff8600720c */ /* 0x002fe20003fc5070 */
[----:B------:R-:W1:Y:S01]  /*3180*/  LDCU.64 UR4, c[0x0][0x438] ;  /* 0x00008700ff0477ac */ /* 0x000e620008000a00 */
[----:B------:R-:W3:Y:S01]  /*3190*/  LDCU.64 UR6, c[0x0][0x3f8] ;  /* 0x00007f00ff0677ac */ /* 0x000ee20008000a00 */
[----:B------:R-:W-:Y:S02]  /*31a0*/  ULEA UR18, UR19, UR18, 0x1 ;  /* 0x0000001213127291 */ /* 0x000fe4000f8e08ff */
[----:B------:R-:W-:Y:S02]  /*31b0*/  USHF.L.U32 UR17, UR17, 0x5, URZ ;  /* 0x0000000511117899 */ /* 0x000fe400080006ff */
[----:B------:R-:W-:Y:S01]  /*31c0*/  USHF.L.U32 UR18, UR18, 0x3, URZ ;  /* 0x0000000312127899 */ /* 0x000fe200080006ff */
[----:B------:R-:W-:-:S03]  /*31d0*/  UMOV UR9, 0x400 ;  /* 0x0000040000097882 */ /* 0x000fc60000000000 */
[----:B------:R-:W-:Y:S01]  /*31e0*/  UIMAD UR17, UR18, 0x44, UR17 ;  /* 0x00000044121178a4 */ /* 0x000fe2000f8e0211 */
[----:B--2---:R-:W-:-:S05]  /*31f0*/  IMAD.SHL.U32 R132, R136, 0x8, RZ ;  /* 0x0000000888847824 */ /* 0x004fca00078e00ff */
[----:B------:R-:W-:Y:S02]  /*3200*/  LOP3.LUT R133, R132, 0x78, RZ, 0xc0, !PT ;  /* 0x0000007884857812 */ /* 0x000fe400078ec0ff */
[----:B------:R-:W-:-:S03]  /*3210*/  SHF.R.U32.HI R132, RZ, 0x4, R136 ;  /* 0x00000004ff847819 */ /* 0x000fc60000011688 */
[----:B------:R-:W-:Y:S01]  /*3220*/  IMAD R140, R140, 0x80, R133 ;  /* 0x000000808c8c7824 */ /* 0x000fe200078e0285 */
[----:B------:R-:W-:-:S03]  /*3230*/  LOP3.LUT R133, R136, 0x3c0, RZ, 0xc0, !PT ;  /* 0x000003c088857812 */ /* 0x000fc600078ec0ff */
[C---:B------:R-:W-:Y:S01]  /*3240*/  IMAD.WIDE R142, R140.reuse, 0x2, RZ ;  /* 0x000000028c8e7825 */ /* 0x040fe200078e02ff */
[----:B------:R-:W-:Y:S02]  /*3250*/  LOP3.LUT R133, R133, 0x1, R132, 0xf8, !PT ;  /* 0x0000000185857812 */ /* 0x000fe400078ef884 */
[----:B------:R-:W2:Y:S01]  /*3260*/  LDC R132, c[0x0][0x394] ;  /* 0x0000e500ff847b82 */ /* 0x000ea20000000800 */
[----:B------:R-:W-:Y:S02]  /*3270*/  ISETP.GE.AND P3, PT, R140, UR8, PT ;  /* 0x000000088c007c0c */ /* 0x000fe4000bf66270 */
[----:B------:R-:W-:Y:S02]  /*3280*/  LOP3.LUT R208, R133, 0x4, R208, 0xf8, !PT ;  /* 0x0000000485d07812 */ /* 0x000fe400078ef8d0 */
[----:B------:R-:W-:Y:S02]  /*3290*/  LOP3.LUT R144, R142, 0xfffffff0, RZ, 0xc0, !PT ;  /* 0xfffffff08e907812 */ /* 0x000fe400078ec0ff */
[----:B------:R-:W-:Y:S01]  /*32a0*/  LOP3.LUT R145, R143, 0x1fffffff, RZ, 0xc0, !PT ;  /* 0x1fffffff8f917812 */ /* 0x000fe200078ec0ff */
[----:B------:R-:W-:Y:S01]  /*32b0*/  IMAD R159, R159, 0x80, R208 ;  /* 0x000000809f9f7824 */ /* 0x000fe200078e02d0 */
[----:B------:R-:W2:Y:S01]  /*32c0*/  S2UR UR8, SR_CgaCtaId ;  /* 0x00000000000879c3 */ /* 0x000ea20000008800 */
[----:B------:R-:W-:-:S02]  /*32d0*/  LOP3.LUT R133, R136, 0x1f, RZ, 0xc0, !PT ;  /* 0x0000001f88857812 */ /* 0x000fc400078ec0ff */
[----:B-1----:R-:W-:Y:S01]  /*32e0*/  IMAD.WIDE.U32 R140, R159, UR4, R144 ;  /* 0x000000049f8c7c25 */ /* 0x002fe2000f8e0090 */
[----:B----4-:R-:W-:Y:S02]  /*32f0*/  ISETP.NE.AND.EX P0, PT, R3, RZ, !P3, P0 ;  /* 0x000000ff0300720c */ /* 0x010fe40005f05300 */
[----:B------:R-:W-:Y:S01]  /*3300*/  SHF.R.U32.HI R133, RZ, 0x2, R133 ;  /* 0x00000002ff857819 */ /* 0x000fe20000011685 */
[----:B---3--:R-:W-:Y:S01]  /*3310*/  IMAD.WIDE.U32 R142, R159, UR6, R144 ;  /* 0x000000069f8e7c25 */ /* 0x008fe2000f8e0090 */
[----:B------:R-:W-:Y:S02]  /*3320*/  IADD3 R166, P1, PT, R2, R140, RZ ;  /* 0x0000008c02a67210 */ /* 0x000fe40007f3e0ff */
[----:B------:R-:W-:Y:S01]  /*3330*/  ISETP.NE.AND.EX P6, PT, R135, RZ, !P3, P6 ;  /* 0x000000ff8700720c */ /* 0x000fe20005fc5360 */
[C---:B------:R-:W-:Y:S01]  /*3340*/  IMAD R2, R159.reuse, UR5, R141 ;  /* 0x000000059f027c24 */ /* 0x040fe2000f8e028d */
[----:B------:R-:W-:Y:S01]  /*3350*/  IADD3 R169, P2, PT, R134, R142, RZ ;  /* 0x0000008e86a97210 */ /* 0x000fe20007f5e0ff */
[----:B------:R-:W-:Y:S01]  /*3360*/  IMAD R134, R159, UR7, R143 ;  /* 0x000000079f867c24 */ /* 0x000fe2000f8e028f */
[----:B------:R-:W1:Y:S01]  /*3370*/  LDCU.64 UR6, c[0x0][0x400] ;  /* 0x00008000ff0677ac */ /* 0x000e620008000a00 */
[----:B------:R-:W-:Y:S01]  /*3380*/  IMAD.X R167, R3, 0x1, R2, P1 ;  /* 0x0000000103a77824 */ /* 0x000fe200008e0602 */
[----:B------:R-:W-:Y:S01]  /*3390*/  LOP3.LUT R3, R136, 0x2, RZ, 0xc, !PT ;  /* 0x0000000288037812 */ /* 0x000fe200078e0cff */
[----:B------:R-:W-:Y:S01]  /*33a0*/  IMAD R133, R133, 0x44, RZ ;  /* 0x0000004485857824 */ /* 0x000fe200078e02ff */
[----:B------:R-:W3:Y:S01]  /*33b0*/  LDCU.64 UR4, c[0x0][0x418] ;  /* 0x00008300ff0477ac */ /* 0x000ee20008000a00 */
[----:B--2---:R-:W-:Y:S01]  /*33c0*/  ISETP.GE.AND P1, PT, R132, 0x2, PT ;  /* 0x000000028400780c */ /* 0x004fe20003f26270 */
[----:B------:R-:W-:Y:S01]  /*33d0*/  IMAD.X R165, R135, 0x1, R134, P2 ;  /* 0x0000000187a57824 */ /* 0x000fe200010e0686 */
[----:B------:R-:W-:-:S02]  /*33e0*/  LOP3.LUT R2, R3, 0x1, R136, 0xf8, !PT ;  /* 0x0000000103027812 */ /* 0x000fc400078ef888 */
[----:B------:R-:W-:Y:S01]  /*33f0*/  ISETP.NE.OR P1, PT, R139, RZ, !P1 ;  /* 0x000000ff8b00720c */ /* 0x000fe20004f25670 */
[----:B------:R-:W-:Y:S01]  /*3400*/  ULEA UR8, UR8, UR9, 0x18 ;  /* 0x0000000908087291 */ /* 0x000fe2000f8ec0ff */
[C---:B------:R-:W-:Y:S02]  /*3410*/  LOP3.LUT R157, R133.reuse, R2, RZ, 0xfc, !PT ;  /* 0x00000002859d7212 */ /* 0x040fe400078efcff */
[----:B------:R-:W-:-:S03]  /*3420*/  LOP3.LUT R158, R133, 0x3, R136, 0xf8, !PT ;  /* 0x00000003859e7812 */ /* 0x000fc600078ef888 */
[----:B------:R-:W-:Y:S02]  /*3430*/  VIADD R157, R157, UR17 ;  /* 0x000000119d9d7c36 */ /* 0x000fe40008000000 */
[----:B------:R-:W-:Y:S02]  /*3440*/  VIADD R158, R158, UR17 ;  /* 0x000000119e9e7c36 */ /* 0x000fe40008000000 */
[----:B-1----:R-:W-:Y:S01]  /*3450*/  IMAD.U32 R132, RZ, RZ, UR6 ;  /* 0x00000006ff847e24 */ /* 0x002fe2000f8e00ff */
[----:B------:R-:W-:Y:S01]  /*3460*/  LEA R157, R157, UR8, 0x3 ;  /* 0x000000089d9d7c11 */ /* 0x000fe2000f8e18ff */
[----:B------:R-:W-:Y:S01]  /*3470*/  IMAD.U32 R133, RZ, RZ, UR7 ;  /* 0x00000007ff857e24 */ /* 0x000fe2000f8e00ff */
[----:B------:R-:W-:Y:S01]  /*3480*/  LEA R158, R158, UR8, 0x3 ;  /* 0x000000089e9e7c11 */ /* 0x000fe2000f8e18ff */
[----:B---3--:R-:W-:Y:S02]  /*3490*/  IMAD.U32 R2, RZ, RZ, UR4 ;  /* 0x00000004ff027e24 */ /* 0x008fe4000f8e00ff */
[----:B------:R-:W-:Y:S01]  /*34a0*/  IMAD.U32 R3, RZ, RZ, UR5 ;  /* 0x00000005ff037e24 */ /* 0x000fe2000f8e00ff */
[----:B------:R-:W-:Y:S06]  /*34b0*/  @P1 BRA `(.L_x_510) ;  /* 0x0000000000801947 */ /* 0x000fec0003800000 */
[----:B------:R-:W1:Y:S02]  /*34c0*/  S2UR UR5, SR_CTAID.Z ;  /* 0x00000000000579c3 */ /* 0x000e640000002700 */
[----:B-1----:R-:W-:-:S13]  /*34d0*/  ISETP.NE.AND P1, PT, R138, UR5, PT ;  /* 0x000000058a007c0c */ /* 0x002fda000bf25270 */
[----:B------:R-:W-:Y:S06]  /*34e0*/  BAR.RED.AND.DEFER_BLOCKING 0x0, P1 ;  /* 0x0000000000007b1d */ /* 0x000fec0000814400 */
[----:B------:R-:W1:Y:S02]  /*34f0*/  B2R.RESULT RZ, P1 ;  /* 0x0000000000ff731c */ /* 0x000e640000024000 */
[----:B-1----:R-:W-:Y:S05]  /*3500*/  @!P1 BRA `(.L_x_511) ;  /* 0x0000000000289947 */ /* 0x002fea0003800000 */
[----:B------:R-:W-:-:S13]  /*3510*/  ISETP.NE.AND P2, PT, R136, RZ, PT ;  /* 0x000000ff8800720c */ /* 0x000fda0003f45270 */
.L_x_513:
[----:B------:R-:W-:Y:S05]  /*3520*/  YIELD ;  /* 0x0000000000007946 */ /* 0x000fea0003800000 */
[----:B-1----:R-:W-:Y:S05]  /*3530*/  @P2 BRA `(.L_x_512) ;  /* 0x0000000000082947 */ /* 0x002fea0003800000 */
[----:B------:R1:W2:Y:S04]  /*3540*/  LDG.E.STRONG.GPU R138, desc[UR20][R160.64] ;  /* 0x00000014a08a7981 */ /* 0x0002a8000c1ef900 */
[----:B--2---:R-:W-:Y:S01]  /*3550*/  CCTL.IVALL ;  /* 0x00000000ff00798f */ /* 0x004fe20002000000 */
.L_x_512:
[----:B------:R-:W-:Y:S01]  /*3560*/  ISETP.NE.AND P1, PT, R138, UR5, PT ;  /* 0x000000058a007c0c */ /* 0x000fe2000bf25270 */
[----:B------:R-:W-:-:S12]  /*3570*/  WARPSYNC.ALL ;  /* 0x0000000000007948 */ /* 0x000fd80003800000 */
[----:B------:R-:W-:Y:S06]  /*3580*/  BAR.RED.AND.DEFER_BLOCKING 0x0, P1 ;  /* 0x0000000000007b1d */ /* 0x000fec0000814400 */
[----:B------:R-:W2:Y:S02]  /*3590*/  B2R.RESULT RZ, P1 ;  /* 0x0000000000ff731c */ /* 0x000ea40000024000 */
[----:B--2---:R-:W-:Y:S05]  /*35a0*/  @P1 BRA `(.L_x_513) ;  /* 0xfffffffc00dc1947 */ /* 0x004fea000383ffff */
.L_x_511:
[----:B------:R-:W2:Y:S02]  /*35b0*/  S2UR UR4, SR_CTAID.Z ;  /* 0x00000000000479c3 */ /* 0x000ea40000002700 */
[----:B--2---:R-:W-:Y:S01]  /*35c0*/  MOV R204, UR4 ;  /* 0x0000000400cc7c02 */ /* 0x004fe20008000f00 */
[----:B------:R-:W-:Y:S05]  /*35d0*/  WARPSYNC.ALL ;  /* 0x0000000000007948 */ /* 0x000fea0003800000 */
[----:B------:R-:W-:Y:S01]  /*35e0*/  ISETP.NE.AND P1, PT, R204, RZ, PT ;  /* 0x000000ffcc00720c */ /* 0x000fe20003f25270 */
[----:B------:R-:W2:Y:S01]  /*35f0*/  LDC.64 R132, c[0x0][0x400] ;  /* 0x00010000ff847b82 */ /* 0x000ea20000000a00 */
[----:B------:R-:W-:-:S11]  /*3600*/  SEL R134, RZ, 0xffffffff, !P0 ;  /* 0xffffffffff867807 */ /* 0x000fd60004000000 */
[----:B------:R-:W-:Y:S02]  /*3610*/  @!P1 SEL R134, RZ, 0xffffffff, !P6 ;  /* 0xffffffffff869807 */ /* 0x000fe40007000000 */
[----:B------:R-:W-:Y:S02]  /*3620*/  SEL R169, R169, R166, !P1 ;  /* 0x000000a6a9a97207 */ /* 0x000fe40004800000 */
[----:B------:R-:W-:Y:S01]  /*3630*/  LOP3.LUT R134, R134, 0x1, RZ, 0xc0, !PT ;  /* 0x0000000186867812 */ /* 0x000fe200078ec0ff */
[----:B------:R-:W3:Y:S01]  /*3640*/  LDC.64 R2, c[0x0][0x418] ;  /* 0x00010600ff027b82 */ /* 0x000ee20000000a00 */
[----:B------:R-:W-:-:S07]  /*3650*/  SEL R165, R165, R167, !P1 ;  /* 0x000000a7a5a57207 */ /* 0x000fce0004800000 */
[----:B------:R-:W-:Y:S01]  /*3660*/  BAR.SYNC.DEFER_BLOCKING 0x0 ;  /* 0x0000000000007b1d */ /* 0x000fe20000010000 */
[----:B------:R-:W-:-:S07]  /*3670*/  ISETP.EQ.U32.AND P6, PT, R134, 0x1, PT ;  /* 0x000000018600780c */ /* 0x000fce0003fc2070 */
[----:B--2---:R-:W2:Y:S08]  /*3680*/  @P1 LDC R132, c[0x0][0x440] ;  /* 0x00011000ff841b82 */ /* 0x004eb00000000800 */
[----:B------:R-:W4:Y:S08]  /*3690*/  @P1 LDC R133, c[0x0][0x444] ;  /* 0x00011100ff851b82 */ /* 0x000f300000000800 */
[----:B---3--:R-:W3:Y:S08]  /*36a0*/  @P1 LDC R2, c[0x0][0x458] ;  /* 0x00011600ff021b82 */ /* 0x008ef00000000800 */
[----:B------:R-:W1:Y:S02]  /*36b0*/  @P1 LDC R3, c[0x0][0x45c] ;  /* 0x00011700ff031b82 */ /* 0x000e640000000800 */
.L_x_510:
[----:B------:R-:W-:Y:S01]  /*36c0*/  FSETP.NEU.AND P1, PT, R162, RZ, PT ;  /* 0x000000ffa200720b */ /* 0x000fe20003f2d000 */
[----:B------:R-:W-:-:S12]  /*36d0*/  BSSY.RECONVERGENT B0, `(.L_x_514) ;  /* 0x0000471000007945 */ /* 0x000fd80003800200 */
[----:B------:R-:W-:Y:S05]  /*36e0*/  @!P1 BRA `(.L_x_515) ;  /* 0x0000002c00649947 */ /* 0x000fea0003800000 */
[----:B------:R-:W5:Y:S01]  /*36f0*/  LDCU UR6, c[0x0][0x380] ;  /* 0x00007000ff0677ac */ /* 0x000f620008000800 */
[----:B------:R-:W-:Y:S02]  /*3700*/  CS2R R136, SRZ ;  /* 0x0000000000887805 */ /* 0x000fe4000001ff00 */
[----:B------:R-:W-:Y:S02]  /*3710*/  CS2R R138, SRZ ;  /* 0x00000000008a7805 */ /* 0x000fe4000001ff00 */
[C---:B-----5:R-:W-:Y:S02]  /*3720*/  ISETP.LT.AND P1, PT, R159.reuse, UR6, P6 ;  /* 0x000000069f007c0c */ /* 0x060fe4000b721270 */
[----:B------:R-:W-:-:S11]  /*3730*/  IADD3 R140, PT, PT, R159, 0x2, RZ ;  /* 0x000000029f8c7810 */ /* 0x000fd60007ffe0ff */
[----:B------:R-:W-:-:S05]  /*3740*/  @P1 MOV R164, R169 ;  /* 0x000000a900a41202 */ /* 0x000fca0000000f00 */
[----:B------:R5:W3:Y:S01]  /*3750*/  @P1 LDG.E.LTC128B.128 R136, desc[UR20][R164.64] ;  /* 0x00000014a4881981 */ /* 0x000ae2000c1e1d20 */
[----:B------:R-:W-:Y:S02]  /*3760*/  ISETP.LT.AND P2, PT, R140, UR6, P6 ;  /* 0x000000068c007c0c */ /* 0x000fe4000b741270 */
[----:B------:R-:W-:Y:S02]  /*3770*/  CS2R R134, SRZ ;  /* 0x0000000000867805 */ /* 0x000fe4000001ff00 */
[----:B--2---:R-:W-:-:S04]  /*3780*/  IADD3 R170, P1, PT, R132, R169, RZ ;  /* 0x000000a984aa7210 */ /* 0x004fc80007f3e0ff */
[----:B----4-:R-:W-:Y:S02]  /*3790*/  IADD3.X R171, PT, PT, R133, R165, RZ, P1, !PT ;  /* 0x000000a585ab7210 */ /* 0x010fe40000ffe4ff */
[----:B------:R-:W-:-:S06]  /*37a0*/  CS2R R132, SRZ ;  /* 0x0000000000847805 */ /* 0x000fcc000001ff00 */
[----:B------:R-:W2:Y:S01]  /*37b0*/  @P2 LDG.E.LTC128B.128 R132, desc[UR20][R170.64] ;  /* 0x00000014aa842981 */ /* 0x000ea2000c1e1d20 */
[----:B------:R-:W4:Y:S01]  /*37c0*/  S2UR UR4, SR_CgaCtaId ;  /* 0x00000000000479c3 */ /* 0x000f220000008800 */
[----:B------:R-:W-:-:S07]  /*37d0*/  UMOV UR5, 0x400 ;  /* 0x0000040000057882 */ /* 0x000fce0000000000 */
[----:B------:R-:W-:Y:S01]  /*37e0*/  BAR.SYNC.DEFER_BLOCKING 0x0 ;  /* 0x0000000000007b1d */ /* 0x000fe20000010000 */
[----:B------:R-:W-:Y:S02]  /*37f0*/  ISETP.LT.AND P3, PT, R140, UR6, P0 ;  /* 0x000000068c007c0c */ /* 0x000fe40008761270 */
[----:B------:R-:W-:-:S03]  /*3800*/  ISETP.LT.AND P4, PT, R159, UR6, P0 ;  /* 0x000000069f007c0c */ /* 0x000fc60008781270 */
[----:B------:R-:W1:Y:S01]  /*3810*/  S2R R156, SR_TID.X ;  /* 0x00000000009c7919 */ /* 0x000e620000002100 */
[----:B----4-:R-:W-:Y:S01]  /*3820*/  ULEA UR4, UR4, UR5, 0x18 ;  /* 0x0000000504047291 */ /* 0x010fe2000f8ec0ff */
[----:B------:R-:W-:Y:S04]  /*3830*/  STS.64 [R158], R4 ;  /* 0x000000049e007388 */ /* 0x000fe80000000a00 */
[----:B------:R-:W-:Y:S04]  /*3840*/  STS.64 [R158+0x20], R8 ;  /* 0x000020089e007388 */ /* 0x000fe80000000a00 */
[----:B------:R4:W-:Y:S04]  /*3850*/  STS.64 [R158+0x40], R12 ;  /* 0x0000400c9e007388 */ /* 0x0009e80000000a00 */
[----:B------:R3:W-:Y:S01]  /*3860*/  STS.64 [R158+0x60], R16 ;  /* 0x000060109e007388 */ /* 0x0007e20000000a00 */
[----:B-1----:R-:W-:-:S03]  /*3870*/  SHF.R.U32.HI R145, RZ, 0x4, R156 ;  /* 0x00000004ff917819 */ /* 0x002fc6000001169c */
[----:B------:R-:W-:Y:S01]  /*3880*/  STS.64 [R157+0x80], R20 ;  /* 0x000080149d007388 */ /* 0x000fe20000000a00 */
[--C-:B------:R-:W-:Y:S02]  /*3890*/  SHF.R.U32.HI R142, RZ, 0x3, R156.reuse ;  /* 0x00000003ff8e7819 */ /* 0x100fe4000001169c */
[----:B------:R-:W-:Y:S01]  /*38a0*/  LOP3.LUT R145, R145, 0x1, RZ, 0xc0, !PT ;  /* 0x0000000191917812 */ /* 0x000fe200078ec0ff */
[----:B------:R-:W-:Y:S01]  /*38b0*/  STS.64 [R157+0xa0], R24 ;  /* 0x0000a0189d007388 */ /* 0x000fe20000000a00 */
[----:B------:R-:W-:Y:S02]  /*38c0*/  SHF.L.U32 R144, R156, 0x1, RZ ;  /* 0x000000019c907819 */ /* 0x000fe400000006ff */
[----:B------:R-:W-:Y:S01]  /*38d0*/  SHF.R.U32.HI R141, RZ, 0x2, R156 ;  /* 0x00000002ff8d7819 */ /* 0x000fe2000001169c */
[----:B------:R-:W-:Y:S01]  /*38e0*/  STS.64 [R157+0xc0], R28 ;  /* 0x0000c01c9d007388 */ /* 0x000fe20000000a00 */
[----:B------:R-:W-:Y:S02]  /*38f0*/  LOP3.LUT R145, R145, 0x70, R142, 0xf8, !PT ;  /* 0x0000007091917812 */ /* 0x000fe400078ef88e */
[----:B------:R-:W-:Y:S01]  /*3900*/  LOP3.LUT R144, R144, 0x1e, RZ, 0xc0, !PT ;  /* 0x0000001e90907812 */ /* 0x000fe200078ec0ff */
[----:B------:R-:W-:Y:S01]  /*3910*/  STS.64 [R157+0xe0], R32 ;  /* 0x0000e0209d007388 */ /* 0x000fe20000000a00 */
[----:B------:R-:W-:-:S02]  /*3920*/  LOP3.LUT R141, R141, 0x1, RZ, 0xc0, !PT ;  /* 0x000000018d8d7812 */ /* 0x000fc400078ec0ff */
[--C-:B------:R-:W-:Y:S02]  /*3930*/  LOP3.LUT R145, R145, 0x8, R142.reuse, 0xf8, !PT ;  /* 0x0000000891917812 */ /* 0x100fe400078ef88e */
[C---:B------:R-:W-:Y:S02]  /*3940*/  LOP3.LUT R143, R144.reuse, R141, RZ, 0xfc, !PT ;  /* 0x0000008d908f7212 */ /* 0x040fe400078efcff */
[----:B------:R-:W-:Y:S02]  /*3950*/  LOP3.LUT R142, R145, 0x4, R142, 0xf8, !PT ;  /* 0x00000004918e7812 */ /* 0x000fe400078ef88e */
[----:B------:R-:W-:-:S03]  /*3960*/  LOP3.LUT R141, R144, 0x1, R141, 0xf6, !PT ;  /* 0x00000001908d7812 */ /* 0x000fc600078ef68d */
[C---:B------:R-:W-:Y:S02]  /*3970*/  IMAD R143, R142.reuse, 0x22, R143 ;  /* 0x000000228e8f7824 */ /* 0x040fe400078e028f */
[----:B------:R-:W-:-:S03]  /*3980*/  IMAD R141, R142, 0x22, R141 ;  /* 0x000000228e8d7824 */ /* 0x000fc600078e028d */
[----:B------:R-:W-:Y:S01]  /*3990*/  LEA R163, R143, UR4, 0x4 ;  /* 0x000000048fa37c11 */ /* 0x000fe2000f8e20ff */
[----:B------:R-:W-:Y:S01]  /*39a0*/  BAR.SYNC.DEFER_BLOCKING 0x0 ;  /* 0x0000000000007b1d */ /* 0x000fe20000010000 */
[----:B-----5:R-:W-:-:S05]  /*39b0*/  LEA R164, R141, UR4, 0x4 ;  /* 0x000000048da47c11 */ /* 0x020fca000f8e20ff */
[----:B------:R-:W4:Y:S01]  /*39c0*/  LDCU.64 UR4, c[0x0][0x440] ;  /* 0x00008800ff0477ac */ /* 0x000f220008000a00 */
[----:B------:R-:W1:Y:S01]  /*39d0*/  LDS.128 R152, [R163] ;  /* 0x00000000a3987984 */ /* 0x000e620000000c00 */
[----:B----4-:R-:W-:-:S03]  /*39e0*/  IADD3 R12, P1, PT, R166, UR4, RZ ;  /* 0x00000004a60c7c10 */ /* 0x010fc6000ff3e0ff */
[----:B------:R-:W4:Y:S04]  /*39f0*/  LDS.128 R148, [R164] ;  /* 0x00000000a4947984 */ /* 0x000f280000000c00 */
[----:B------:R-:W5:Y:S04]  /*3a00*/  LDS.128 R144, [R163+0x440] ;  /* 0x00044000a3907984 */ /* 0x000f680000000c00 */
[----:B------:R-:W5:Y:S01]  /*3a10*/  LDS.128 R140, [R164+0x440] ;  /* 0x00044000a48c7984 */ /* 0x000f620000000c00 */
[----:B---3--:R-:W-:Y:S02]  /*3a20*/  HADD2.F32 R9, -RZ, R136.H1_H1 ;  /* 0x30000088ff097230 */ /* 0x008fe40000004100 */
[----:B------:R-:W-:-:S02]  /*3a30*/  HADD2.F32 R13, -RZ, R138.H1_H1 ;  /* 0x3000008aff0d7230 */ /* 0x000fc40000004100 */
[----:B------:R-:W-:Y:S02]  /*3a40*/  HADD2.F32 R5, -RZ, R136.H0_H0 ;  /* 0x20000088ff057230 */ /* 0x000fe40000004100 */
[----:B------:R-:W-:Y:S01]  /*3a50*/  FMUL R4, R9, R162 ;  /* 0x000000a209047220 */ /* 0x000fe20000400000 */
[--C-:B------:R-:W-:Y:S02]  /*3a60*/  HADD2.F32 R9, -RZ, R137.reuse.H1_H1 ;  /* 0x30000089ff097230 */ /* 0x100fe40000004100 */
[----:B------:R-:W-:Y:S02]  /*3a70*/  HADD2.F32 R17, -RZ, R137.H0_H0 ;  /* 0x20000089ff117230 */ /* 0x000fe40000004100 */
[----:B-1----:R-:W-:Y:S01]  /*3a80*/  FFMA R153, R153, R0, R4 ;  /* 0x0000000099997223 */ /* 0x002fe20000000004 */
[-C--:B------:R-:W-:Y:S01]  /*3a90*/  FMUL R4, R13, R162.reuse ;  /* 0x000000a20d047220 */ /* 0x080fe20000400000 */
[----:B------:R-:W-:Y:S01]  /*3aa0*/  FMUL R8, R9, R162 ;  /* 0x000000a209087220 */ /* 0x000fe20000400000 */
[----:B------:R-:W-:-:S02]  /*3ab0*/  HADD2.F32 R9, -RZ, R139.H0_H0 ;  /* 0x2000008bff097230 */ /* 0x000fc40000004100 */
[----:B------:R-:W-:Y:S01]  /*3ac0*/  FMUL R5, R5, R162 ;  /* 0x000000a205057220 */ /* 0x000fe20000400000 */
[----:B------:R-:W-:Y:S02]  /*3ad0*/  HADD2.F32 R13, -RZ, R139.H1_H1 ;  /* 0x3000008bff0d7230 */ /* 0x000fe40000004100 */
[----:B----4-:R-:W-:Y:S01]  /*3ae0*/  FFMA R149, R149, R0, R4 ;  /* 0x0000000095957223 */ /* 0x010fe20000000004 */
[-C--:B------:R-:W-:Y:S01]  /*3af0*/  FMUL R17, R17, R162.reuse ;  /* 0x000000a211117220 */ /* 0x080fe20000400000 */
[----:B------:R-:W-:Y:S01]  /*3b00*/  FMUL R9, R9, R162 ;  /* 0x000000a209097220 */ /* 0x000fe20000400000 */
[----:B------:R-:W-:Y:S01]  /*3b10*/  FFMA R152, R152, R0, R5 ;  /* 0x0000000098987223 */ /* 0x000fe20000000005 */
[----:B------:R-:W-:Y:S01]  /*3b20*/  FMUL R4, R13, R162 ;  /* 0x000000a20d047220 */ /* 0x000fe20000400000 */
[----:B--2---:R-:W-:Y:S02]  /*3b30*/  HADD2.F32 R13, -RZ, R132.H1_H1 ;  /* 0x30000084ff0d7230 */ /* 0x004fe40000004100 */
[----:B------:R-:W-:Y:S01]  /*3b40*/  FFMA R150, R150, R0, R9 ;  /* 0x0000000096967223 */ /* 0x000fe20000000009 */
[----:B------:R-:W-:-:S02]  /*3b50*/  HADD2.F32 R5, -RZ, R138.H0_H0 ;  /* 0x2000008aff057230 */ /* 0x000fc40000004100 */
[----:B------:R-:W-:Y:S01]  /*3b60*/  FFMA R154, R154, R0, R17 ;  /* 0x000000009a9a7223 */ /* 0x000fe20000000011 */
[--C-:B------:R-:W-:Y:S02]  /*3b70*/  HADD2.F32 R9, -RZ, R133.reuse.H0_H0 ;  /* 0x20000085ff097230 */ /* 0x100fe40000004100 */
[-C--:B------:R-:W-:Y:S01]  /*3b80*/  FMUL R20, R13, R162.reuse ;  /* 0x000000a20d147220 */ /* 0x080fe20000400000 */
[----:B------:R-:W-:Y:S02]  /*3b90*/  HADD2.F32 R13, -RZ, R133.H1_H1 ;  /* 0x30000085ff0d7230 */ /* 0x000fe40000004100 */
[-C--:B------:R-:W-:Y:S01]  /*3ba0*/  FMUL R5, R5, R162.reuse ;  /* 0x000000a205057220 */ /* 0x080fe20000400000 */
[----:B------:R-:W-:Y:S02]  /*3bb0*/  HADD2.F32 R17, -RZ, R134.H1_H1 ;  /* 0x30000086ff117230 */ /* 0x000fe40000004100 */
[----:B------:R-:W-:Y:S01]  /*3bc0*/  FMUL R9, R9, R162 ;  /* 0x000000a209097220 */ /* 0x000fe20000400000 */
[-C--:B------:R-:W-:Y:S01]  /*3bd0*/  FFMA R151, R151, R0.reuse, R4 ;  /* 0x0000000097977223 */ /* 0x080fe20000000004 */
[----:B------:R-:W-:Y:S01]  /*3be0*/  FFMA R155, R155, R0, R8 ;  /* 0x000000009b9b7223 */ /* 0x000fe20000000008 */
[----:B------:R-:W-:Y:S01]  /*3bf0*/  FMUL R4, R13, R162 ;  /* 0x000000a20d047220 */ /* 0x000fe20000400000 */
[-C--:B------:R-:W-:Y:S01]  /*3c00*/  FFMA R148, R148, R0.reuse, R5 ;  /* 0x0000000094947223 */ /* 0x080fe20000000005 */
[----:B-----5:R-:W-:Y:S01]  /*3c10*/  FFMA R8, R146, R0, R9 ;  /* 0x0000000092087223 */ /* 0x020fe20000000009 */
[----:B------:R-:W-:-:S02]  /*3c20*/  HADD2.F32 R5, -RZ, R132.H0_H0 ;  /* 0x20000084ff057230 */ /* 0x000fc40000004100 */
[----:B------:R-:W-:Y:S01]  /*3c30*/  FMUL R24, R17, R162 ;  /* 0x000000a211187220 */ /* 0x000fe20000400000 */
[----:B------:R-:W-:Y:S02]  /*3c40*/  HADD2.F32 R9, -RZ, R134.H0_H0 ;  /* 0x20000086ff097230 */ /* 0x000fe40000004100 */
[----:B------:R-:W-:Y:S01]  /*3c50*/  FFMA R17, R147, R0, R4 ;  /* 0x0000000093117223 */ /* 0x000fe20000000004 */
[--C-:B------:R-:W-:Y:S01]  /*3c60*/  HADD2.F32 R21, -RZ, R135.reuse.H0_H0 ;  /* 0x20000087ff157230 */ /* 0x100fe20000004100 */
[----:B------:R-:W-:Y:S01]  /*3c70*/  IADD3 R4, PT, PT, R159, 0x8, RZ ;  /* 0x000000089f047810 */ /* 0x000fe20007ffe0ff */
[----:B------:R-:W-:Y:S02]  /*3c80*/  HADD2.F32 R13, -RZ, R135.H1_H1 ;  /* 0x30000087ff0d7230 */ /* 0x000fe40000004100 */
[-C--:B------:R-:W-:Y:S01]  /*3c90*/  FMUL R5, R5, R162.reuse ;  /* 0x000000a205057220 */ /* 0x080fe20000400000 */
[-C--:B------:R-:W-:Y:S01]  /*3ca0*/  FMUL R9, R9, R162.reuse ;  /* 0x000000a209097220 */ /* 0x080fe20000400000 */
[-C--:B------:R-:W-:Y:S01]  /*3cb0*/  FMUL R21, R21, R162.reuse ;  /* 0x000000a215157220 */ /* 0x080fe20000400000 */
[----:B------:R-:W-:Y:S01]  /*3cc0*/  ISETP.LT.AND P2, PT, R4, UR6, P6 ;  /* 0x0000000604007c0c */ /* 0x000fe2000b741270 */
[----:B------:R-:W-:Y:S01]  /*3cd0*/  FMUL R28, R13, R162 ;  /* 0x000000a20d1c7220 */ /* 0x000fe20000400000 */
[-C--:B------:R-:W-:Y:S01]  /*3ce0*/  FFMA R5, R144, R0.reuse, R5 ;  /* 0x0000000090057223 */ /* 0x080fe20000000005 */
[-C--:B------:R-:W-:Y:S01]  /*3cf0*/  FFMA R20, R145, R0.reuse, R20 ;  /* 0x0000000091147223 */ /* 0x080fe20000000014 */
[-C--:B------:R-:W-:Y:S01]  /*3d00*/  FFMA R9, R140, R0.reuse, R9 ;  /* 0x000000008c097223 */ /* 0x080fe20000000009 */
[-C--:B------:R-:W-:Y:S01]  /*3d10*/  FFMA R24, R141, R0.reuse, R24 ;  /* 0x000000008d187223 */ /* 0x080fe20000000018 */
[-C--:B------:R-:W-:Y:S01]  /*3d20*/  FFMA R21, R142, R0.reuse, R21 ;  /* 0x000000008e157223 */ /* 0x080fe20000000015 */
[----:B------:R-:W-:Y:S01]  /*3d30*/  FFMA R28, R143, R0, R28 ;  /* 0x000000008f1c7223 */ /* 0x000fe2000000001c */
[----:B------:R-:W-:Y:S01]  /*3d40*/  IADD3.X R13, PT, PT, R167, UR5, RZ, P1, !PT ;  /* 0x00000005a70d7c10 */ /* 0x000fe20008ffe4ff */
[----:B------:R-:W1:Y:S01]  /*3d50*/  LDCU.64 UR4, c[0x0][0x458] ;  /* 0x00008b00ff0477ac */ /* 0x000e620008000a00 */
        /* <DEDUP_REMOVED lines=10> */
[----:B------:R-:W-:-:S03]  /*3e00*/  IADD3.X R17, PT, PT, R3, R165, RZ, P1, !PT ;  /* 0x000000a503117210 */ /* 0x000fc60000ffe4ff */
[----:B------:R-:W-:Y:S04]  /*3e10*/  @P3 STG.E.128 desc[UR20][R12.64], R140 ;  /* 0x0000008c0c003986 */ /* 0x000fe8000c101d14 */
[----:B------:R-:W2:Y:S01]  /*3e20*/  @P2 LDG.E.LTC128B.128 R136, desc[UR20][R16.64] ;  /* 0x0000001410882981 */ /* 0x000ea2000c1e1d20 */
[----:B------:R-:W-:Y:S02]  /*3e30*/  IADD3 R5, PT, PT, R159, 0xa, RZ ;  /* 0x0000000a9f057810 */ /* 0x000fe40007ffe0ff */
[----:B------:R-:W-:Y:S02]  /*3e40*/  IADD3 R20, P1, PT, R2, R170, RZ ;  /* 0x000000aa02147210 */ /* 0x000fe40007f3e0ff */
[----:B------:R-:W-:Y:S02]  /*3e50*/  ISETP.LT.AND P2, PT, R5, UR6, P6 ;  /* 0x0000000605007c0c */ /* 0x000fe4000b741270 */
[----:B------:R-:W-:-:S11]  /*3e60*/  IADD3.X R21, PT, PT, R3, R171, RZ, P1, !PT ;  /* 0x000000ab03157210 */ /* 0x000fd60000ffe4ff */
[----:B------:R-:W3:Y:S01]  /*3e70*/  @P2 LDG.E.LTC128B.128 R132, desc[UR20][R20.64] ;  /* 0x0000001414842981 */ /* 0x000ee2000c1e1d20 */
[----:B------:R-:W-:Y:S01]  /*3e80*/  BAR.SYNC.DEFER_BLOCKING 0x0 ;  /* 0x0000000000007b1d */ /* 0x000fe20000010000 */
[----:B------:R-:W-:Y:S02]  /*3e90*/  ISETP.LT.AND P5, PT, R4, UR6, P0 ;  /* 0x0000000604007c0c */ /* 0x000fe400087a1270 */
[----:B------:R-:W-:Y:S02]  /*3ea0*/  ISETP.LT.AND P4, PT, R5, UR6, P0 ;  /* 0x0000000605007c0c */ /* 0x000fe40008781270 */
[----:B------:R-:W-:-:S04]  /*3eb0*/  IADD3 R28, PT, PT, R159, 0x10, RZ ;  /* 0x000000109f1c7810 */ /* 0x000fc80007ffe0ff */
[----:B------:R-:W-:Y:S01]  /*3ec0*/  ISETP.LT.AND P3, PT, R28, UR6, P6 ;  /* 0x000000061c007c0c */ /* 0x000fe2000b761270 */
[----:B------:R2:W-:Y:S04]  /*3ed0*/  STS.64 [R158], R6 ;  /* 0x000000069e007388 */ /* 0x0005e80000000a00 */
[----:B------:R4:W-:Y:S04]  /*3ee0*/  STS.64 [R158+0x20], R10 ;  /* 0x0000200a9e007388 */ /* 0x0009e80000000a00 */
[----:B------:R-:W-:Y:S04]  /*3ef0*/  STS.64 [R158+0x40], R14 ;  /* 0x0000400e9e007388 */ /* 0x000fe80000000a00 */
[----:B------:R5:W-:Y:S04]  /*3f00*/  STS.64 [R158+0x60], R18 ;  /* 0x000060129e007388 */ /* 0x000be80000000a00 */
[----:B------:R-:W-:Y:S04]  /*3f10*/  STS.64 [R157+0x80], R22 ;  /* 0x000080169d007388 */ /* 0x000fe80000000a00 */
[----:B------:R-:W-:Y:S04]  /*3f20*/  STS.64 [R157+0xa0], R26 ;  /* 0x0000a01a9d007388 */ /* 0x000fe80000000a00 */
[----:B------:R-:W-:Y:S04]  /*3f30*/  STS.64 [R157+0xc0], R30 ;  /* 0x0000c01e9d007388 */ /* 0x000fe80000000a00 */
[----:B------:R-:W-:Y:S01]  /*3f40*/  STS.64 [R157+0xe0], R34 ;  /* 0x0000e0229d007388 */ /* 0x000fe20000000a00 */
[----:B------:R-:W-:Y:S06]  /*3f50*/  BAR.SYNC.DEFER_BLOCKING 0x0 ;  /* 0x0000000000007b1d */ /* 0x000fec0000010000 */
[----:B------:R-:W1:Y:S04]  /*3f60*/  LDS.128 R148, [R163] ;  /* 0x00000000a3947984 */ /* 0x000e680000000c00 */
[----:B------:R-:W1:Y:S04]  /*3f70*/  LDS.128 R144, [R164] ;  /* 0x00000000a4907984 */ /* 0x000e680000000c00 */
[----:B------:R-:W3:Y:S01]  /*3f80*/  LDS.128 R140, [R163+0x440] ;  /* 0x00044000a38c7984 */ /* 0x000ee20000000c00 */
[----:B------:R-:W-:Y:S01]  /*3f90*/  IADD3 R29, PT, PT, R159, 0x12, RZ ;  /* 0x000000129f1d7810 */ /* 0x000fe20007ffe0ff */
[----:B--2---:R-:W-:-:S02]  /*3fa0*/  HADD2.F32 R7, -RZ, R136.H0_H0 ;  /* 0x20000088ff077230 */ /* 0x004fc40000004100 */
[----:B----4-:R-:W-:Y:S02]  /*3fb0*/  HADD2.F32 R11, -RZ, R136.H1_H1 ;  /* 0x30000088ff0b7230 */ /* 0x010fe40000004100 */
[----:B-----5:R-:W-:Y:S02]  /*3fc0*/  HADD2.F32 R19, -RZ, R137.H1_H1 ;  /* 0x30000089ff137230 */ /* 0x020fe40000004100 */
[-C--:B------:R-:W-:Y:S01]  /*3fd0*/  FMUL R7, R7, R162.reuse ;  /* 0x000000a207077220 */ /* 0x080fe20000400000 */
[--C-:B------:R-:W-:Y:S02]  /*3fe0*/  HADD2.F32 R15, -RZ, R138.reuse.H0_H0 ;  /* 0x2000008aff0f7230 */ /* 0x100fe40000004100 */
[----:B------:R-:W-:Y:S01]  /*3ff0*/  FMUL R10, R11, R162 ;  /* 0x000000a20b0a7220 */ /* 0x000fe20000400000 */
[----:B------:R-:W-:Y:S02]  /*4000*/  HADD2.F32 R11, -RZ, R138.H1_H1 ;  /* 0x3000008aff0b7230 */ /* 0x000fe40000004100 */
[----:B-1----:R-:W-:Y:S01]  /*4010*/  FFMA R8, R148, R0, R7 ;  /* 0x0000000094087223 */ /* 0x002fe20000000007 */
[-C--:B------:R-:W-:Y:S01]  /*4020*/  FMUL R22, R19, R162.reuse ;  /* 0x000000a213167220 */ /* 0x080fe20000400000 */
[----:B------:R-:W1:Y:S01]  /*4030*/  LDS.128 R4, [R164+0x440] ;  /* 0x00044000a4047984 */ /* 0x000e620000000c00 */
[----:B------:R-:W-:Y:S01]  /*4040*/  FMUL R15, R15, R162 ;  /* 0x000000a20f0f7220 */ /* 0x000fe20000400000 */
[----:B------:R-:W-:-:S02]  /*4050*/  HADD2.F32 R19, -RZ, R139.H1_H1 ;  /* 0x3000008bff137230 */ /* 0x000fc40000004100 */
[----:B------:R-:W-:Y:S01]  /*4060*/  FFMA R149, R149, R0, R10 ;  /* 0x0000000095957223 */ /* 0x000fe2000000000a */
[----:B------:R-:W-:Y:S01]  /*4070*/  FMUL R14, R11, R162 ;  /* 0x000000a20b0e7220 */ /* 0x000fe20000400000 */
[----:B------:R-:W-:Y:S01]  /*4080*/  FFMA R10, R144, R0, R15 ;  /* 0x00000000900a7223 */ /* 0x000fe2000000000f */
[----:B------:R-:W-:Y:S02]  /*4090*/  HADD2.F32 R11, -RZ, R139.H0_H0 ;  /* 0x2000008bff0b7230 */ /* 0x000fe40000004100 */
[----:B------:R-:W-:Y:S01]  /*40a0*/  FMUL R24, R19, R162 ;  /* 0x000000a213187220 */ /* 0x000fe20000400000 */
[--C-:B---3--:R-:W-:Y:S02]  /*40b0*/  HADD2.F32 R15, -RZ, R132.reuse.H0_H0 ;  /* 0x20000084ff0f7230 */ /* 0x108fe40000004100 */
[----:B------:R-:W-:Y:S01]  /*40c0*/  FFMA R145, R145, R0, R14 ;  /* 0x0000000091917223 */ /* 0x000fe2000000000e */
[----:B------:R-:W-:Y:S02]  /*40d0*/  HADD2.F32 R19, -RZ, R133.H0_H0 ;  /* 0x20000085ff137230 */ /* 0x000fe40000004100 */
[----:B------:R-:W-:Y:S01]  /*40e0*/  FMUL R11, R11, R162 ;  /* 0x000000a20b0b7220 */ /* 0x000fe20000400000 */
[----:B------:R-:W-:-:S02]  /*40f0*/  HADD2.F32 R23, -RZ, R132.H1_H1 ;  /* 0x30000084ff177230 */ /* 0x000fc40000004100 */
[-C--:B------:R-:W-:Y:S01]  /*4100*/  FMUL R15, R15, R162.reuse ;  /* 0x000000a20f0f7220 */ /* 0x080fe20000400000 */
[--C-:B------:R-:W-:Y:S02]  /*4110*/  HADD2.F32 R25, -RZ, R134.reuse.H1_H1 ;  /* 0x30000086ff197230 */ /* 0x100fe40000004100 */
[----:B------:R-:W-:Y:S01]  /*4120*/  FMUL R19, R19, R162 ;  /* 0x000000a213137220 */ /* 0x000fe20000400000 */
[----:B------:R-:W-:Y:S02]  /*4130*/  HADD2.F32 R9, -RZ, R137.H0_H0 ;  /* 0x20000089ff097230 */ /* 0x000fe40000004100 */
[----:B------:R-:W-:Y:S01]  /*4140*/  FFMA R140, R140, R0, R15 ;  /* 0x000000008c8c7223 */ /* 0x000fe2000000000f */
[----:B------:R-:W-:Y:S01]  /*4150*/  FMUL R14, R23, R162 ;  /* 0x000000a2170e7220 */ /* 0x000fe20000400000 */
[----:B------:R-:W-:Y:S02]  /*4160*/  HADD2.F32 R15, -RZ, R133.H1_H1 ;  /* 0x30000085ff0f7230 */ /* 0x000fe40000004100 */
[----:B------:R-:W-:Y:S01]  /*4170*/  FFMA R142, R142, R0, R19 ;  /* 0x000000008e8e7223 */ /* 0x000fe20000000013 */
[----:B------:R-:W-:-:S02]  /*4180*/  HADD2.F32 R19, -RZ, R134.H0_H0 ;  /* 0x20000086ff137230 */ /* 0x000fc40000004100 */
[----:B------:R-:W-:Y:S01]  /*4190*/  FFMA R141, R141, R0, R14 ;  /* 0x000000008d8d7223 */ /* 0x000fe2000000000e */
[--C-:B------:R-:W-:Y:S02]  /*41a0*/  HADD2.F32 R23, -RZ, R135.reuse.H1_H1 ;  /* 0x30000087ff177230 */ /* 0x100fe40000004100 */
[-C--:B------:R-:W-:Y:S01]  /*41b0*/  FMUL R14, R15, R162.reuse ;  /* 0x000000a20f0e7220 */ /* 0x080fe20000400000 */
[----:B------:R-:W-:Y:S02]  /*41c0*/  HADD2.F32 R15, -RZ, R135.H0_H0 ;  /* 0x20000087ff0f7230 */ /* 0x000fe40000004100 */
[-C--:B------:R-:W-:Y:S01]  /*41d0*/  FMUL R19, R19, R162.reuse ;  /* 0x000000a213137220 */ /* 0x080fe20000400000 */
[-C--:B------:R-:W-:Y:S01]  /*41e0*/  FMUL R26, R25, R162.reuse ;  /* 0x000000a2191a7220 */ /* 0x080fe20000400000 */
[----:B------:R-:W-:Y:S01]  /*41f0*/  FMUL R9, R9, R162 ;  /* 0x000000a209097220 */ /* 0x000fe20000400000 */
[-C--:B------:R-:W-:Y:S01]  /*4200*/  FFMA R143, R143, R0.reuse, R14 ;  /* 0x000000008f8f7223 */ /* 0x080fe2000000000e */
[-C--:B------:R-:W-:Y:S01]  /*4210*/  FFMA R11, R146, R0.reuse, R11 ;  /* 0x00000000920b7223 */ /* 0x080fe2000000000b */
[-C--:B------:R-:W-:Y:S01]  /*4220*/  FFMA R24, R147, R0.reuse, R24 ;  /* 0x0000000093187223 */ /* 0x080fe20000000018 */
[-C--:B------:R-:W-:Y:S01]  /*4230*/  FFMA R9, R150, R0.reuse, R9 ;  /* 0x0000000096097223 */ /* 0x080fe20000000009 */
[----:B------:R-:W-:Y:S01]  /*4240*/  FFMA R22, R151, R0, R22 ;  /* 0x0000000097167223 */ /* 0x000fe20000000016 */
[-C--:B------:R-:W-:Y:S01]  /*4250*/  FMUL R15, R15, R162.reuse ;  /* 0x000000a20f0f7220 */ /* 0x080fe20000400000 */
[----:B------:R-:W-:Y:S01]  /*4260*/  FMUL R18, R23, R162 ;  /* 0x000000a217127220 */ /* 0x000fe20000400000 */
[----:B------:R-:W-:-:S02]  /*4270*/  F2FP.F16.F32.PACK_AB R11, R24, R11 ;  /* 0x0000000b180b723e */ /* 0x000fc400000000ff */
[----:B------:R-:W-:Y:S01]  /*4280*/  F2FP.F16.F32.PACK_AB R9, R22, R9 ;  /* 0x000000091609723e */ /* 0x000fe200000000ff */
[-C--:B-1----:R-:W-:Y:S01]  /*4290*/  FFMA R14, R4, R0.reuse, R19 ;  /* 0x00000000040e7223 */ /* 0x082fe20000000013 */
[-C--:B------:R-:W-:Y:S01]  /*42a0*/  FFMA R19, R5, R0.reuse, R26 ;  /* 0x0000000005137223 */ /* 0x080fe2000000001a */
[----:B------:R-:W-:Y:S01]  /*42b0*/  IADD3 R26, P1, PT, R166, UR4, RZ ;  /* 0x00000004a61a7c10 */ /* 0x000fe2000ff3e0ff */
[-C--:B------:R-:W-:Y:S01]  /*42c0*/  FFMA R15, R6, R0.reuse, R15 ;  /* 0x00000000060f7223 */ /* 0x080fe2000000000f */
[----:B------:R-:W-:Y:S01]  /*42d0*/  FFMA R18, R7, R0, R18 ;  /* 0x0000000007127223 */ /* 0x000fe20000000012 */
[----:B------:R-:W-:Y:S02]  /*42e0*/  IADD3 R22, P2, PT, R2, R16, RZ ;  /* 0x0000001002167210 */ /* 0x000fe40007f5e0ff */
[----:B------:R-:W-:Y:S02]  /*42f0*/  IADD3.X R27, PT, PT, R167, UR5, RZ, P1, !PT ;  /* 0x00000005a71b7c10 */ /* 0x000fe40008ffe4ff */
[----:B------:R-:W-:-:S02]  /*4300*/  IADD3 R24, P1, PT, R12, UR4, RZ ;  /* 0x000000040c187c10 */ /* 0x000fc4000ff3e0ff */
[----:B------:R-:W-:Y:S02]  /*4310*/  F2FP.F16.F32.PACK_AB R8, R149, R8 ;  /* 0x000000089508723e */ /* 0x000fe400000000ff */
[----:B------:R-:W-:Y:S02]  /*4320*/  F2FP.F16.F32.PACK_AB R10, R145, R10 ;  /* 0x0000000a910a723e */ /* 0x000fe400000000ff */
[----:B------:R-:W-:Y:S02]  /*4330*/  F2FP.F16.F32.PACK_AB R4, R141, R140 ;  /* 0x0000008c8d04723e */ /* 0x000fe400000000ff */
[----:B------:R-:W-:Y:S01]  /*4340*/  F2FP.F16.F32.PACK_AB R5, R143, R142 ;  /* 0x0000008e8f05723e */ /* 0x000fe200000000ff */
[----:B------:R1:W-:Y:S01]  /*4350*/  @P5 STG.E.128 desc[UR20][R26.64], R8 ;  /* 0x000000081a005986 */ /* 0x0003e2000c101d14 */
[----:B------:R-:W-:Y:S02]  /*4360*/  F2FP.F16.F32.PACK_AB R6, R19, R14 ;  /* 0x0000000e1306723e */ /* 0x000fe400000000ff */
[----:B------:R-:W-:-:S02]  /*4370*/  F2FP.F16.F32.PACK_AB R7, R18, R15 ;  /* 0x0000000f1207723e */ /* 0x000fc400000000ff */
[----:B------:R-:W-:Y:S02]  /*4380*/  IADD3.X R25, PT, PT, R13, UR5, RZ, P1, !PT ;  /* 0x000000050d197c10 */ /* 0x000fe40008ffe4ff */
[----:B------:R-:W-:-:S03]  /*4390*/  IADD3.X R23, PT, PT, R3, R17, RZ, P2, !PT ;  /* 0x0000001103177210 */ /* 0x000fc600017fe4ff */
[----:B------:R2:W-:Y:S04]  /*43a0*/  @P4 STG.E.128 desc[UR20][R24.64], R4 ;  /* 0x0000000418004986 */ /* 0x0005e8000c101d14 */
[----:B------:R3:W4:Y:S01]  /*43b0*/  @P3 LDG.E.LTC128B.128 R136, desc[UR20][R22.64] ;  /* 0x0000001416883981 */ /* 0x000722000c1e1d20 */
[----:B------:R-:W-:Y:S02]  /*43c0*/  ISETP.LT.AND P2, PT, R29, UR6, P6 ;  /* 0x000000061d007c0c */ /* 0x000fe4000b741270 */
[----:B------:R-:W-:-:S04]  /*43d0*/  IADD3 R20, P1, PT, R2, R20, RZ ;  /* 0x0000001402147210 */ /* 0x000fc80007f3e0ff */
[----:B------:R-:W-:-:S07]  /*43e0*/  IADD3.X R21, PT, PT, R3, R21, RZ, P1, !PT ;  /* 0x0000001503157210 */ /* 0x000fce0000ffe4ff */
[----:B------:R5:W4:Y:S01]  /*43f0*/  @P2 LDG.E.LTC128B.128 R132, desc[UR20][R20.64] ;  /* 0x0000001414842981 */ /* 0x000b22000c1e1d20 */
[----:B------:R-:W-:Y:S01]  /*4400*/  BAR.SYNC.DEFER_BLOCKING 0x0 ;  /* 0x0000000000007b1d */ /* 0x000fe20000010000 */
[----:B------:R-:W-:Y:S02]  /*4410*/  ISETP.LT.AND P4, PT, R29, UR6, P0 ;  /* 0x000000061d007c0c */ /* 0x000fe40008781270 */
[----:B------:R-:W-:Y:S02]  /*4420*/  ISETP.LT.AND P5, PT, R28, UR6, P0 ;  /* 0x000000061c007c0c */ /* 0x000fe400087a1270 */
[----:B-1----:R-:W-:Y:S02]  /*4430*/  IADD3 R26, P1, PT, R26, UR4, RZ ;  /* 0x000000041a1a7c10 */ /* 0x002fe4000ff3e0ff */
[----:B---3--:R-:W-:Y:S02]  /*4440*/  IADD3 R22, P2, PT, R2, R22, RZ ;  /* 0x0000001602167210 */ /* 0x008fe40007f5e0ff */
[----:B------:R-:W-:-:S02]  /*4450*/  IADD3.X R27, PT, PT, R27, UR5, RZ, P1, !PT ;  /* 0x000000051b1b7c10 */ /* 0x000fc40008ffe4ff */
[----:B--2---:R-:W-:Y:S02]  /*4460*/  IADD3 R24, P1, PT, R24, UR4, RZ ;  /* 0x0000000418187c10 */ /* 0x004fe4000ff3e0ff */
[----:B------:R-:W-:Y:S02]  /*4470*/  IADD3.X R23, PT, PT, R3, R23, RZ, P2, !PT ;  /* 0x0000001703177210 */ /* 0x000fe400017fe4ff */
[----:B------:R-:W-:Y:S01]  /*4480*/  IADD3.X R25, PT, PT, R25, UR5, RZ, P1, !PT ;  /* 0x0000000519197c10 */ /* 0x000fe20008ffe4ff */
        /* <DEDUP_REMOVED lines=10> */
[----:B------:R-:W2:Y:S04]  /*4530*/  LDS.128 R12, [R164] ;  /* 0x00000000a40c7984 */ /* 0x000ea80000000c00 */
[----:B------:R-:W3:Y:S04]  /*4540*/  LDS.128 R8, [R163+0x440] ;  /* 0x00044000a3087984 */ /* 0x000ee80000000c00 */
[----:B------:R-:W3:Y:S01]  /*4550*/  LDS.128 R4, [R164+0x440] ;  /* 0x00044000a4047984 */ /* 0x000ee20000000c00 */
[----:B-----5:R-:W-:-:S04]  /*4560*/  IADD3 R20, P1, PT, R2, R20, RZ ;  /* 0x0000001402147210 */ /* 0x020fc80007f3e0ff */
[----:B------:R-:W-:Y:S01]  /*4570*/  IADD3.X R21, PT, PT, R3, R21, RZ, P1, !PT ;  /* 0x0000001503157210 */ /* 0x000fe20000ffe4ff */
[--C-:B----4-:R-:W-:Y:S02]  /*4580*/  HADD2.F32 R35, -RZ, R136.reuse.H0_H0 ;  /* 0x20000088ff237230 */ /* 0x110fe40000004100 */
[--C-:B------:R-:W-:Y:S02]  /*4590*/  HADD2.F32 R31, -RZ, R137.reuse.H1_H1 ;  /* 0x30000089ff1f7230 */ /* 0x100fe40000004100 */
[----:B------:R-:W-:Y:S02]  /*45a0*/  HADD2.F32 R33, -RZ, R136.H1_H1 ;  /* 0x30000088ff217230 */ /* 0x000fe40000004100 */
[-C--:B------:R-:W-:Y:S01]  /*45b0*/  FMUL R35, R35, R162.reuse ;  /* 0x000000a223237220 */ /* 0x080fe20000400000 */
[----:B------:R-:W-:Y:S02]  /*45c0*/  HADD2.F32 R29, -RZ, R137.H0_H0 ;  /* 0x20000089ff1d7230 */ /* 0x000fe40000004100 */
[----:B------:R-:W-:Y:S01]  /*45d0*/  FMUL R34, R31, R162 ;  /* 0x000000a21f227220 */ /* 0x000fe20000400000 */
[----:B-1----:R-:W-:Y:S01]  /*45e0*/  FFMA R16, R16, R0, R35 ;  /* 0x0000000010107223 */ /* 0x002fe20000000023 */
[----:B------:R-:W-:-:S02]  /*45f0*/  HADD2.F32 R35, -RZ, R138.H0_H0 ;  /* 0x2000008aff237230 */ /* 0x000fc40000004100 */
[-C--:B------:R-:W-:Y:S01]  /*4600*/  FMUL R28, R33, R162.reuse ;  /* 0x000000a2211c7220 */ /* 0x080fe20000400000 */
[----:B------:R-:W-:Y:S01]  /*4610*/  FMUL R29, R29, R162 ;  /* 0x000000a21d1d7220 */ /* 0x000fe20000400000 */
[----:B------:R-:W-:Y:S02]  /*4620*/  HADD2.F32 R33, -RZ, R138.H1_H1 ;  /* 0x3000008aff217230 */ /* 0x000fe40000004100 */
[----:B------:R-:W-:Y:S01]  /*4630*/  FFMA R34, R19, R0, R34 ;  /* 0x0000000013227223 */ /* 0x000fe20000000022 */
[----:B------:R-:W-:Y:S01]  /*4640*/  FMUL R19, R35, R162 ;  /* 0x000000a223137220 */ /* 0x000fe20000400000 */
[----:B------:R-:W-:Y:S01]  /*4650*/  FFMA R29, R18, R0, R29 ;  /* 0x00000000121d7223 */ /* 0x000fe2000000001d */
[----:B------:R-:W-:Y:S02]  /*4660*/  HADD2.F32 R35, -RZ, R139.H1_H1 ;  /* 0x3000008bff237230 */ /* 0x000fe40000004100 */
[----:B------:R-:W-:Y:S01]  /*4670*/  FMUL R18, R33, R162 ;  /* 0x000000a221127220 */ /* 0x000fe20000400000 */
[----:B--2---:R-:W-:Y:S01]  /*4680*/  FFMA R32, R12, R0, R19 ;  /* 0x000000000c207223 */ /* 0x004fe20000000013 */
[----:B------:R-:W-:-:S02]  /*4690*/  HADD2.F32 R19, -RZ, R132.H0_H0 ;  /* 0x20000084ff137230 */ /* 0x000fc40000004100 */
[-C--:B------:R-:W-:Y:S01]  /*46a0*/  FFMA R31, R17, R0.reuse, R28 ;  /* 0x00000000111f7223 */ /* 0x080fe2000000001c */
[----:B------:R-:W-:Y:S01]  /*46b0*/  FFMA R33, R13, R0, R18 ;  /* 0x000000000d217223 */ /* 0x000fe20000000012 */
[-C--:B------:R-:W-:Y:S01]  /*46c0*/  FMUL R30, R35, R162.reuse ;  /* 0x000000a2231e7220 */ /* 0x080fe20000400000 */
[----:B------:R-:W-:Y:S02]  /*46d0*/  HADD2.F32 R35, -RZ, R132.H1_H1 ;  /* 0x30000084ff237230 */ /* 0x000fe40000004100 */
[----:B------:R-:W-:Y:S01]  /*46e0*/  FMUL R19, R19, R162 ;  /* 0x000000a213137220 */ /* 0x000fe20000400000 */
[--C-:B------:R-:W-:Y:S02]  /*46f0*/  HADD2.F32 R13, -RZ, R133.reuse.H0_H0 ;  /* 0x20000085ff0d7230 */ /* 0x100fe40000004100 */
[----:B------:R-:W-:Y:S01]  /*4700*/  FFMA R30, R15, R0, R30 ;  /* 0x000000000f1e7223 */ /* 0x000fe2000000001e */
[----:B------:R-:W-:Y:S02]  /*4710*/  HADD2.F32 R15, -RZ, R133.H1_H1 ;  /* 0x30000085ff0f7230 */ /* 0x000fe40000004100 */
[----:B------:R-:W-:Y:S01]  /*4720*/  FMUL R36, R35, R162 ;  /* 0x000000a223247220 */ /* 0x000fe20000400000 */
[----:B------:R-:W-:-:S02]  /*4730*/  HADD2.F32 R17, -RZ, R139.H0_H0 ;  /* 0x2000008bff117230 */ /* 0x000fc40000004100 */
[----:B------:R-:W-:Y:S01]  /*4740*/  FMUL R13, R13, R162 ;  /* 0x000000a20d0d7220 */ /* 0x000fe20000400000 */
[-C--:B---3--:R-:W-:Y:S01]  /*4750*/  FFMA R19, R8, R0.reuse, R19 ;  /* 0x0000000008137223 */ /* 0x088fe20000000013 */
[----:B------:R-:W-:Y:S01]  /*4760*/  FFMA R36, R9, R0, R36 ;  /* 0x0000000009247223 */ /* 0x000fe20000000024 */
[----:B------:R-:W-:Y:S01]  /*4770*/  FMUL R8, R15, R162 ;  /* 0x000000a20f087220 */ /* 0x000fe20000400000 */
[----:B------:R-:W-:Y:S01]  /*4780*/  FFMA R12, R10, R0, R13 ;  /* 0x000000000a0c7223 */ /* 0x000fe2000000000d */
[--C-:B------:R-:W-:Y:S01]  /*4790*/  HADD2.F32 R13, -RZ, R134.reuse.H0_H0 ;  /* 0x20000086ff0d7230 */ /* 0x100fe20000004100 */
[----:B------:R-:W-:Y:S01]  /*47a0*/  IADD3 R28, PT, PT, R159, 0x18, RZ ;  /* 0x000000189f1c7810 */ /* 0x000fe20007ffe0ff */
[----:B------:R-:W-:Y:S02]  /*47b0*/  HADD2.F32 R37, -RZ, R134.H1_H1 ;  /* 0x30000086ff257230 */ /* 0x000fe40000004100 */
[----:B------:R-:W-:Y:S01]  /*47c0*/  FMUL R17, R17, R162 ;  /* 0x000000a211117220 */ /* 0x000fe20000400000 */
[----:B------:R-:W-:-:S02]  /*47d0*/  HADD2.F32 R9, -RZ, R135.H0_H0 ;  /* 0x20000087ff097230 */ /* 0x000fc40000004100 */
[----:B------:R-:W-:Y:S01]  /*47e0*/  FFMA R15, R11, R0, R8 ;  /* 0x000000000b0f7223 */ /* 0x000fe20000000008 */
        /* <DEDUP_REMOVED lines=10> */
[----:B------:R-:W-:Y:S01]  /*4890*/  FFMA R7, R7, R0, R8 ;  /* 0x0000000007077223 */ /* 0x000fe20000000008 */
        /* <DEDUP_REMOVED lines=10> */
[----:B------:R2:W-:Y:S04]  /*4940*/  @P4 STG.E.128 desc[UR20][R24.64], R4 ;  /* 0x0000000418004986 */ /* 0x0005e8000c101d14 */
[----:B------:R3:W4:Y:S01]  /*4950*/  @P3 LDG.E.LTC128B.128 R136, desc[UR20][R22.64] ;  /* 0x0000001416883981 */ /* 0x000722000c1e1d20 */
[----:B------:R-:W-:-:S13]  /*4960*/  ISETP.LT.AND P2, PT, R29, UR6, P6 ;  /* 0x000000061d007c0c */ /* 0x000fda000b741270 */
[----:B------:R5:W4:Y:S01]  /*4970*/  @P2 LDG.E.LTC128B.128 R132, desc[UR20][R20.64] ;  /* 0x0000001414842981 */ /* 0x000b22000c1e1d20 */
[----:B------:R-:W-:Y:S02]  /*4980*/  ISETP.LT.AND P4, PT, R29, UR6, P0 ;  /* 0x000000061d007c0c */ /* 0x000fe40008781270 */
[----:B------:R-:W-:Y:S01]  /*4990*/  ISETP.LT.AND P5, PT, R28, UR6, P0 ;  /* 0x000000061c007c0c */ /* 0x000fe200087a1270 */
[----:B------:R-:W-:Y:S01]  /*49a0*/  BAR.SYNC.DEFER_BLOCKING 0x0 ;  /* 0x0000000000007b1d */ /* 0x000fe20000010000 */
[----:B-1----:R-:W-:-:S04]  /*49b0*/  IADD3 R26, P1, PT, R26, UR4, RZ ;  /* 0x000000041a1a7c10 */ /* 0x002fc8000ff3e0ff */
[----:B------:R-:W-:Y:S02]  /*49c0*/  IADD3.X R27, PT, PT, R27, UR5, RZ, P1, !PT ;  /* 0x000000051b1b7c10 */ /* 0x000fe40008ffe4ff */
[----:B---3--:R-:W-:Y:S02]  /*49d0*/  IADD3 R22, P2, PT, R2, R22, RZ ;  /* 0x0000001602167210 */ /* 0x008fe40007f5e0ff */
        /* <DEDUP_REMOVED lines=24> */
[----:B------:R-:W-:-:S02]  /*4b60*/  HADD2.F32 R33, -RZ, R138.H1_H1 ;  /* 0x3000008aff217230 */ /* 0x000fc40000004100 */
[----:B------:R-:W-:Y:S01]  /*4b70*/  FMUL R30, R35, R162 ;  /* 0x000000a2231e7220 */ /* 0x000fe20000400000 */
[----:B-1----:R-:W-:Y:S01]  /*4b80*/  FFMA R16, R16, R0, R31 ;  /* 0x0000000010107223 */ /* 0x002fe2000000001f */
[----:B------:R-:W-:Y:S01]  /*4b90*/  FMUL R29, R29, R162 ;  /* 0x000000a21d1d7220 */ /* 0x000fe20000400000 */
[----:B------:R-:W-:Y:S02]  /*4ba0*/  HADD2.F32 R31, -RZ, R138.H0_H0 ;  /* 0x2000008aff1f7230 */ /* 0x000fe40000004100 */
[----:B------:R-:W-:Y:S01]  /*4bb0*/  FFMA R17, R17, R0, R30 ;  /* 0x0000000011117223 */ /* 0x000fe2000000001e */
[----:B------:R-:W-:Y:S01]  /*4bc0*/  FMUL R30, R33, R162 ;  /* 0x000000a2211e7220 */ /* 0x000fe20000400000 */
[-C--:B------:R-:W-:Y:S01]  /*4bd0*/  FFMA R18, R18, R0.reuse, R29 ;  /* 0x0000000012127223 */ /* 0x080fe2000000001d */
[----:B------:R-:W-:Y:S01]  /*4be0*/  FFMA R29, R19, R0, R28 ;  /* 0x00000000131d7223 */ /* 0x000fe2000000001c */
[----:B------:R-:W-:Y:S01]  /*4bf0*/  FMUL R31, R31, R162 ;  /* 0x000000a21f1f7220 */ /* 0x000fe20000400000 */
[----:B------:R-:W-:-:S02]  /*4c00*/  HADD2.F32 R19, -RZ, R139.H1_H1 ;  /* 0x3000008bff137230 */ /* 0x000fc40000004100 */
[-C--:B--2---:R-:W-:Y:S01]  /*4c10*/  FFMA R33, R13, R0.reuse, R30 ;  /* 0x000000000d217223 */ /* 0x084fe2000000001e */
[----:B------:R-:W-:Y:S02]  /*4c20*/  HADD2.F32 R13, -RZ, R132.H1_H1 ;  /* 0x30000084ff0d7230 */ /* 0x000fe40000004100 */
[----:B------:R-:W-:Y:S01]  /*4c30*/  FFMA R28, R12, R0, R31 ;  /* 0x000000000c1c7223 */ /* 0x000fe2000000001f */
[----:B------:R-:W-:Y:S02]  /*4c40*/  HADD2.F32 R35, -RZ, R139.H0_H0 ;  /* 0x2000008bff237230 */ /* 0x000fe40000004100 */
[-C--:B------:R-:W-:Y:S01]  /*4c50*/  FMUL R12, R19, R162.reuse ;  /* 0x000000a2130c7220 */ /* 0x080fe20000400000 */
[--C-:B------:R-:W-:Y:S02]  /*4c60*/  HADD2.F32 R19, -RZ, R133.reuse.H0_H0 ;  /* 0x20000085ff137230 */ /* 0x100fe40000004100 */
[----:B------:R-:W-:Y:S01]  /*4c70*/  FMUL R34, R13, R162 ;  /* 0x000000a20d227220 */ /* 0x000fe20000400000 */
[----:B------:R-:W-:-:S02]  /*4c80*/  HADD2.F32 R13, -RZ, R133.H1_H1 ;  /* 0x30000085ff0d7230 */ /* 0x000fc40000004100 */
[-C--:B------:R-:W-:Y:S01]  /*4c90*/  FMUL R35, R35, R162.reuse ;  /* 0x000000a223237220 */ /* 0x080fe20000400000 */
[----:B------:R-:W-:Y:S02]  /*4ca0*/  HADD2.F32 R31, -RZ, R132.H0_H0 ;  /* 0x20000084ff1f7230 */ /* 0x000fe40000004100 */
[----:B------:R-:W-:Y:S01]  /*4cb0*/  FMUL R19, R19, R162 ;  /* 0x000000a213137220 */ /* 0x000fe20000400000 */
[-C--:B---3--:R-:W-:Y:S01]  /*4cc0*/  FFMA R34, R9, R0.reuse, R34 ;  /* 0x0000000009227223 */ /* 0x088fe20000000022 */
[-C--:B------:R-:W-:Y:S01]  /*4cd0*/  FFMA R32, R14, R0.reuse, R35 ;  /* 0x000000000e207223 */ /* 0x080fe20000000023 */
[----:B------:R-:W-:Y:S01]  /*4ce0*/  FFMA R35, R15, R0, R12 ;  /* 0x000000000f237223 */ /* 0x000fe2000000000c */
[-C--:B------:R-:W-:Y:S01]  /*4cf0*/  FMUL R30, R13, R162.reuse ;  /* 0x000000a20d1e7220 */ /* 0x080fe20000400000 */
[----:B------:R-:W-:Y:S01]  /*4d00*/  FMUL R31, R31, R162 ;  /* 0x000000a21f1f7220 */ /* 0x000fe20000400000 */
[--C-:B------:R-:W-:Y:S02]  /*4d10*/  HADD2.F32 R9, -RZ, R134.reuse.H0_H0 ;  /* 0x20000086ff097230 */ /* 0x100fe40000004100 */
[----:B------:R-:W-:Y:S01]  /*4d20*/  FFMA R19, R10, R0, R19 ;  /* 0x000000000a137223 */ /* 0x000fe20000000013 */
[----:B------:R-:W-:Y:S01]  /*4d30*/  HADD2.F32 R37, -RZ, R134.H1_H1 ;  /* 0x30000086ff257230 */ /* 0x000fe20000004100 */
[----:B------:R-:W-:Y:S01]  /*4d40*/  F2FP.F16.F32.PACK_AB R10, R33, R28 ;  /* 0x0000001c210a723e */ /* 0x000fe200000000ff */
[--C-:B------:R-:W-:Y:S01]  /*4d50*/  HADD2.F32 R13, -RZ, R135.reuse.H0_H0 ;  /* 0x20000087ff0d7230 */ /* 0x100fe20000004100 */
[----:B------:R-:W-:Y:S01]  /*4d60*/  IADD3 R28, PT, PT, R159, 0x20, RZ ;  /* 0x000000209f1c7810 */ /* 0x000fe20007ffe0ff */
[----:B------:R-:W-:-:S02]  /*4d70*/  HADD2.F32 R15, -RZ, R135.H1_H1 ;  /* 0x30000087ff0f7230 */ /* 0x000fc40000004100 */
[----:B------:R-:W-:Y:S01]  /*4d80*/  FFMA R31, R8, R0, R31 ;  /* 0x00000000081f7223 */ /* 0x000fe2000000001f */
[-C--:B------:R-:W-:Y:S01]  /*4d90*/  FMUL R9, R9, R162.reuse ;  /* 0x000000a209097220 */ /* 0x080fe20000400000 */
[-C--:B------:R-:W-:Y:S01]  /*4da0*/  FMUL R8, R37, R162.reuse ;  /* 0x000000a225087220 */ /* 0x080fe20000400000 */
[-C--:B------:R-:W-:Y:S01]  /*4db0*/  FMUL R13, R13, R162.reuse ;  /* 0x000000a20d0d7220 */ /* 0x080fe20000400000 */
[----:B------:R-:W-:Y:S01]  /*4dc0*/  FMUL R14, R15, R162 ;  /* 0x000000a20f0e7220 */ /* 0x000fe20000400000 */
[----:B------:R-:W-:Y:S01]  /*4dd0*/  ISETP.LT.AND P3, PT, R28, UR6, P6 ;  /* 0x000000061c007c0c */ /* 0x000fe2000b761270 */
        /* <DEDUP_REMOVED lines=9> */
[----:B------:R-:W-:Y:S01]  /*4e70*/  F2FP.F16.F32.PACK_AB R5, R30, R19 ;  /* 0x000000131e05723e */ /* 0x000fe200000000ff */
[----:B------:R1:W-:Y:S01]  /*4e80*/  @P5 STG.E.128 desc[UR20][R26.64], R8 ;  /* 0x000000081a005986 */ /* 0x0003e2000c101d14 */
[----:B------:R-:W-:Y:S02]  /*4e90*/  F2FP.F16.F32.PACK_AB R6, R15, R12 ;  /* 0x0000000c0f06723e */ /* 0x000fe400000000ff */
[----:B------:R-:W-:-:S05]  /*4ea0*/  F2FP.F16.F32.PACK_AB R7, R14, R13 ;  /* 0x0000000d0e07723e */ /* 0x000fca00000000ff */
[----:B------:R2:W-:Y:S04]  /*4eb0*/  @P4 STG.E.128 desc[UR20][R24.64], R4 ;  /* 0x0000000418004986 */ /* 0x0005e8000c101d14 */
[----:B------:R3:W4:Y:S01]  /*4ec0*/  @P3 LDG.E.LTC128B.128 R136, desc[UR20][R22.64] ;  /* 0x0000001416883981 */ /* 0x000722000c1e1d20 */
[----:B------:R-:W-:-:S04]  /*4ed0*/  IADD3 R29, PT, PT, R159, 0x22, RZ ;  /* 0x000000229f1d7810 */ /* 0x000fc80007ffe0ff */
[----:B------:R-:W-:-:S13]  /*4ee0*/  ISETP.LT.AND P2, PT, R29, UR6, P6 ;  /* 0x000000061d007c0c */ /* 0x000fda000b741270 */
[----:B------:R5:W4:Y:S01]  /*4ef0*/  @P2 LDG.E.LTC128B.128 R132, desc[UR20][R20.64] ;  /* 0x0000001414842981 */ /* 0x000b22000c1e1d20 */
[----:B------:R-:W-:Y:S02]  /*4f00*/  ISETP.LT.AND P4, PT, R29, UR6, P0 ;  /* 0x000000061d007c0c */ /* 0x000fe40008781270 */
[----:B------:R-:W-:Y:S01]  /*4f10*/  ISETP.LT.AND P5, PT, R28, UR6, P0 ;  /* 0x000000061c007c0c */ /* 0x000fe200087a1270 */
[----:B------:R-:W-:Y:S01]  /*4f20*/  BAR.SYNC.DEFER_BLOCKING 0x0 ;  /* 0x0000000000007b1d */ /* 0x000fe20000010000 */
[----:B-1----:R-:W-:Y:S02]  /*4f30*/  IADD3 R26, P1, PT, R26, UR4, RZ ;  /* 0x000000041a1a7c10 */ /* 0x002fe4000ff3e0ff */
[----:B---3--:R-:W-:Y:S02]  /*4f40*/  IADD3 R22, P2, PT, R2, R22, RZ ;  /* 0x0000001602167210 */ /* 0x008fe40007f5e0ff */
[----:B------:R-:W-:Y:S02]  /*4f50*/  IADD3.X R27, PT, PT, R27, UR5, RZ, P1, !PT ;  /* 0x000000051b1b7c10 */ /* 0x000fe40008ffe4ff */
[----:B--2---:R-:W-:-:S02]  /*4f60*/  IADD3 R24, P1, PT, R24, UR4, RZ ;  /* 0x0000000418187c10 */ /* 0x004fc4000ff3e0ff */
        /* <DEDUP_REMOVED lines=161> */
[----:B------:R-:W-:Y:S01]  /*5980*/  @P5 STG.E.128 desc[UR20][R26.64], R8 ;  /* 0x000000081a005986 */ /* 0x000fe2000c101d14 */
[----:B------:R-:W-:Y:S02]  /*5990*/  F2FP.F16.F32.PACK_AB R6, R15, R12 ;  /* 0x0000000c0f06723e */ /* 0x000fe400000000ff */
[----:B------:R-:W-:-:S05]  /*59a0*/  F2FP.F16.F32.PACK_AB R7, R14, R13 ;  /* 0x0000000d0e07723e */ /* 0x000fca00000000ff */
[----:B------:R-:W-:Y:S04]  /*59b0*/  @P4 STG.E.128 desc[UR20][R24.64], R4 ;  /* 0x0000000418004986 */ /* 0x000fe8000c101d14 */
[----:B------:R-:W2:Y:S01]  /*59c0*/  @P3 LDG.E.LTC128B.128 R136, desc[UR20][R22.64] ;  /* 0x0000001416883981 */ /* 0x000ea2000c1e1d20 */
[----:B------:R-:W-:-:S04]  /*59d0*/  IADD3 R29, PT, PT, R159, 0x32, RZ ;  /* 0x000000329f1d7810 */ /* 0x000fc80007ffe0ff */
[----:B------:R-:W-:-:S13]  /*59e0*/  ISETP.LT.AND P2, PT, R29, UR6, P6 ;  /* 0x000000061d007c0c */ /* 0x000fda000b741270 */
        /* <DEDUP_REMOVED lines=14> */
[----:B------:R-:W4:Y:S04]  /*5ad0*/  LDS.128 R12, [R164] ;  /* 0x00000000a40c7984 */ /* 0x000f280000000c00 */
[----:B------:R-:W5:Y:S04]  /*5ae0*/  LDS.128 R8, [R163+0x440] ;  /* 0x00044000a3087984 */ /* 0x000f680000000c00 */
[----:B------:R-:W5:Y:S01]  /*5af0*/  LDS.128 R4, [R164+0x440] ;  /* 0x00044000a4047984 */ /* 0x000f620000000c00 */
[----:B--2---:R-:W-:-:S02]  /*5b00*/  HADD2.F32 R33, -RZ, R136.H0_H0 ;  /* 0x20000088ff217230 */ /* 0x004fc40000004100 */
[--C-:B------:R-:W-:Y:S02]  /*5b10*/  HADD2.F32 R31, -RZ, R137.reuse.H0_H0 ;  /* 0x20000089ff1f7230 */ /* 0x100fe40000004100 */
[----:B------:R-:W-:Y:S02]  /*5b20*/  HADD2.F32 R29, -RZ, R137.H1_H1 ;  /* 0x30000089ff1d7230 */ /* 0x000fe40000004100 */
[-C--:B------:R-:W-:Y:S01]  /*5b30*/  FMUL R33, R33, R162.reuse ;  /* 0x000000a221217220 */ /* 0x080fe20000400000 */
[----:B------:R-:W-:Y:S02]  /*5b40*/  HADD2.F32 R35, -RZ, R136.H1_H1 ;  /* 0x30000088ff237230 */ /* 0x000fe40000004100 */
[----:B------:R-:W-:Y:S01]  /*5b50*/  FMUL R31, R31, R162 ;  /* 0x000000a21f1f7220 */ /* 0x000fe20000400000 */
[----:B-1----:R-:W-:Y:S01]  /*5b60*/  FFMA R16, R16, R0, R33 ;  /* 0x0000000010107223 */ /* 0x002fe20000000021 */
[----:B------:R-:W-:Y:S02]  /*5b70*/  HADD2.F32 R33, -RZ, R138.H0_H0 ;  /* 0x2000008aff217230 */ /* 0x000fe40000004100 */
[----:B------:R-:W-:Y:S01]  /*5b80*/  FMUL R28, R29, R162 ;  /* 0x000000a21d1c7220 */ /* 0x000fe20000400000 */
[----:B------:R-:W-:Y:S01]  /*5b90*/  FFMA R18, R18, R0, R31 ;  /* 0x0000000012127223 */ /* 0x000fe2000000001f */
[----:B------:R-:W-:Y:S01]  /*5ba0*/  FMUL R30, R35, R162 ;  /* 0x000000a2231e7220 */ /* 0x000fe20000400000 */
[----:B------:R-:W-:-:S02]  /*5bb0*/  HADD2.F32 R35, -RZ, R139.H1_H1 ;  /* 0x3000008bff237230 */ /* 0x000fc40000004100 */
[----:B------:R-:W-:Y:S01]  /*5bc0*/  FFMA R31, R19, R0, R28 ;  /* 0x00000000131f7223 */ /* 0x000fe2000000001c */
[----:B------:R-:W-:Y:S01]  /*5bd0*/  FMUL R19, R33, R162 ;  /* 0x000000a221137220 */ /* 0x000fe20000400000 */
[-C--:B------:R-:W-:Y:S01]  /*5be0*/  FFMA R17, R17, R0.reuse, R30 ;  /* 0x0000000011117223 */ /* 0x080fe2000000001e */
[----:B------:R-:W-:Y:S02]  /*5bf0*/  HADD2.F32 R29, -RZ, R138.H1_H1 ;  /* 0x3000008aff1d7230 */ /* 0x000fe40000004100 */
[----:B----4-:R-:W-:Y:S01]  /*5c00*/  FFMA R30, R12, R0, R19 ;  /* 0x000000000c1e7223 */ /* 0x010fe20000000013 */
[-C--:B------:R-:W-:Y:S01]  /*5c10*/  FMUL R12, R35, R162.reuse ;  /* 0x000000a2230c7220 */ /* 0x080fe20000400000 */
[----:B---3--:R-:W-:Y:S02]  /*5c20*/  HADD2.F32 R35, -RZ, R132.H1_H1 ;  /* 0x30000084ff237230 */ /* 0x008fe40000004100 */
[----:B------:R-:W-:Y:S01]  /*5c30*/  FMUL R28, R29, R162 ;  /* 0x000000a21d1c7220 */ /* 0x000fe20000400000 */
[----:B------:R-:W-:-:S02]  /*5c40*/  HADD2.F32 R29, -RZ, R139.H0_H0 ;  /* 0x2000008bff1d7230 */ /* 0x000fc40000004100 */
[----:B------:R-:W-:Y:S02]  /*5c50*/  HADD2.F32 R19, -RZ, R132.H0_H0 ;  /* 0x20000084ff137230 */ /* 0x000fe40000004100 */
[----:B------:R-:W-:Y:S01]  /*5c60*/  FMUL R36, R35, R162 ;  /* 0x000000a223247220 */ /* 0x000fe20000400000 */
[----:B------:R-:W-:Y:S02]  /*5c70*/  HADD2.F32 R35, -RZ, R133.H1_H1 ;  /* 0x30000085ff237230 */ /* 0x000fe40000004100 */
[----:B------:R-:W-:Y:S01]  /*5c80*/  FFMA R33, R13, R0, R28 ;  /* 0x000000000d217223 */ /* 0x000fe2000000001c */
[-C--:B------:R-:W-:Y:S01]  /*5c90*/  FMUL R29, R29, R162.reuse ;  /* 0x000000a21d1d7220 */ /* 0x080fe20000400000 */
[----:B------:R-:W-:Y:S01]  /*5ca0*/  FMUL R19, R19, R162 ;  /* 0x000000a213137220 */ /* 0x000fe20000400000 */
[----:B-----5:R-:W-:Y:S01]  /*5cb0*/  FFMA R36, R9, R0, R36 ;  /* 0x0000000009247223 */ /* 0x020fe20000000024 */
[----:B------:R-:W-:Y:S01]  /*5cc0*/  FMUL R28, R35, R162 ;  /* 0x000000a2231c7220 */ /* 0x000fe20000400000 */
[----:B------:R-:W-:-:S02]  /*5cd0*/  HADD2.F32 R35, -RZ, R135.H1_H1 ;  /* 0x30000087ff237230 */ /* 0x000fc40000004100 */
[-C--:B------:R-:W-:Y:S01]  /*5ce0*/  FFMA R14, R14, R0.reuse, R29 ;  /* 0x000000000e0e7223 */ /* 0x080fe2000000001d */
[-C--:B------:R-:W-:Y:S01]  /*5cf0*/  FFMA R19, R8, R0.reuse, R19 ;  /* 0x0000000008137223 */ /* 0x080fe20000000013 */
[----:B------:R-:W-:Y:S01]  /*5d00*/  FFMA R29, R15, R0, R12 ;  /* 0x000000000f1d7223 */ /* 0x000fe2000000000c */
[----:B------:R-:W-:Y:S02]  /*5d10*/  HADD2.F32 R9, -RZ, R135.H0_H0 ;  /* 0x20000087ff097230 */ /* 0x000fe40000004100 */
[----:B------:R-:W-:Y:S01]  /*5d20*/  FMUL R8, R35, R162 ;  /* 0x000000a223087220 */ /* 0x000fe20000400000 */
[----:B------:R-:W-:Y:S01]  /*5d30*/  HADD2.F32 R13, -RZ, R133.H0_H0 ;  /* 0x20000085ff0d7230 */ /* 0x000fe20000004100 */
[----:B------:R-:W-:Y:S01]  /*5d40*/  IADD3 R12, PT, PT, R159, 0x38, RZ ;  /* 0x000000389f0c7810 */ /* 0x000fe20007ffe0ff */
[--C-:B------:R-:W-:Y:S02]  /*5d50*/  HADD2.F32 R15, -RZ, R134.reuse.H0_H0 ;  /* 0x20000086ff0f7230 */ /* 0x100fe40000004100 */
[----:B------:R-:W-:Y:S01]  /*5d60*/  FFMA R7, R7, R0, R8 ;  /* 0x0000000007077223 */ /* 0x000fe20000000008 */
[----:B------:R-:W-:-:S02]  /*5d70*/  HADD2.F32 R37, -RZ, R134.H1_H1 ;  /* 0x30000086ff257230 */ /* 0x000fc40000004100 */
[----:B------:R-:W-:Y:S01]  /*5d80*/  FMUL R9, R9, R162 ;  /* 0x000000a209097220 */ /* 0x000fe20000400000 */
[----:B------:R-:W-:Y:S01]  /*5d90*/  F2FP.F16.F32.PACK_AB R8, R17, R16 ;  /* 0x000000101108723e */ /* 0x000fe200000000ff */
[-C--:B------:R-:W-:Y:S01]  /*5da0*/  FMUL R13, R13, R162.reuse ;  /* 0x000000a20d0d7220 */ /* 0x080fe20000400000 */
[-C--:B------:R-:W-:Y:S01]  /*5db0*/  FMUL R15, R15, R162.reuse ;  /* 0x000000a20f0f7220 */ /* 0x080fe20000400000 */
[----:B------:R-:W-:Y:S01]  /*5dc0*/  FMUL R34, R37, R162 ;  /* 0x000000a225227220 */ /* 0x000fe20000400000 */
[----:B------:R-:W-:Y:S01]  /*5dd0*/  IADD3 R16, P1, PT, R26, UR4, RZ ;  /* 0x000000041a107c10 */ /* 0x000fe2000ff3e0ff */
[-C--:B------:R-:W-:Y:S01]  /*5de0*/  FFMA R32, R6, R0.reuse, R9 ;  /* 0x0000000006207223 */ /* 0x080fe20000000009 */
[----:B------:R-:W-:Y:S01]  /*5df0*/  ISETP.LT.AND P3, PT, R12, UR6, P6 ;  /* 0x000000060c007c0c */ /* 0x000fe2000b761270 */
[-C--:B------:R-:W-:Y:S01]  /*5e00*/  FFMA R13, R10, R0.reuse, R13 ;  /* 0x000000000a0d7223 */ /* 0x080fe2000000000d */
[-C--:B------:R-:W-:Y:S01]  /*5e10*/  FFMA R28, R11, R0.reuse, R28 ;  /* 0x000000000b1c7223 */ /* 0x080fe2000000001c */
[-C--:B------:R-:W-:Y:S01]  /*5e20*/  FFMA R15, R4, R0.reuse, R15 ;  /* 0x00000000040f7223 */ /* 0x080fe2000000000f */
[----:B------:R-:W-:Y:S01]  /*5e30*/  FFMA R34, R5, R0, R34 ;  /* 0x0000000005227223 */ /* 0x000fe20000000022 */
[----:B------:R-:W-:-:S02]  /*5e40*/  F2FP.F16.F32.PACK_AB R9, R31, R18 ;  /* 0x000000121f09723e */ /* 0x000fc400000000ff */
[----:B------:R-:W-:Y:S02]  /*5e50*/  IADD3.X R17, PT, PT, R27, UR5, RZ, P1, !PT ;  /* 0x000000051b117c10 */ /* 0x000fe40008ffe4ff */
[----:B------:R-:W-:Y:S02]  /*5e60*/  F2FP.F16.F32.PACK_AB R11, R29, R14 ;  /* 0x0000000e1d0b723e */ /* 0x000fe400000000ff */
[----:B------:R-:W-:Y:S02]  /*5e70*/  IADD3 R18, P1, PT, R24, UR4, RZ ;  /* 0x0000000418127c10 */ /* 0x000fe4000ff3e0ff */
[----:B------:R-:W-:Y:S02]  /*5e80*/  IADD3 R14, P2, PT, R2, R22, RZ ;  /* 0x00000016020e7210 */ /* 0x000fe40007f5e0ff */
[----:B------:R-:W-:Y:S02]  /*5e90*/  F2FP.F16.F32.PACK_AB R10, R33, R30 ;  /* 0x0000001e210a723e */ /* 0x000fe400000000ff */
[----:B------:R-:W-:-:S02]  /*5ea0*/  F2FP.F16.F32.PACK_AB R4, R36, R19 ;  /* 0x000000132404723e */ /* 0x000fc400000000ff */
[----:B------:R-:W-:Y:S01]  /*5eb0*/  F2FP.F16.F32.PACK_AB R5, R28, R13 ;  /* 0x0000000d1c05723e */ /* 0x000fe200000000ff */
[----:B------:R-:W-:Y:S01]  /*5ec0*/  @P5 STG.E.128 desc[UR20][R16.64], R8 ;  /* 0x0000000810005986 */ /* 0x000fe2000c101d14 */
[----:B------:R-:W-:Y:S02]  /*5ed0*/  F2FP.F16.F32.PACK_AB R6, R34, R15 ;  /* 0x0000000f2206723e */ /* 0x000fe400000000ff */
[----:B------:R-:W-:Y:S02]  /*5ee0*/  IADD3.X R19, PT, PT, R25, UR5, RZ, P1, !PT ;  /* 0x0000000519137c10 */ /* 0x000fe40008ffe4ff */
        /* <DEDUP_REMOVED lines=8> */
[----:B------:R1:W3:Y:S01]  /*5f70*/  @P6 LDG.E.LTC128B.128 R132, desc[UR20][R2.64] ;  /* 0x0000001402846981 */ /* 0x0002e2000c1e1d20 */
        /* <DEDUP_REMOVED lines=14> */
[----:B------:R-:W-:Y:S01]  /*6060*/  LDS.128 R164, [R164+0x440] ;  /* 0x00044000a4a47984 */ /* 0x000fe20000000c00 */
[----:B--2---:R-:W-:-:S02]  /*6070*/  HADD2.F32 R13, -RZ, R136.H0_H0 ;  /* 0x20000088ff0d7230 */ /* 0x004fc40000004100 */
[--C-:B------:R-:W-:Y:S02]  /*6080*/  HADD2.F32 R25, -RZ, R137.reuse.H0_H0 ;  /* 0x20000089ff197230 */ /* 0x100fe40000004100 */
[----:B------:R-:W-:Y:S02]  /*6090*/  HADD2.F32 R137, -RZ, R137.H1_H1 ;  /* 0x30000089ff897230 */ /* 0x000fe40000004100 */
[-C--:B------:R-:W-:Y:S01]  /*60a0*/  FMUL R13, R13, R162.reuse ;  /* 0x000000a20d0d7220 */ /* 0x080fe20000400000 */
[----:B------:R-:W-:Y:S02]  /*60b0*/  HADD2.F32 R27, -RZ, R136.H1_H1 ;  /* 0x30000088ff1b7230 */ /* 0x000fe40000004100 */
[----:B------:R-:W-:Y:S01]  /*60c0*/  FMUL R25, R25, R162 ;  /* 0x000000a219197220 */ /* 0x000fe20000400000 */
[--C-:B------:R-:W-:Y:S02]  /*60d0*/  HADD2.F32 R21, -RZ, R139.reuse.H0_H0 ;  /* 0x2000008bff157230 */ /* 0x100fe40000004100 */
[----:B----4-:R-:W-:Y:S01]  /*60e0*/  FFMA R8, R8, R0, R13 ;  /* 0x0000000008087223 */ /* 0x010fe2000000000d */
[----:B-1----:R-:W-:Y:S01]  /*60f0*/  HADD2.F32 R3, -RZ, R138.H0_H0 ;  /* 0x2000008aff037230 */ /* 0x002fe20000004100 */
[----:B------:R-:W1:Y:S01]  /*6100*/  LDS.128 R12, [R163+0x440] ;  /* 0x00044000a30c7984 */ /* 0x000e620000000c00 */
[----:B------:R-:W-:-:S02]  /*6110*/  HADD2.F32 R139, -RZ, R139.H1_H1 ;  /* 0x3000008bff8b7230 */ /* 0x000fc40000004100 */
[-C--:B------:R-:W-:Y:S01]  /*6120*/  FMUL R20, R137, R162.reuse ;  /* 0x000000a289147220 */ /* 0x080fe20000400000 */
[----:B------:R-:W-:Y:S02]  /*6130*/  HADD2.F32 R23, -RZ, R138.H1_H1 ;  /* 0x3000008aff177230 */ /* 0x000fe40000004100 */
[-C--:B------:R-:W-:Y:S01]  /*6140*/  FMUL R2, R27, R162.reuse ;  /* 0x000000a21b027220 */ /* 0x080fe20000400000 */
[----:B------:R-:W-:Y:S01]  /*6150*/  FMUL R3, R3, R162 ;  /* 0x000000a203037220 */ /* 0x000fe20000400000 */
[----:B------:R-:W-:Y:S01]  /*6160*/  FFMA R11, R11, R0, R20 ;  /* 0x000000000b0b7223 */ /* 0x000fe20000000014 */
[----:B------:R-:W-:Y:S01]  /*6170*/  FMUL R21, R21, R162 ;  /* 0x000000a215157220 */ /* 0x000fe20000400000 */
[----:B------:R-:W-:Y:S01]  /*6180*/  FFMA R9, R9, R0, R2 ;  /* 0x0000000009097223 */ /* 0x000fe20000000002 */
[-C--:B------:R-:W-:Y:S01]  /*6190*/  FMUL R20, R139, R162.reuse ;  /* 0x000000a28b147220 */ /* 0x080fe20000400000 */
[----:B------:R-:W-:Y:S01]  /*61a0*/  FMUL R2, R23, R162 ;  /* 0x000000a217027220 */ /* 0x000fe20000400000 */
[-C--:B------:R-:W-:Y:S01]  /*61b0*/  FFMA R10, R10, R0.reuse, R25 ;  /* 0x000000000a0a7223 */ /* 0x080fe20000000019 */
[-C--:B-----5:R-:W-:Y:S01]  /*61c0*/  FFMA R3, R4, R0.reuse, R3 ;  /* 0x0000000004037223 */ /* 0x0a0fe20000000003 */
[-C--:B------:R-:W-:Y:S01]  /*61d0*/  FFMA R21, R6, R0.reuse, R21 ;  /* 0x0000000006157223 */ /* 0x080fe20000000015 */
[-C--:B------:R-:W-:Y:S01]  /*61e0*/  FFMA R20, R7, R0.reuse, R20 ;  /* 0x0000000007147223 */ /* 0x080fe20000000014 */
[----:B------:R-:W-:Y:S01]  /*61f0*/  FFMA R2, R5, R0, R2 ;  /* 0x0000000005027223 */ /* 0x000fe20000000002 */
[----:B------:R-:W-:Y:S01]  /*6200*/  F2FP.F16.F32.PACK_AB R4, R9, R8 ;  /* 0x000000080904723e */ /* 0x000fe200000000ff */
[--C-:B---3--:R-:W-:Y:S01]  /*6210*/  HADD2.F32 R23, -RZ, R134.reuse.H0_H0 ;  /* 0x20000086ff177230 */ /* 0x108fe20000004100 */
[----:B------:R-:W-:Y:S01]  /*6220*/  IADD3 R8, P0, PT, R16, UR4, RZ ;  /* 0x0000000410087c10 */ /* 0x000fe2000ff1e0ff */
[----:B------:R-:W-:Y:S01]  /*6230*/  HADD2.F32 R25, -RZ, R134.H1_H1 ;  /* 0x30000086ff197230 */ /* 0x000fe20000004100 */
[----:B------:R-:W-:Y:S01]  /*6240*/  F2FP.F16.F32.PACK_AB R5, R11, R10 ;  /* 0x0000000a0b05723e */ /* 0x000fe200000000ff */
[----:B------:R-:W-:Y:S01]  /*6250*/  HADD2.F32 R11, -RZ, R133.H0_H0 ;  /* 0x20000085ff0b7230 */ /* 0x000fe20000004100 */
[----:B------:R-:W-:Y:S01]  /*6260*/  F2FP.F16.F32.PACK_AB R7, R20, R21 ;  /* 0x000000151407723e */ /* 0x000fe200000000ff */
[----:B------:R-:W-:Y:S01]  /*6270*/  HADD2.F32 R21, -RZ, R135.H0_H0 ;  /* 0x20000087ff157230 */ /* 0x000fe20000004100 */
[----:B------:R-:W-:Y:S01]  /*6280*/  F2FP.F16.F32.PACK_AB R6, R2, R3 ;  /* 0x000000030206723e */ /* 0x000fe200000000ff */
[--C-:B------:R-:W-:Y:S01]  /*6290*/  HADD2.F32 R3, -RZ, R132.reuse.H0_H0 ;  /* 0x20000084ff037230 */ /* 0x100fe20000004100 */
[----:B------:R-:W-:Y:S01]  /*62a0*/  IADD3.X R9, PT, PT, R17, UR5, RZ, P0, !PT ;  /* 0x0000000511097c10 */ /* 0x000fe200087fe4ff */
[----:B------:R-:W-:-:S02]  /*62b0*/  HADD2.F32 R17, -RZ, R132.H1_H1 ;  /* 0x30000084ff117230 */ /* 0x000fc40000004100 */
[-C--:B------:R-:W-:Y:S01]  /*62c0*/  FMUL R11, R11, R162.reuse ;  /* 0x000000a20b0b7220 */ /* 0x080fe20000400000 */
[----:B------:R-:W-:Y:S02]  /*62d0*/  HADD2.F32 R133, -RZ, R133.H1_H1 ;  /* 0x30000085ff857230 */ /* 0x000fe40000004100 */
[-C--:B------:R-:W-:Y:S01]  /*62e0*/  FMUL R3, R3, R162.reuse ;  /* 0x000000a203037220 */ /* 0x080fe20000400000 */
[----:B------:R-:W-:Y:S02]  /*62f0*/  HADD2.F32 R135, -RZ, R135.H1_H1 ;  /* 0x30000087ff877230 */ /* 0x000fe40000004100 */
[-C--:B------:R-:W-:Y:S01]  /*6300*/  FMUL R2, R17, R162.reuse ;  /* 0x000000a211027220 */ /* 0x080fe20000400000 */
[-C--:B------:R-:W-:Y:S01]  /*6310*/  FMUL R21, R21, R162.reuse ;  /* 0x000000a215157220 */ /* 0x080fe20000400000 */
[-C--:B------:R-:W-:Y:S01]  /*6320*/  FMUL R10, R133, R162.reuse ;  /* 0x000000a2850a7220 */ /* 0x080fe20000400000 */
[-C--:B------:R-:W-:Y:S01]  /*6330*/  FMUL R23, R23, R162.reuse ;  /* 0x000000a217177220 */ /* 0x080fe20000400000 */
[-C--:B------:R-:W-:Y:S01]  /*6340*/  FMUL R16, R135, R162.reuse ;  /* 0x000000a287107220 */ /* 0x080fe20000400000 */
[----:B------:R-:W-:Y:S01]  /*6350*/  FMUL R162, R25, R162 ;  /* 0x000000a219a27220 */ /* 0x000fe20000400000 */
[----:B------:R2:W-:Y:S01]  /*6360*/  @P1 STG.E.128 desc[UR20][R8.64], R4 ;  /* 0x0000000408001986 */ /* 0x0005e2000c101d14 */
[-C--:B-1----:R-:W-:Y:S01]  /*6370*/  FFMA R3, R12, R0.reuse, R3 ;  /* 0x000000000c037223 */ /* 0x082fe20000000003 */
[-C--:B------:R-:W-:Y:S01]  /*6380*/  FFMA R2, R13, R0.reuse, R2 ;  /* 0x000000000d027223 */ /* 0x080fe20000000002 */
[-C--:B------:R-:W-:Y:S01]  /*6390*/  FFMA R10, R15, R0.reuse, R10 ;  /* 0x000000000f0a7223 */ /* 0x080fe2000000000a */
[-C--:B------:R-:W-:Y:S01]  /*63a0*/  FFMA R165, R165, R0.reuse, R162 ;  /* 0x00000000a5a57223 */ /* 0x080fe200000000a2 */
[-C--:B------:R-:W-:Y:S01]  /*63b0*/  FFMA R16, R167, R0.reuse, R16 ;  /* 0x00000000a7107223 */ /* 0x080fe20000000010 */
[----:B--2---:R-:W-:Y:S01]  /*63c0*/  IADD3 R8, P0, PT, R18, UR4, RZ ;  /* 0x0000000412087c10 */ /* 0x004fe2000ff1e0ff */
[-C--:B------:R-:W-:Y:S01]  /*63d0*/  FFMA R5, R14, R0.reuse, R11 ;  /* 0x000000000e057223 */ /* 0x080fe2000000000b */
[-C--:B------:R-:W-:Y:S01]  /*63e0*/  FFMA R6, R164, R0.reuse, R23 ;  /* 0x00000000a4067223 */ /* 0x080fe20000000017 */
[----:B------:R-:W-:Y:S01]  /*63f0*/  FFMA R7, R166, R0, R21 ;  /* 0x00000000a6077223 */ /* 0x000fe20000000015 */
[----:B------:R-:W-:-:S02]  /*6400*/  IADD3.X R9, PT, PT, R19, UR5, RZ, P0, !PT ;  /* 0x0000000513097c10 */ /* 0x000fc400087fe4ff */
[----:B------:R-:W-:Y:S02]  /*6410*/  F2FP.F16.F32.PACK_AB R4, R2, R3 ;  /* 0x000000030204723e */ /* 0x000fe400000000ff */
[----:B------:R-:W-:Y:S02]  /*6420*/  F2FP.F16.F32.PACK_AB R5, R10, R5 ;  /* 0x000000050a05723e */ /* 0x000fe400000000ff */
[----:B------:R-:W-:Y:S02]  /*6430*/  F2FP.F16.F32.PACK_AB R6, R165, R6 ;  /* 0x00000006a506723e */ /* 0x000fe400000000ff */
[----:B------:R-:W-:Y:S01]  /*6440*/  F2FP.F16.F32.PACK_AB R7, R16, R7 ;  /* 0x000000071007723e */ /* 0x000fe200000000ff */
[----:B------:R-:W-:Y:S06]  /*6450*/  @!P2 BRA `(.L_x_516) ;  /* 0x000000180060a947 */ /* 0x000fec0003800000 */
[----:B------:R2:W-:Y:S01]  /*6460*/  STG.E.128 desc[UR20][R8.64], R4 ;  /* 0x0000000408007986 */ /* 0x0005e2000c101d14 */
[----:B------:R-:W-:Y:S05]  /*6470*/  BRA `(.L_x_516) ;  /* 0x0000001800587947 */ /* 0x000fea0003800000 */
.L_x_515:
[----:B------:R-:W3:Y:S01]  /*6480*/  S2R R156, SR_TID.X ;  /* 0x00000000009c7919 */ /* 0x000ee20000002100 */
[----:B------:R-:W5:Y:S01]  /*6490*/  S2UR UR4, SR_CgaCtaId ;  /* 0x00000000000479c3 */ /* 0x000f620000008800 */
[----:B------:R-:W-:Y:S01]  /*64a0*/  UMOV UR5, 0x400 ;  /* 0x0000040000057882 */ /* 0x000fe20000000000 */
[----:B------:R-:W2:Y:S06]  /*64b0*/  LDCU UR6, c[0x0][0x380] ;  /* 0x00007000ff0677ac */ /* 0x000eac0008000800 */
[----:B------:R-:W-:Y:S01]  /*64c0*/  BAR.SYNC.DEFER_BLOCKING 0x0 ;  /* 0x0000000000007b1d */ /* 0x000fe20000010000 */
[----:B--2---:R-:W-:Y:S01]  /*64d0*/  ISETP.LT.AND P3, PT, R159, UR6, P0 ;  /* 0x000000069f007c0c */ /* 0x004fe20008761270 */
[----:B-----5:R-:W-:-:S04]  /*64e0*/  ULEA UR4, UR4, UR5, 0x18 ;  /* 0x0000000504047291 */ /* 0x020fc8000f8ec0ff */
[----:B------:R2:W-:Y:S01]  /*64f0*/  STS.64 [R158], R4 ;  /* 0x000000049e007388 */ /* 0x0005e20000000a00 */
[----:B---3--:R-:W-:-:S03]  /*6500*/  SHF.R.U32.HI R2, RZ, 0x4, R156 ;  /* 0x00000004ff027819 */ /* 0x008fc6000001169c */
[----:B------:R-:W-:Y:S01]  /*6510*/  STS.64 [R158+0x20], R8 ;  /* 0x000020089e007388 */ /* 0x000fe20000000a00 */
[--C-:B-1----:R-:W-:Y:S02]  /*6520*/  SHF.R.U32.HI R3, RZ, 0x3, R156.reuse ;  /* 0x00000003ff037819 */ /* 0x102fe4000001169c */
[----:B------:R-:W-:Y:S01]  /*6530*/  LOP3.LUT R2, R2, 0x1, RZ, 0xc0, !PT ;  /* 0x0000000102027812 */ /* 0x000fe200078ec0ff */
[----:B------:R-:W-:Y:S01]  /*6540*/  STS.64 [R158+0x40], R12 ;  /* 0x0000400c9e007388 */ /* 0x000fe20000000a00 */
[----:B----4-:R-:W-:Y:S02]  /*6550*/  SHF.L.U32 R133, R156, 0x1, RZ ;  /* 0x000000019c857819 */ /* 0x010fe400000006ff */
[--C-:B------:R-:W-:Y:S01]  /*6560*/  LOP3.LUT R2, R2, 0x70, R3.reuse, 0xf8, !PT ;  /* 0x0000007002027812 */ /* 0x100fe200078ef803 */
[----:B------:R-:W-:Y:S01]  /*6570*/  STS.64 [R158+0x60], R16 ;  /* 0x000060109e007388 */ /* 0x000fe20000000a00 */
[----:B------:R-:W-:Y:S02]  /*6580*/  SHF.R.U32.HI R132, RZ, 0x2, R156 ;  /* 0x00000002ff847819 */ /* 0x000fe4000001169c */
[----:B------:R-:W-:Y:S01]  /*6590*/  LOP3.LUT R2, R2, 0x8, R3, 0xf8, !PT ;  /* 0x0000000802027812 */ /* 0x000fe200078ef803 */
[----:B------:R-:W-:Y:S01]  /*65a0*/  STS.64 [R157+0x80], R20 ;  /* 0x000080149d007388 */ /* 0x000fe20000000a00 */
[----:B------:R-:W-:-:S02]  /*65b0*/  LOP3.LUT R133, R133, 0x1e, RZ, 0xc0, !PT ;  /* 0x0000001e85857812 */ /* 0x000fc400078ec0ff */
[----:B------:R-:W-:Y:S01]  /*65c0*/  LOP3.LUT R132, R132, 0x1, RZ, 0xc0, !PT ;  /* 0x0000000184847812 */ /* 0x000fe200078ec0ff */
[----:B------:R1:W-:Y:S01]  /*65d0*/  STS.64 [R157+0xa0], R24 ;  /* 0x0000a0189d007388 */ /* 0x0003e20000000a00 */
[----:B------:R-:W-:Y:S02]  /*65e0*/  LOP3.LUT R2, R2, 0x4, R3, 0xf8, !PT ;  /* 0x0000000402027812 */ /* 0x000fe400078ef803 */
[C---:B------:R-:W-:Y:S01]  /*65f0*/  LOP3.LUT R3, R133.reuse, R132, RZ, 0xfc, !PT ;  /* 0x0000008485037212 */ /* 0x040fe200078efcff */
[----:B------:R-:W-:Y:S01]  /*6600*/  STS.64 [R157+0xc0], R28 ;  /* 0x0000c01c9d007388 */ /* 0x000fe20000000a00 */
[----:B------:R-:W-:Y:S02]  /*6610*/  LOP3.LUT R133, R133, 0x1, R132, 0xf6, !PT ;  /* 0x0000000185857812 */ /* 0x000fe400078ef684 */
[----:B--2---:R-:W-:Y:S01]  /*6620*/  IADD3 R4, PT, PT, R159, 0x2, RZ ;  /* 0x000000029f047810 */ /* 0x004fe20007ffe0ff */
[----:B------:R-:W-:Y:S01]  /*6630*/  STS.64 [R157+0xe0], R32 ;  /* 0x0000e0209d007388 */ /* 0x000fe20000000a00 */
[----:B------:R-:W-:-:S02]  /*6640*/  IMAD R3, R2, 0x22, R3 ;  /* 0x0000002202037824 */ /* 0x000fc400078e0203 */
[----:B------:R-:W-:Y:S01]  /*6650*/  IMAD R133, R2, 0x22, R133 ;  /* 0x0000002202857824 */ /* 0x000fe200078e0285 */
[----:B------:R-:W-:Y:S01]  /*6660*/  BAR.SYNC.DEFER_BLOCKING 0x0 ;  /* 0x0000000000007b1d */ /* 0x000fe20000010000 */
[----:B------:R-:W-:Y:S02]  /*6670*/  ISETP.LT.AND P1, PT, R4, UR6, P0 ;  /* 0x0000000604007c0c */ /* 0x000fe40008721270 */
[----:B------:R-:W-:Y:S02]  /*6680*/  LEA R2, R3, UR4, 0x4 ;  /* 0x0000000403027c11 */ /* 0x000fe4000f8e20ff */
[----:B------:R-:W-:Y:S01]  /*6690*/  LEA R3, R133, UR4, 0x4 ;  /* 0x0000000485037c11 */ /* 0x000fe2000f8e20ff */
[----:B------:R-:W2:Y:S01]  /*66a0*/  LDCU.64 UR4, c[0x0][0x440] ;  /* 0x00008800ff0477ac */ /* 0x000ea20008000a00 */
[C---:B-1----:R-:W-:Y:S02]  /*66b0*/  IADD3 R25, PT, PT, R159.reuse, 0x10, RZ ;  /* 0x000000109f197810 */ /* 0x042fe40007ffe0ff */
[----:B------:R-:W-:Y:S01]  /*66c0*/  IADD3 R24, PT, PT, R159, 0x12, RZ ;  /* 0x000000129f187810 */ /* 0x000fe20007ffe0ff */
[----:B------:R-:W1:Y:S01]  /*66d0*/  LDS.128 R136, [R2+0x440] ;  /* 0x0004400002887984 */ /* 0x000e620000000c00 */
[----:B--2---:R-:W-:-:S03]  /*66e0*/  IADD3 R12, P2, PT, R166, UR4, RZ ;  /* 0x00000004a60c7c10 */ /* 0x004fc6000ff5e0ff */
[----:B------:R-:W2:Y:S01]  /*66f0*/  LDS.128 R144, [R2] ;  /* 0x0000000002907984 */ /* 0x000ea20000000c00 */
[----:B------:R-:W-:Y:S01]  /*6700*/  IADD3.X R13, PT, PT, R167, UR5, RZ, P2, !PT ;  /* 0x00000005a70d7c10 */ /* 0x000fe200097fe4ff */
[----:B------:R-:W3:Y:S02]  /*6710*/  LDCU.64 UR4, c[0x0][0x458] ;  /* 0x00008b00ff0477ac */ /* 0x000ee40008000a00 */
[----:B------:R-:W4:Y:S04]  /*6720*/  LDS.128 R140, [R3] ;  /* 0x00000000038c7984 */ /* 0x000f280000000c00 */
[----:B------:R-:W5:Y:S01]  /*6730*/  LDS.128 R132, [R3+0x440] ;  /* 0x0004400003847984 */ /* 0x000f620000000c00 */
        /* <DEDUP_REMOVED lines=8> */
[-C--:B----4-:R-:W-:Y:S01]  /*67c0*/  FMUL R140, R140, R0.reuse ;  /* 0x000000008c8c7220 */ /* 0x090fe20000400000 */
[-C--:B------:R-:W-:Y:S01]  /*67d0*/  FMUL R141, R141, R0.reuse ;  /* 0x000000008d8d7220 */ /* 0x080fe20000400000 */
[-C--:B------:R-:W-:Y:S01]  /*67e0*/  FMUL R142, R142, R0.reuse ;  /* 0x000000008e8e7220 */ /* 0x080fe20000400000 */
[-C--:B------:R-:W-:Y:S01]  /*67f0*/  FMUL R143, R143, R0.reuse ;  /* 0x000000008f8f7220 */ /* 0x080fe20000400000 */
[-C--:B-----5:R-:W-:Y:S01]  /*6800*/  FMUL R8, R132, R0.reuse ;  /* 0x0000000084087220 */ /* 0x0a0fe20000400000 */
[-C--:B------:R-:W-:Y:S01]  /*6810*/  FMUL R21, R133, R0.reuse ;  /* 0x0000000085157220 */ /* 0x080fe20000400000 */
[-C--:B------:R-:W-:Y:S01]  /*6820*/  FMUL R17, R134, R0.reuse ;  /* 0x0000000086117220 */ /* 0x080fe20000400000 */
[----:B------:R-:W-:Y:S01]  /*6830*/  FMUL R20, R135, R0 ;  /* 0x0000000087147220 */ /* 0x000fe20000400000 */
[----:B------:R-:W-:Y:S01]  /*6840*/  F2FP.F16.F32.PACK_AB R132, R9, R4 ;  /* 0x000000040984723e */ /* 0x000fe200000000ff */
[----:B------:R-:W-:Y:S01]  /*6850*/  @P3 IMAD.MOV.U32 R4, RZ, RZ, R166 ;  /* 0x000000ffff043224 */ /* 0x000fe200078e00a6 */
[----:B------:R-:W-:-:S02]  /*6860*/  F2FP.F16.F32.PACK_AB R133, R16, R5 ;  /* 0x000000051085723e */ /* 0x000fc400000000ff */
[----:B------:R-:W-:Y:S02]  /*6870*/  F2FP.F16.F32.PACK_AB R136, R145, R144 ;  /* 0x000000909188723e */ /* 0x000fe400000000ff */
[----:B------:R-:W-:Y:S02]  /*6880*/  F2FP.F16.F32.PACK_AB R137, R147, R146 ;  /* 0x000000929389723e */ /* 0x000fe400000000ff */
[----:B------:R-:W-:Y:S02]  /*6890*/  F2FP.F16.F32.PACK_AB R138, R141, R140 ;  /* 0x0000008c8d8a723e */ /* 0x000fe400000000ff */
[----:B------:R-:W-:Y:S02]  /*68a0*/  F2FP.F16.F32.PACK_AB R139, R143, R142 ;  /* 0x0000008e8f8b723e */ /* 0x000fe400000000ff */
[----:B------:R-:W-:Y:S02]  /*68b0*/  @P3 MOV R5, R167 ;  /* 0x000000a700053202 */ /* 0x000fe40000000f00 */
[----:B------:R-:W-:Y:S01]  /*68c0*/  F2FP.F16.F32.PACK_AB R134, R21, R8 ;  /* 0x000000081586723e */ /* 0x000fe200000000ff */
[C---:B------:R-:W-:Y:S01]  /*68d0*/  VIADD R8, R159.reuse, 0xa ;  /* 0x0000000a9f087836 */ /* 0x040fe20000000000 */
[----:B------:R-:W-:Y:S01]  /*68e0*/  F2FP.F16.F32.PACK_AB R135, R20, R17 ;  /* 0x000000111487723e */ /* 0x000fe200000000ff */
[----:B------:R-:W-:Y:S01]  /*68f0*/  @P3 STG.E.128 desc[UR20][R4.64], R136 ;  /* 0x0000008804003986 */ /* 0x000fe2000c101d14 */
        /* <DEDUP_REMOVED lines=11> */
[----:B------:R-:W-:Y:S04]  /*69b0*/  STS.64 [R157+0xc0], R30 ;  /* 0x0000c01e9d007388 */ /* 0x000fe80000000a00 */
[----:B------:R-:W-:Y:S01]  /*69c0*/  STS.64 [R157+0xe0], R34 ;  /* 0x0000e0229d007388 */ /* 0x000fe20000000a00 */
[----:B------:R-:W-:Y:S01]  /*69d0*/  BAR.SYNC.DEFER_BLOCKING 0x0 ;  /* 0x0000000000007b1d */ /* 0x000fe20000010000 */
[----:B---3--:R-:W-:-:S04]  /*69e0*/  IADD3 R22, P3, PT, R166, UR4, RZ ;  /* 0x00000004a6167c10 */ /* 0x008fc8000ff7e0ff */
[----:B------:R-:W-:Y:S01]  /*69f0*/  IADD3.X R23, PT, PT, R167, UR5, RZ, P3, !PT ;  /* 0x00000005a7177c10 */ /* 0x000fe20009ffe4ff */
        /* <DEDUP_REMOVED lines=21> */
[----:B------:R-:W-:Y:S02]  /*6b50*/  IADD3 R20, P4, PT, R12, UR4, RZ ;  /* 0x000000040c147c10 */ /* 0x000fe4000ff9e0ff */
[----:B------:R-:W-:Y:S02]  /*6b60*/  F2FP.F16.F32.PACK_AB R8, R141, R8 ;  /* 0x000000088d08723e */ /* 0x000fe400000000ff */
[----:B------:R-:W-:Y:S02]  /*6b70*/  F2FP.F16.F32.PACK_AB R9, R16, R9 ;  /* 0x000000091009723e */ /* 0x000fe400000000ff */
[----:B------:R-:W-:Y:S02]  /*6b80*/  F2FP.F16.F32.PACK_AB R10, R137, R10 ;  /* 0x0000000a890a723e */ /* 0x000fe400000000ff */
[----:B------:R-:W-:Y:S02]  /*6b90*/  F2FP.F16.F32.PACK_AB R4, R133, R132 ;  /* 0x000000848504723e */ /* 0x000fe400000000ff */
[----:B------:R-:W-:Y:S01]  /*6ba0*/  F2FP.F16.F32.PACK_AB R5, R135, R134 ;  /* 0x000000868705723e */ /* 0x000fe200000000ff */
[----:B------:R1:W-:Y:S01]  /*6bb0*/  @P2 STG.E.128 desc[UR20][R22.64], R8 ;  /* 0x0000000816002986 */ /* 0x0003e2000c101d14 */
[----:B------:R-:W-:-:S02]  /*6bc0*/  F2FP.F16.F32.PACK_AB R6, R17, R14 ;  /* 0x0000000e1106723e */ /* 0x000fc400000000ff */
[----:B------:R-:W-:Y:S02]  /*6bd0*/  IADD3.X R21, PT, PT, R13, UR5, RZ, P4, !PT ;  /* 0x000000050d157c10 */ /* 0x000fe4000a7fe4ff */
[----:B------:R-:W-:Y:S02]  /*6be0*/  F2FP.F16.F32.PACK_AB R7, R18, R15 ;  /* 0x0000000f1207723e */ /* 0x000fe400000000ff */
[----:B------:R-:W-:-:S03]  /*6bf0*/  ISETP.LT.AND P2, PT, R25, UR6, P0 ;  /* 0x0000000619007c0c */ /* 0x000fc60008741270 */
[----:B------:R2:W-:Y:S01]  /*6c00*/  @P1 STG.E.128 desc[UR20][R20.64], R4 ;  /* 0x0000000414001986 */ /* 0x0005e2000c101d14 */
[----:B------:R-:W-:Y:S01]  /*6c10*/  BAR.SYNC.DEFER_BLOCKING 0x0 ;  /* 0x0000000000007b1d */ /* 0x000fe20000010000 */
[----:B------:R-:W-:Y:S02]  /*6c20*/  ISETP.LT.AND P1, PT, R24, UR6, P0 ;  /* 0x0000000618007c0c */ /* 0x000fe40008721270 */
[----:B-1----:R-:W-:-:S04]  /*6c30*/  IADD3 R22, P4, PT, R22, UR4, RZ ;  /* 0x0000000416167c10 */ /* 0x002fc8000ff9e0ff */
[----:B------:R-:W-:Y:S01]  /*6c40*/  IADD3.X R23, PT, PT, R23, UR5, RZ, P4, !PT ;  /* 0x0000000517177c10 */ /* 0x000fe2000a7fe4ff */
[----:B------:R-:W-:Y:S04]  /*6c50*/  STS.64 [R158], R64 ;  /* 0x000000409e007388 */ /* 0x000fe80000000a00 */
[----:B------:R-:W-:Y:S01]  /*6c60*/  STS.64 [R158+0x20], R60 ;  /* 0x0000203c9e007388 */ /* 0x000fe20000000a00 */
[----:B--2---:R-:W-:-:S03]  /*6c70*/  IADD3 R20, P3, PT, R20, UR4, RZ ;  /* 0x0000000414147c10 */ /* 0x004fc6000ff7e0ff */
[----:B------:R-:W-:Y:S01]  /*6c80*/  STS.64 [R158+0x40], R56 ;  /* 0x000040389e007388 */ /* 0x000fe20000000a00 */
[----:B------:R-:W-:-:S03]  /*6c90*/  IADD3.X R21, PT, PT, R21, UR5, RZ, P3, !PT ;  /* 0x0000000515157c10 */ /* 0x000fc60009ffe4ff */
        /* <DEDUP_REMOVED lines=27> */
[----:B------:R-:W-:Y:S01]  /*6e50*/  F2FP.F16.F32.PACK_AB R9, R25, R18 ;  /* 0x000000121909723e */ /* 0x000fe200000000ff */
[----:B------:R-:W-:Y:S01]  /*6e60*/  VIADD R25, R159, 0x18 ;  /* 0x000000189f197836 */ /* 0x000fe20000000000 */
[----:B------:R-:W-:Y:S02]  /*6e70*/  F2FP.F16.F32.PACK_AB R10, R30, R19 ;  /* 0x000000131e0a723e */ /* 0x000fe400000000ff */
[----:B------:R-:W-:Y:S02]  /*6e80*/  F2FP.F16.F32.PACK_AB R11, R29, R28 ;  /* 0x0000001c1d0b723e */ /* 0x000fe400000000ff */
[----:B------:R-:W-:Y:S02]  /*6e90*/  F2FP.F16.F32.PACK_AB R4, R27, R14 ;  /* 0x0000000e1b04723e */ /* 0x000fe400000000ff */
[----:B------:R-:W-:Y:S01]  /*6ea0*/  F2FP.F16.F32.PACK_AB R5, R15, R12 ;  /* 0x0000000c0f05723e */ /* 0x000fe200000000ff */
[----:B------:R1:W-:Y:S01]  /*6eb0*/  @P2 STG.E.128 desc[UR20][R22.64], R8 ;  /* 0x0000000816002986 */ /* 0x0003e2000c101d14 */
[----:B------:R-:W-:-:S02]  /*6ec0*/  F2FP.F16.F32.PACK_AB R6, R26, R13 ;  /* 0x0000000d1a06723e */ /* 0x000fc400000000ff */
[----:B------:R-:W-:Y:S02]  /*6ed0*/  F2FP.F16.F32.PACK_AB R7, R7, R24 ;  /* 0x000000180707723e */ /* 0x000fe400000000ff */
[----:B------:R-:W-:Y:S02]  /*6ee0*/  IADD3 R24, PT, PT, R159, 0x1a, RZ ;  /* 0x0000001a9f187810 */ /* 0x000fe40007ffe0ff */
[----:B------:R-:W-:Y:S01]  /*6ef0*/  ISETP.LT.AND P2, PT, R25, UR6, P0 ;  /* 0x0000000619007c0c */ /* 0x000fe20008741270 */
[----:B------:R2:W-:Y:S01]  /*6f00*/  @P1 STG.E.128 desc[UR20][R20.64], R4 ;  /* 0x0000000414001986 */ /* 0x0005e2000c101d14 */
[----:B------:R-:W-:Y:S01]  /*6f10*/  BAR.SYNC.DEFER_BLOCKING 0x0 ;  /* 0x0000000000007b1d */ /* 0x000fe20000010000 */
[----:B------:R-:W-:Y:S02]  /*6f20*/  ISETP.LT.AND P1, PT, R24, UR6, P0 ;  /* 0x0000000618007c0c */ /* 0x000fe40008721270 */
[----:B-1----:R-:W-:-:S03]  /*6f30*/  IADD3 R22, P4, PT, R22, UR4, RZ ;  /* 0x0000000416167c10 */ /* 0x002fc6000ff9e0ff */
[----:B------:R-:W-:Y:S01]  /*6f40*/  STS.64 [R158], R66 ;  /* 0x000000429e007388 */ /* 0x000fe20000000a00 */
[----:B------:R-:W-:-:S03]  /*6f50*/  IADD3.X R23, PT, PT, R23, UR5, RZ, P4, !PT ;  /* 0x0000000517177c10 */ /* 0x000fc6000a7fe4ff */
        /* <DEDUP_REMOVED lines=38> */
[----:B------:R-:W-:Y:S01]  /*71c0*/  F2FP.F16.F32.PACK_AB R7, R7, R24 ;  /* 0x000000180707723e */ /* 0x000fe200000000ff */
[C---:B------:R-:W-:Y:S01]  /*71d0*/  VIADD R24, R159.reuse, 0x22 ;  /* 0x000000229f187836 */ /* 0x040fe20000000000 */
[----:B------:R-:W-:-:S03]  /*71e0*/  IADD3 R25, PT, PT, R159, 0x20, RZ ;  /* 0x000000209f197810 */ /* 0x000fc60007ffe0ff */
[----:B------:R2:W-:Y:S01]  /*71f0*/  @P1 STG.E.128 desc[UR20][R20.64], R4 ;  /* 0x0000000414001986 */ /* 0x0005e2000c101d14 */
[----:B------:R-:W-:Y:S01]  /*7200*/  BAR.SYNC.DEFER_BLOCKING 0x0 ;  /* 0x0000000000007b1d */ /* 0x000fe20000010000 */
[----:B------:R-:W-:Y:S02]  /*7210*/  ISETP.LT.AND P2, PT, R25, UR6, P0 ;  /* 0x0000000619007c0c */ /* 0x000fe40008741270 */
[----:B------:R-:W-:Y:S02]  /*7220*/  ISETP.LT.AND P1, PT, R24, UR6, P0 ;  /* 0x0000000618007c0c */ /* 0x000fe40008721270 */
[----:B-1----:R-:W-:Y:S01]  /*7230*/  IADD3 R22, P4, PT, R22, UR4, RZ ;  /* 0x0000000416167c10 */ /* 0x002fe2000ff9e0ff */
[----:B------:R-:W-:Y:S03]  /*7240*/  STS.64 [R158], R68 ;  /* 0x000000449e007388 */ /* 0x000fe60000000a00 */
[----:B------:R-:W-:Y:S01]  /*7250*/  IADD3.X R23, PT, PT, R23, UR5, RZ, P4, !PT ;  /* 0x0000000517177c10 */ /* 0x000fe2000a7fe4ff */
        /* <DEDUP_REMOVED lines=39> */
[C---:B------:R-:W-:Y:S02]  /*74d0*/  IADD3 R25, PT, PT, R159.reuse, 0x28, RZ ;  /* 0x000000289f197810 */ /* 0x040fe40007ffe0ff */
[----:B------:R-:W-:Y:S01]  /*74e0*/  IADD3 R24, PT, PT, R159, 0x2a, RZ ;  /* 0x0000002a9f187810 */ /* 0x000fe20007ffe0ff */
        /* <DEDUP_REMOVED lines=94> */
[C---:B------:R-:W-:Y:S02]  /*7ad0*/  IADD3 R24, PT, PT, R159.reuse, 0x38, RZ ;  /* 0x000000389f187810 */ /* 0x040fe40007ffe0ff */
[----:B------:R-:W-:Y:S01]  /*7ae0*/  IADD3 R159, PT, PT, R159, 0x3a, RZ ;  /* 0x0000003a9f9f7810 */ /* 0x000fe20007ffe0ff */
[----:B------:R1:W-:Y:S01]  /*7af0*/  @P1 STG.E.128 desc[UR20][R20.64], R4 ;  /* 0x0000000414001986 */ /* 0x0003e2000c101d14 */
[----:B------:R-:W-:Y:S01]  /*7b00*/  BAR.SYNC.DEFER_BLOCKING 0x0 ;  /* 0x0000000000007b1d */ /* 0x000fe20000010000 */
[----:B------:R-:W-:Y:S02]  /*7b10*/  ISETP.LT.AND P1, PT, R24, UR6, P0 ;  /* 0x0000000618007c0c */ /* 0x000fe40008721270 */
[----:B------:R-:W-:-:S03]  /*7b20*/  ISETP.LT.AND P0, PT, R159, UR6, P0 ;  /* 0x000000069f007c0c */ /* 0x000fc60008701270 */
[----:B------:R-:W-:Y:S04]  /*7b30*/  STS.64 [R158], R130 ;  /* 0x000000829e007388 */ /* 0x000fe80000000a00 */
[----:B------:R-:W-:Y:S01]  /*7b40*/  STS.64 [R158+0x20], R126 ;  /* 0x0000207e9e007388 */ /* 0x000fe20000000a00 */
[----:B-1----:R-:W-:-:S03]  /*7b50*/  IADD3 R20, P2, PT, R20, UR4, RZ ;  /* 0x0000000414147c10 */ /* 0x002fc6000ff5e0ff */
        /* <DEDUP_REMOVED lines=11> */
[----:B------:R4:W5:Y:S02]  /*7c10*/  LDS.128 R16, [R2+0x440] ;  /* 0x0004400002107984 */ /* 0x0009640000000c00 */
[----:B----4-:R-:W-:-:S04]  /*7c20*/  IADD3 R2, P3, PT, R22, UR4, RZ ;  /* 0x0000000416027c10 */ /* 0x010fc8000ff7e0ff */
[----:B------:R-:W-:Y:S01]  /*7c30*/  IADD3.X R3, PT, PT, R23, UR5, RZ, P3, !PT ;  /* 0x0000000517037c10 */ /* 0x000fe20009ffe4ff */
        /* <DEDUP_REMOVED lines=12> */
[-C--:B-----5:R-:W-:Y:S01]  /*7d00*/  FMUL R16, R16, R0.reuse ;  /* 0x0000000010107220 */ /* 0x0a0fe20000400000 */
        /* <DEDUP_REMOVED lines=13> */
.L_x_516:
[----:B------:R-:W-:Y:S05]  /*7de0*/  BSYNC.RECONVERGENT B0 ;  /* 0x0000000000007941 */ /* 0x000fea0003800200 */
.L_x_514:
[----:B-1----:R-:W1:Y:S08]  /*7df0*/  LDC R2, c[0x0][0x394] ;  /* 0x0000e500ff027b82 */ /* 0x002e700000000800 */
[----:B------:R-:W3:Y:S01]  /*7e00*/  LDC R0, c[0x0][0x39c] ;  /* 0x0000e700ff007b82 */ /* 0x000ee20000000800 */
[----:B-1----:R-:W-:-:S04]  /*7e10*/  ISETP.GE.AND P0, PT, R2, 0x2, PT ;  /* 0x000000020200780c */ /* 0x002fc80003f06270 */
[----:B---3--:R-:W-:-:S13]  /*7e20*/  ISETP.NE.OR P0, PT, R0, RZ, !P0 ;  /* 0x000000ff0000720c */ /* 0x008fda0004705670 */
[----:B------:R-:W-:Y:S05]  /*7e30*/  @P0 EXIT ;  /* 0x000000000000094d */ /* 0x000fea0003800000 */
[----:B------:R-:W-:Y:S01]  /*7e40*/  BAR.SYNC.DEFER_BLOCKING 0x0 ;  /* 0x0000000000007b1d */ /* 0x000fe20000010000 */
[----:B------:R-:W-:Y:S01]  /*7e50*/  ISETP.NE.AND P0, PT, R156, RZ, PT ;  /* 0x000000ff9c00720c */ /* 0x000fe20003f05270 */
[----:B------:R-:W-:-:S05]  /*7e60*/  VIADD R3, R204, 0x1 ;  /* 0x00000001cc037836 */ /* 0x000fca0000000000 */
[----:B------:R-:W-:-:S04]  /*7e70*/  ISETP.NE.AND P1, PT, R3, R2, PT ;  /* 0x000000020300720c */ /* 0x000fc80003f25270 */
[----:B------:R-:W-:-:S03]  /*7e80*/  SEL R3, R3, RZ, P1 ;  /* 0x000000ff03037207 */ /* 0x000fc60000800000 */
[----:B------:R-:W-:Y:S06]  /*7e90*/  @P0 EXIT ;  /* 0x000000000000094d */ /* 0x000fec0003800000 */
[----:B------:R-:W-:Y:S01]  /*7ea0*/  @!PT LDS RZ, [RZ] ;  /* 0x00000000fffff984 */ /* 0x000fe20000000800 */
[----:B------:R-:W-:Y:S01]  /*7eb0*/  @!PT LDS RZ, [RZ] ;  /* 0x00000000fffff984 */ /* 0x000fe20000000800 */
[----:B------:R-:W-:Y:S01]  /*7ec0*/  @!PT LDS RZ, [RZ] ;  /* 0x00000000fffff984 */ /* 0x000fe20000000800 */
[----:B------:R-:W-:Y:S01]  /*7ed0*/  @!PT LDS RZ, [RZ] ;  /* 0x00000000fffff984 */ /* 0x000fe20000000800 */
[----:B------:R-:W-:Y:S06]  /*7ee0*/  MEMBAR.ALL.GPU ;  /* 0x0000000000007992 */ /* 0x000fec000000a000 */
[----:B------:R-:W-:-:S00]  /*7ef0*/  ERRBAR ;  /* 0x00000000000079ab */ /* 0x000fc00000000000 */
[----:B------:R-:W-:Y:S06]  /*7f00*/  CGAERRBAR ;  /* 0x00000000000075ab */ /* 0x000fec0000000000 */
[----:B------:R-:W-:Y:S01]  /*7f10*/  STG.E.STRONG.GPU desc[UR20][R160.64], R3 ;  /* 0x00000003a0007986 */ /* 0x000fe2000c10f914 */
[----:B------:R-:W-:Y:S05]  /*7f20*/  EXIT ;  /* 0x000000000000794d */ /* 0x000fea0003800000 */
.L_x_517:
        /* <DEDUP_REMOVED lines=13> */
.L_x_521:


//--------------------- .nv.global.init           --------------------------
	.section	.nv.global.init,"aw",@progbits
	.align	4
.nv.global.init:
	.type		mrg32k3aM1SubSeq,@object
	.size		mrg32k3aM1SubSeq,(mrg32k3aM2SubSeq - mrg32k3aM1SubSeq)
mrg32k3aM1SubSeq:
        /*0000*/ 	.byte	0x0b, 0xcc, 0xee, 0x04, 0x73, 0x29, 0x8b, 0x6f, 0xf6, 0x53, 0x03, 0xf6, 0x23, 0xf6, 0xea, 0xda
        /* <DEDUP_REMOVED lines=125> */
	.type		mrg32k3aM2SubSeq,@object
	.size		mrg32k3aM2SubSeq,(mrg32k3aM1 - mrg32k3aM2SubSeq)
mrg32k3aM2SubSeq:
        /* <DEDUP_REMOVED lines=126> */
	.type		mrg32k3aM1,@object
	.size		mrg32k3aM1,(mrg32k3aM1Seq - mrg32k3aM1)
mrg32k3aM1:
        /* <DEDUP_REMOVED lines=144> */
	.type		mrg32k3aM1Seq,@object
	.size		mrg32k3aM1Seq,(mrg32k3aM2 - mrg32k3aM1Seq)
mrg32k3aM1Seq:
        /* <DEDUP_REMOVED lines=144> */
	.type		mrg32k3aM2,@object
	.size		mrg32k3aM2,(mrg32k3aM2Seq - mrg32k3aM2)
mrg32k3aM2:
        /* <DEDUP_REMOVED lines=144> */
	.type		mrg32k3aM2Seq,@object
	.size		mrg32k3aM2Seq,(precalc_xorwow_matrix - mrg32k3aM2Seq)
mrg32k3aM2Seq:
        /* <DEDUP_REMOVED lines=144> */
	.type		precalc_xorwow_matrix,@object
	.size		precalc_xorwow_matrix,(precalc_xorwow_offset_matrix - precalc_xorwow_matrix)
precalc_xorwow_matrix:
        /* <DEDUP_REMOVED lines=6400> */
	.type		precalc_xorwow_offset_matrix,@object
	.size		precalc_xorwow_offset_matrix,(.L_1 - precalc_xorwow_offset_matrix)
precalc_xorwow_offset_matrix:
        /* <DEDUP_REMOVED lines=6400> */
.L_1:


//--------------------- .nv.shared._ZN7cutlass9reference6device6kernel11GemmComplexINS_6half_tENS_6layout11ColumnMajorES4_S6_S4_S6_ffS4_NS_16NumericConverterIS4_fLNS_15FloatRoundStyleE2EEENS_12multiply_addIfffEELi4ELi16EEEvNS_4gemm9GemmCoordET5_NS_9TensorRefIT_T0_EENS_16ComplexTransformENSF_IT1_T2_EESJ_SE_NSF_IT3_T4_EENSF_IT7_SO_EET6_illll --------------------------
	.section	.nv.shared._ZN7cutlass9reference6device6kernel11GemmComplexINS_6half_tENS_6layout11ColumnMajorES4_S6_S4_S6_ffS4_NS_16NumericConverterIS4_fLNS_15FloatRoundStyleE2EEENS_12multiply_addIfffEELi4ELi16EEEvNS_4gemm9GemmCoordET5_NS_9TensorRefIT_T0_EENS_16ComplexTransformENSF_IT1_T2_EESJ_SE_NSF_IT3_T4_EENSF_IT7_SO_EET6_illll,"aw",@nobits
	.sectionflags	@""
	.align	16
	.zero		1024


//--------------------- .nv.shared.reserved.0     --------------------------
	.section	.nv.shared.reserved.0,"aw",@nobits
	.weak		__nv_reservedSMEM_offset_0_alias
	.size		__nv_reservedSMEM_offset_0_alias, 0, 64
	.other		__nv_reservedSMEM_offset_0_alias,@"STO_CUDA_RESERVED_SHARED STV_DEFAULT"
__nv_reservedSMEM_offset_0_alias:
	.zero		0
	.zero		64


//--------------------- .nv.global                --------------------------
	.section	.nv.global,"aw",@nobits
.nv.global:
	.type		_ZN30_INTERNAL_205e5226_4_k_cu_main4cute1_E,@object
	.size		_ZN30_INTERNAL_205e5226_4_k_cu_main4cute1_E,(_ZN30_INTERNAL_205e5226_4_k_cu_main4cuda3std3__45__cpo6cbeginE - _ZN30_INTERNAL_205e5226_4_k_cu_main4cute1_E)
_ZN30_INTERNAL_205e5226_4_k_cu_main4cute1_E:
	.zero		1
	.type		_ZN30_INTERNAL_205e5226_4_k_cu_main4cuda3std3__45__cpo6cbeginE,@object
	.size		_ZN30_INTERNAL_205e5226_4_k_cu_main4cuda3std3__45__cpo6cbeginE,(_ZN30_INTERNAL_205e5226_4_k_cu_main4cuda3std3__48in_placeE - _ZN30_INTERNAL_205e5226_4_k_cu_main4cuda3std3__45__cpo6cbeginE)
_ZN30_INTERNAL_205e5226_4_k_cu_main4cuda3std3__45__cpo6cbeginE:
	.zero		1
	.type		_ZN30_INTERNAL_205e5226_4_k_cu_main4cuda3std3__48in_placeE,@object
	.size		_ZN30_INTERNAL_205e5226_4_k_cu_main4cuda3std3__48in_placeE,(_ZN30_INTERNAL_205e5226_4_k_cu_main4cuda3std6ranges3__45__cpo9iter_moveE - _ZN30_INTERNAL_205e5226_4_k_cu_main4cuda3std3__48in_placeE)
_ZN30_INTERNAL_205e5226_4_k_cu_main4cuda3std3__48in_placeE:
	.zero		1
	.type		_ZN30_INTERNAL_205e5226_4_k_cu_main4cuda3std6ranges3__45__cpo9iter_moveE,@object
	.size		_ZN30_INTERNAL_205e5226_4_k_cu_main4cuda3std6ranges3__45__cpo9iter_moveE,(_ZN30_INTERNAL_205e5226_4_k_cu_main4cuda3std3__45__cpo5beginE - _ZN30_INTERNAL_205e5226_4_k_cu_main4cuda3std6ranges3__45__cpo9iter_moveE)
_ZN30_INTERNAL_205e5226_4_k_cu_main4cuda3std6ranges3__45__cpo9iter_moveE:
	.zero		1
	.type		_ZN30_INTERNAL_205e5226_4_k_cu_main4cuda3std3__45__cpo5beginE,@object
	.size		_ZN30_INTERNAL_205e5226_4_k_cu_main4cuda3std3__45__cpo5beginE,(_ZN30_INTERNAL_205e5226_4_k_cu_main4cuda3std3__432_GLOBAL__N__205e5226_4_k_cu_main6ignoreE - _ZN30_INTERNAL_205e5226_4_k_cu_main4cuda3std3__45__cpo5beginE)
_ZN30_INTERNAL_205e5226_4_k_cu_main4cuda3std3__45__cpo5beginE:
	.zero		1
	.type		_ZN30_INTERNAL_205e5226_4_k_cu_main4cuda3std3__432_GLOBAL__N__205e5226_4_k_cu_main6ignoreE,@object
	.size		_ZN30_INTERNAL_205e5226_4_k_cu_main4cuda3std3__432_GLOBAL__N__205e5226_4_k_cu_main6ignoreE,(_ZN30_INTERNAL_205e5226_4_k_cu_main4cute7productE - _ZN30_INTERNAL_205e5226_4_k_cu_main4cuda3std3__432_GLOBAL__N__205e5226_4_k_cu_main6ignoreE)
_ZN30_INTERNAL_205e5226_4_k_cu_main4cuda3std3__432_GLOBAL__N__205e5226_4_k_cu_main6ignoreE:
	.zero		1
	.type		_ZN30_INTERNAL_205e5226_4_k_cu_main4cute7productE,@object
	.size		_ZN30_INTERNAL_205e5226_4_k_cu_main4cute7productE,(_ZN30_INTERNAL_205e5226_4_k_cu_main4cuda3std3__45__cpo3endE - _ZN30_INTERNAL_205e5226_4_k_cu_main4cute7productE)
_ZN30_INTERNAL_205e5226_4_k_cu_main4cute7productE:
	.zero		1
	.type		_ZN30_INTERNAL_205e5226_4_k_cu_main4cuda3std3__45__cpo3endE,@object
	.size		_ZN30_INTERNAL_205e5226_4_k_cu_main4cuda3std3__45__cpo3endE,(_ZN30_INTERNAL_205e5226_4_k_cu_main4cuda3std3__419piecewise_constructE - _ZN30_INTERNAL_205e5226_4_k_cu_main4cuda3std3__45__cpo3endE)
_ZN30_INTERNAL_205e5226_4_k_cu_main4cuda3std3__45__cpo3endE:
	.zero		1
	.type		_ZN30_INTERNAL_205e5226_4_k_cu_main4cuda3std3__419piecewise_constructE,@object
	.size		_ZN30_INTERNAL_205e5226_4_k_cu_main4cuda3std3__419piecewise_constructE,(_ZN30_INTERNAL_205e5226_4_k_cu_main4cuda3std3__45__cpo4cendE - _ZN30_INTERNAL_205e5226_4_k_cu_main4cuda3std3__419piecewise_constructE)
_ZN30_INTERNAL_205e5226_4_k_cu_main4cuda3std3__419piecewise_constructE:
	.zero		1
	.type		_ZN30_INTERNAL_205e5226_4_k_cu_main4cuda3std3__45__cpo4cendE,@object
	.size		_ZN30_INTERNAL_205e5226_4_k_cu_main4cuda3std3__45__cpo4cendE,(_ZN30_INTERNAL_205e5226_4_k_cu_main4cuda3std6ranges3__45__cpo4swapE - _ZN30_INTERNAL_205e5226_4_k_cu_main4cuda3std3__45__cpo4cendE)
_ZN30_INTERNAL_205e5226_4_k_cu_main4cuda3std3__45__cpo4cendE:
	.zero		1
	.type		_ZN30_INTERNAL_205e5226_4_k_cu_main4cuda3std6ranges3__45__cpo4swapE,@object
	.size		_ZN30_INTERNAL_205e5226_4_k_cu_main4cuda3std6ranges3__45__cpo4swapE,(.L_16 - _ZN30_INTERNAL_205e5226_4_k_cu_main4cuda3std6ranges3__45__cpo4swapE)
_ZN30_INTERNAL_205e5226_4_k_cu_main4cuda3std6ranges3__45__cpo4swapE:
	.zero		1
.L_16:


//--------------------- .nv.shared._ZN7cutlass9reference6device6kernel11GemmComplexINS_6half_tENS_6layout11ColumnMajorES4_S6_S4_S6_ffS4_NS_16NumericConverterIS4_fLNS_15FloatRoundStyleE2EEENS_12multiply_addIfffEELi4ELi4EEEvNS_4gemm9GemmCoordET5_NS_9TensorRefIT_T0_EENS_16ComplexTransformENSF_IT1_T2_EESJ_SE_NSF_IT3_T4_EENSF_IT7_SO_EET6_illll --------------------------
	.section	.nv.shared._ZN7cutlass9reference6device6kernel11GemmComplexINS_6half_tENS_6layout11ColumnMajorES4_S6_S4_S6_ffS4_NS_16NumericConverterIS4_fLNS_15FloatRoundStyleE2EEENS_12multiply_addIfffEELi4ELi4EEEvNS_4gemm9GemmCoordET5_NS_9TensorRefIT_T0_EENS_16ComplexTransformENSF_IT1_T2_EESJ_SE_NSF_IT3_T4_EENSF_IT7_SO_EET6_illll,"aw",@nobits
	.sectionflags	@""
	.align	16
	.zero		1024


//--------------------- .nv.shared._ZN7cutlass9reference6device6kernel13TensorForEachINS1_6detail20TensorFillLinearFuncINS_6half_tENS_6layout18PackedVectorLayoutEEELi1ENS9_6ParamsEEEvNS_5CoordIXT0_EilEET1_ --------------------------
	.section	.nv.shared._ZN7cutlass9reference6device6kernel13TensorForEachINS1_6detail20TensorFillLinearFuncINS_6half_tENS_6layout18PackedVectorLayoutEEELi1ENS9_6ParamsEEEvNS_5CoordIXT0_EilEET1_,"aw",@nobits
	.sectionflags	@""
	.align	16
	.zero		1024


//--------------------- .nv.shared._ZN7cutlass9reference6device6kernel12BlockForEachINS_6half_tENS1_6detail18RandomGaussianFuncIS4_EEEEvPT_mNT0_6ParamsE --------------------------
	.section	.nv.shared._ZN7cutlass9reference6device6kernel12BlockForEachINS_6half_tENS1_6detail18RandomGaussianFuncIS4_EEEEvPT_mNT0_6ParamsE,"aw",@nobits
	.sectionflags	@""
	.align	16
	.zero		1024


//--------------------- .nv.shared._ZN7cutlass9reference6device6kernel12BlockForEachINS_6half_tENS1_6detail17RandomUniformFuncIS4_EEEEvPT_mNT0_6ParamsE --------------------------
	.section	.nv.shared._ZN7cutlass9reference6device6kernel12BlockForEachINS_6half_tENS1_6detail17RandomUniformFuncIS4_EEEEvPT_mNT0_6ParamsE,"aw",@nobits
	.sectionflags	@""
	.align	16
	.zero		1024


//--------------------- .nv.shared._ZN7cutlass6KernelINS_4gemm6kernel11GemmGroupedINS1_11threadblock13MmaMultistageINS1_9GemmShapeILi128ELi128ELi32EEENS_9transform11threadblock28PredicatedTileAccessIteratorINS_11MatrixShapeILi128ELi32EEENS_6half_tENS_6layout8RowMajorELi1ENS8_29PitchLinearWarpRakedThreadMapINS_16PitchLinearShapeILi32ELi128EEELi128ENSH_ILi4ELi8EEELi8EEENS_5ArrayISD_Li8ELb0EEELb0ENSE_9NoPermuteEEENS9_25RegularTileAccessIteratorISC_SD_NSE_37RowMajorTensorOpMultiplicandCrosswiseILi16ELi32EEELi0ESK_Li16EEELNS_4arch14CacheOperation4KindE1ENSA_INSB_ILi32ELi128EEESD_SF_Li0ENSG_INSH_ILi128ELi32EEELi128ENSH_ILi8ELi4EEELi8EEESM_Lb0ESN_EENSP_ISW_SD_NSE_37RowMajorTensorOpMultiplicandCongruousILi16ELi64EEELi0ESZ_Li16EEELSV_1EfSF_NS4_9MmaPolicyINS1_4warp11MmaTensorOpINS6_ILi64ELi64ELi32EEESD_SR_SD_S12_fSF_NS15_17MmaTensorOpPolicyINST_3MmaINS6_ILi16ELi8ELi16EEELi32ESD_SF_SD_NSE_11ColumnMajorEfSF_NST_13OpMultiplyAddEEENSB_ILi1ELi1EEEEELi1ELb0EbEENSB_ILi0ELi0EEES1H_Li1EEELi4ELNS1_23SharedMemoryClearOptionE0EbEENS_8epilogue11threadblock8EpilogueIS7_S1G_Li1ENS1M_22PredicatedTileIteratorINS1M_26OutputTileOptimalThreadMapINS1M_15OutputTileShapeILi128ELi8ELi2ELi1ELi1EEENS1Q_ILi1ELi8ELi1ELi1ELi8EEELi128ELi8ELi16EEESD_Lb0ESN_Lb0EEENS1L_4warp24FragmentIteratorTensorOpIS17_S1A_fNSL_IfLi4ELb1EEESF_EENS1V_25TileIteratorTensorOpMixedIS17_S1A_fLi32ELi16ELi8ELi8ELb0EEENS1M_23SharedLoadIteratorMixedINS1T_18CompactedThreadMapEfLi32ELi16ELi8ELi8ELb0EEENS1L_6thread17LinearCombinationISD_Li8EffLNS24_9ScaleType4KindE0ELNS_15FloatRoundStyleE2ESD_EENSB_ILi0ELi8EEELi2ELi1EEENS4_37GemmBatchedIdentityThreadblockSwizzleELNS2_17GroupScheduleModeE1ELb1EEEEEvNT_6ParamsE --------------------------
	.section	.nv.shared._ZN7cutlass6KernelINS_4gemm6kernel11GemmGroupedINS1_11threadblock13MmaMultistageINS1_9GemmShapeILi128ELi128ELi32EEENS_9transform11threadblock28PredicatedTileAccessIteratorINS_11MatrixShapeILi128ELi32EEENS_6half_tENS_6layout8RowMajorELi1ENS8_29PitchLinearWarpRakedThreadMapINS_16PitchLinearShapeILi32ELi128EEELi128ENSH_ILi4ELi8EEELi8EEENS_5ArrayISD_Li8ELb0EEELb0ENSE_9NoPermuteEEENS9_25RegularTileAccessIteratorISC_SD_NSE_37RowMajorTensorOpMultiplicandCrosswiseILi16ELi32EEELi0ESK_Li16EEELNS_4arch14CacheOperation4KindE1ENSA_INSB_ILi32ELi128EEESD_SF_Li0ENSG_INSH_ILi128ELi32EEELi128ENSH_ILi8ELi4EEELi8EEESM_Lb0ESN_EENSP_ISW_SD_NSE_37RowMajorTensorOpMultiplicandCongruousILi16ELi64EEELi0ESZ_Li16EEELSV_1EfSF_NS4_9MmaPolicyINS1_4warp11MmaTensorOpINS6_ILi64ELi64ELi32EEESD_SR_SD_S12_fSF_NS15_17MmaTensorOpPolicyINST_3MmaINS6_ILi16ELi8ELi16EEELi32ESD_SF_SD_NSE_11ColumnMajorEfSF_NST_13OpMultiplyAddEEENSB_ILi1ELi1EEEEELi1ELb0EbEENSB_ILi0ELi0EEES1H_Li1EEELi4ELNS1_23SharedMemoryClearOptionE0EbEENS_8epilogue11threadblock8EpilogueIS7_S1G_Li1ENS1M_22PredicatedTileIteratorINS1M_26OutputTileOptimalThreadMapINS1M_15OutputTileShapeILi128ELi8ELi2ELi1ELi1EEENS1Q_ILi1ELi8ELi1ELi1ELi8EEELi128ELi8ELi16EEESD_Lb0ESN_Lb0EEENS1L_4warp24FragmentIteratorTensorOpIS17_S1A_fNSL_IfLi4ELb1EEESF_EENS1V_25TileIteratorTensorOpMixedIS17_S1A_fLi32ELi16ELi8ELi8ELb0EEENS1M_23SharedLoadIteratorMixedINS1T_18CompactedThreadMapEfLi32ELi16ELi8ELi8ELb0EEENS1L_6thread17LinearCombinationISD_Li8EffLNS24_9ScaleType4KindE0ELNS_15FloatRoundStyleE2ESD_EENSB_ILi0ELi8EEELi2ELi1EEENS4_37GemmBatchedIdentityThreadblockSwizzleELNS2_17GroupScheduleModeE1ELb1EEEEEvNT_6ParamsE,"aw",@nobits
	.sectionflags	@""
	.align	16
	.zero		1024


//--------------------- .nv.shared._ZN7cutlass6KernelINS_4gemm6kernel11GemmGroupedINS1_11threadblock13MmaMultistageINS1_9GemmShapeILi128ELi128ELi32EEENS_9transform11threadblock28PredicatedTileAccessIteratorINS_11MatrixShapeILi128ELi32EEENS_6half_tENS_6layout8RowMajorELi1ENS8_29PitchLinearWarpRakedThreadMapINS_16PitchLinearShapeILi32ELi128EEELi128ENSH_ILi4ELi8EEELi8EEENS_5ArrayISD_Li8ELb0EEELb0ENSE_9NoPermuteEEENS9_25RegularTileAccessIteratorISC_SD_NSE_37RowMajorTensorOpMultiplicandCrosswiseILi16ELi32EEELi0ESK_Li16EEELNS_4arch14CacheOperation4KindE1ENSA_INSB_ILi32ELi128EEESD_SF_Li0ENSG_INSH_ILi128ELi32EEELi128ENSH_ILi8ELi4EEELi8EEESM_Lb0ESN_EENSP_ISW_SD_NSE_37RowMajorTensorOpMultiplicandCongruousILi16ELi64EEELi0ESZ_Li16EEELSV_1EfSF_NS4_9MmaPolicyINS1_4warp11MmaTensorOpINS6_ILi64ELi64ELi32EEESD_SR_SD_S12_fSF_NS15_17MmaTensorOpPolicyINST_3MmaINS6_ILi16ELi8ELi16EEELi32ESD_SF_SD_NSE_11ColumnMajorEfSF_NST_13OpMultiplyAddEEENSB_ILi1ELi1EEEEELi1ELb0EbEENSB_ILi0ELi0EEES1H_Li1EEELi4ELNS1_23SharedMemoryClearOptionE0EbEENS_8epilogue11threadblock8EpilogueIS7_S1G_Li1ENS1M_22PredicatedTileIteratorINS1M_26OutputTileOptimalThreadMapINS1M_15OutputTileShapeILi128ELi8ELi2ELi1ELi1EEENS1Q_ILi1ELi8ELi1ELi1ELi8EEELi128ELi8ELi16EEESD_Lb0ESN_Lb0EEENS1L_4warp24FragmentIteratorTensorOpIS17_S1A_fNSL_IfLi4ELb1EEESF_EENS1V_25TileIteratorTensorOpMixedIS17_S1A_fLi32ELi16ELi8ELi8ELb0EEENS1M_23SharedLoadIteratorMixedINS1T_18CompactedThreadMapEfLi32ELi16ELi8ELi8ELb0EEENS1L_6thread17LinearCombinationISD_Li8EffLNS24_9ScaleType4KindE0ELNS_15FloatRoundStyleE2ESD_EENSB_ILi0ELi8EEELi2ELi1EEENS4_37GemmBatchedIdentityThreadblockSwizzleELNS2_17GroupScheduleModeE0ELb1EEEEEvNT_6ParamsE --------------------------
	.section	.nv.shared._ZN7cutlass6KernelINS_4gemm6kernel11GemmGroupedINS1_11threadblock13MmaMultistageINS1_9GemmShapeILi128ELi128ELi32EEENS_9transform11threadblock28PredicatedTileAccessIteratorINS_11MatrixShapeILi128ELi32EEENS_6half_tENS_6layout8RowMajorELi1ENS8_29PitchLinearWarpRakedThreadMapINS_16PitchLinearShapeILi32ELi128EEELi128ENSH_ILi4ELi8EEELi8EEENS_5ArrayISD_Li8ELb0EEELb0ENSE_9NoPermuteEEENS9_25RegularTileAccessIteratorISC_SD_NSE_37RowMajorTensorOpMultiplicandCrosswiseILi16ELi32EEELi0ESK_Li16EEELNS_4arch14CacheOperation4KindE1ENSA_INSB_ILi32ELi128EEESD_SF_Li0ENSG_INSH_ILi128ELi32EEELi128ENSH_ILi8ELi4EEELi8EEESM_Lb0ESN_EENSP_ISW_SD_NSE_37RowMajorTensorOpMultiplicandCongruousILi16ELi64EEELi0ESZ_Li16EEELSV_1EfSF_NS4_9MmaPolicyINS1_4warp11MmaTensorOpINS6_ILi64ELi64ELi32EEESD_SR_SD_S12_fSF_NS15_17MmaTensorOpPolicyINST_3MmaINS6_ILi16ELi8ELi16EEELi32ESD_SF_SD_NSE_11ColumnMajorEfSF_NST_13OpMultiplyAddEEENSB_ILi1ELi1EEEEELi1ELb0EbEENSB_ILi0ELi0EEES1H_Li1EEELi4ELNS1_23SharedMemoryClearOptionE0EbEENS_8epilogue11threadblock8EpilogueIS7_S1G_Li1ENS1M_22PredicatedTileIteratorINS1M_26OutputTileOptimalThreadMapINS1M_15OutputTileShapeILi128ELi8ELi2ELi1ELi1EEENS1Q_ILi1ELi8ELi1ELi1ELi8EEELi128ELi8ELi16EEESD_Lb0ESN_Lb0EEENS1L_4warp24FragmentIteratorTensorOpIS17_S1A_fNSL_IfLi4ELb1EEESF_EENS1V_25TileIteratorTensorOpMixedIS17_S1A_fLi32ELi16ELi8ELi8ELb0EEENS1M_23SharedLoadIteratorMixedINS1T_18CompactedThreadMapEfLi32ELi16ELi8ELi8ELb0EEENS1L_6thread17LinearCombinationISD_Li8EffLNS24_9ScaleType4KindE0ELNS_15FloatRoundStyleE2ESD_EENSB_ILi0ELi8EEELi2ELi1EEENS4_37GemmBatchedIdentityThreadblockSwizzleELNS2_17GroupScheduleModeE0ELb1EEEEEvNT_6ParamsE,"aw",@nobits
	.sectionflags	@""
	.align	16
	.zero		1024


//--------------------- .nv.shared._ZN7cutlass7Kernel2INS_4gemm6kernel20DefaultGemmUniversalINS_6half_tENS_6layout8RowMajorELNS_16ComplexTransformE0ELi8ES4_S6_LS7_0ELi8ES4_S6_fNS_4arch15OpClassTensorOpENS8_4Sm80ENS1_9GemmShapeILi128ELi128ELi32EEENSB_ILi64ELi64ELi32EEENSB_ILi16ELi8ELi16EEENS_8epilogue6thread17LinearCombinationIS4_Li8EffLNSG_9ScaleType4KindE0ELNS_15FloatRoundStyleE2ES4_EENS1_11threadblock30GemmIdentityThreadblockSwizzleILi8EEELi4ENS8_13OpMultiplyAddELNS1_23SharedMemoryClearOptionE0ELb0ELb0ELb0ENS5_9NoPermuteESR_SR_vE10SelectBaseISO_vEEEEvNT_6ParamsE --------------------------
	.section	.nv.shared._ZN7cutlass7Kernel2INS_4gemm6kernel20DefaultGemmUniversalINS_6half_tENS_6layout8RowMajorELNS_16ComplexTransformE0ELi8ES4_S6_LS7_0ELi8ES4_S6_fNS_4arch15OpClassTensorOpENS8_4Sm80ENS1_9GemmShapeILi128ELi128ELi32EEENSB_ILi64ELi64ELi32EEENSB_ILi16ELi8ELi16EEENS_8epilogue6thread17LinearCombinationIS4_Li8EffLNSG_9ScaleType4KindE0ELNS_15FloatRoundStyleE2ES4_EENS1_11threadblock30GemmIdentityThreadblockSwizzleILi8EEELi4ENS8_13OpMultiplyAddELNS1_23SharedMemoryClearOptionE0ELb0ELb0ELb0ENS5_9NoPermuteESR_SR_vE10SelectBaseISO_vEEEEvNT_6ParamsE,"aw",@nobits
	.sectionflags	@""
	.align	16
	.zero		1024


//--------------------- .nv.constant0._ZN7cutlass9reference6device6kernel11GemmComplexINS_6half_tENS_6layout11ColumnMajorES4_S6_S4_S6_ffS4_NS_16NumericConverterIS4_fLNS_15FloatRoundStyleE2EEENS_12multiply_addIfffEELi4ELi16EEEvNS_4gemm9GemmCoordET5_NS_9TensorRefIT_T0_EENS_16ComplexTransformENSF_IT1_T2_EESJ_SE_NSF_IT3_T4_EENSF_IT7_SO_EET6_illll --------------------------
	.section	.nv.constant0._ZN7cutlass9reference6device6kernel11GemmComplexINS_6half_tENS_6layout11ColumnMajorES4_S6_S4_S6_ffS4_NS_16NumericConverterIS4_fLNS_15FloatRoundStyleE2EEENS_12multiply_addIfffEELi4ELi16EEEvNS_4gemm9GemmCoordET5_NS_9TensorRefIT_T0_EENS_16ComplexTransformENSF_IT1_T2_EESJ_SE_NSF_IT3_T4_EENSF_IT7_SO_EET6_illll,"a",@progbits
	.sectionflags	@""
	.align	4
.nv.constant0._ZN7cutlass9reference6device6kernel11GemmComplexINS_6half_tENS_6layout11ColumnMajorES4_S6_S4_S6_ffS4_NS_16NumericConverterIS4_fLNS_15FloatRoundStyleE2EEENS_12multiply_addIfffEELi4ELi16EEEvNS_4gemm9GemmCoordET5_NS_9TensorRefIT_T0_EENS_16ComplexTransformENSF_IT1_T2_EESJ_SE_NSF_IT3_T4_EENSF_IT7_SO_EET6_illll:
	.zero		1032


//--------------------- .nv.constant0._ZN7cutlass9reference6device6kernel11GemmComplexINS_6half_tENS_6layout11ColumnMajorES4_S6_S4_S6_ffS4_NS_16NumericConverterIS4_fLNS_15FloatRoundStyleE2EEENS_12multiply_addIfffEELi4ELi4EEEvNS_4gemm9GemmCoordET5_NS_9TensorRefIT_T0_EENS_16ComplexTransformENSF_IT1_T2_EESJ_SE_NSF_IT3_T4_EENSF_IT7_SO_EET6_illll --------------------------
	.section	.nv.constant0._ZN7cutlass9reference6device6kernel11GemmComplexINS_6half_tENS_6layout11ColumnMajorES4_S6_S4_S6_ffS4_NS_16NumericConverterIS4_fLNS_15FloatRoundStyleE2EEENS_12multiply_addIfffEELi4ELi4EEEvNS_4gemm9GemmCoordET5_NS_9TensorRefIT_T0_EENS_16ComplexTransformENSF_IT1_T2_EESJ_SE_NSF_IT3_T4_EENSF_IT7_SO_EET6_illll,"a",@progbits
	.sectionflags	@""
	.align	4
.nv.constant0._ZN7cutlass9reference6device6kernel11GemmComplexINS_6half_tENS_6layout11ColumnMajorES4_S6_S4_S6_ffS4_NS_16NumericConverterIS4_fLNS_15FloatRoundStyleE2EEENS_12multiply_addIfffEELi4ELi4EEEvNS_4gemm9GemmCoordET5_NS_9TensorRefIT_T0_EENS_16ComplexTransformENSF_IT1_T2_EESJ_SE_NSF_IT3_T4_EENSF_IT7_SO_EET6_illll:
	.zero		1032


//--------------------- .nv.constant0._ZN7cutlass9reference6device6kernel13TensorForEachINS1_6detail20TensorFillLinearFuncINS_6half_tENS_6layout18PackedVectorLayoutEEELi1ENS9_6ParamsEEEvNS_5CoordIXT0_EilEET1_ --------------------------
	.section	.nv.constant0._ZN7cutlass9reference6device6kernel13TensorForEachINS1_6detail20TensorFillLinearFuncINS_6half_tENS_6layout18PackedVectorLayoutEEELi1ENS9_6ParamsEEEvNS_5CoordIXT0_EilEET1_,"a",@progbits
	.sectionflags	@""
	.align	4
.nv.constant0._ZN7cutlass9reference6device6kernel13TensorForEachINS1_6detail20TensorFillLinearFuncINS_6half_tENS_6layout18PackedVectorLayoutEEELi1ENS9_6ParamsEEEvNS_5CoordIXT0_EilEET1_:
	.zero		928


//--------------------- .nv.constant0._ZN7cutlass9reference6device6kernel12BlockForEachINS_6half_tENS1_6detail18RandomGaussianFuncIS4_EEEEvPT_mNT0_6ParamsE --------------------------
	.section	.nv.constant0._ZN7cutlass9reference6device6kernel12BlockForEachINS_6half_tENS1_6detail18RandomGaussianFuncIS4_EEEEvPT_mNT0_6ParamsE,"a",@progbits
	.sectionflags	@""
	.align	4
.nv.constant0._ZN7cutlass9reference6device6kernel12BlockForEachINS_6half_tENS1_6detail18RandomGaussianFuncIS4_EEEEvPT_mNT0_6ParamsE:
	.zero		944


//--------------------- .nv.constant0._ZN7cutlass9reference6device6kernel12BlockForEachINS_6half_tENS1_6detail17RandomUniformFuncIS4_EEEEvPT_mNT0_6ParamsE --------------------------
	.section	.nv.constant0._ZN7cutlass9reference6device6kernel12BlockForEachINS_6half_tENS1_6detail17RandomUniformFuncIS4_EEEEvPT_mNT0_6ParamsE,"a",@progbits
	.sectionflags	@""
	.align	4
.nv.constant0._ZN7cutlass9reference6device6kernel12BlockForEachINS_6half_tENS1_6detail17RandomUniformFuncIS4_EEEEvPT_mNT0_6ParamsE:
	.zero		960


//--------------------- .nv.constant0._ZN7cutlass6KernelINS_4gemm6kernel11GemmGroupedINS1_11threadblock13MmaMultistageINS1_9GemmShapeILi128ELi128ELi32EEENS_9transform11threadblock28PredicatedTileAccessIteratorINS_11MatrixShapeILi128ELi32EEENS_6half_tENS_6layout8RowMajorELi1ENS8_29PitchLinearWarpRakedThreadMapINS_16PitchLinearShapeILi32ELi128EEELi128ENSH_ILi4ELi8EEELi8EEENS_5ArrayISD_Li8ELb0EEELb0ENSE_9NoPermuteEEENS9_25RegularTileAccessIteratorISC_SD_NSE_37RowMajorTensorOpMultiplicandCrosswiseILi16ELi32EEELi0ESK_Li16EEELNS_4arch14CacheOperation4KindE1ENSA_INSB_ILi32ELi128EEESD_SF_Li0ENSG_INSH_ILi128ELi32EEELi128ENSH_ILi8ELi4EEELi8EEESM_Lb0ESN_EENSP_ISW_SD_NSE_37RowMajorTensorOpMultiplicandCongruousILi16ELi64EEELi0ESZ_Li16EEELSV_1EfSF_NS4_9MmaPolicyINS1_4warp11MmaTensorOpINS6_ILi64ELi64ELi32EEESD_SR_SD_S12_fSF_NS15_17MmaTensorOpPolicyINST_3MmaINS6_ILi16ELi8ELi16EEELi32ESD_SF_SD_NSE_11ColumnMajorEfSF_NST_13OpMultiplyAddEEENSB_ILi1ELi1EEEEELi1ELb0EbEENSB_ILi0ELi0EEES1H_Li1EEELi4ELNS1_23SharedMemoryClearOptionE0EbEENS_8epilogue11threadblock8EpilogueIS7_S1G_Li1ENS1M_22PredicatedTileIteratorINS1M_26OutputTileOptimalThreadMapINS1M_15OutputTileShapeILi128ELi8ELi2ELi1ELi1EEENS1Q_ILi1ELi8ELi1ELi1ELi8EEELi128ELi8ELi16EEESD_Lb0ESN_Lb0EEENS1L_4warp24FragmentIteratorTensorOpIS17_S1A_fNSL_IfLi4ELb1EEESF_EENS1V_25TileIteratorTensorOpMixedIS17_S1A_fLi32ELi16ELi8ELi8ELb0EEENS1M_23SharedLoadIteratorMixedINS1T_18CompactedThreadMapEfLi32ELi16ELi8ELi8ELb0EEENS1L_6thread17LinearCombinationISD_Li8EffLNS24_9ScaleType4KindE0ELNS_15FloatRoundStyleE2ESD_EENSB_ILi0ELi8EEELi2ELi1EEENS4_37GemmBatchedIdentityThreadblockSwizzleELNS2_17GroupScheduleModeE1ELb1EEEEEvNT_6ParamsE --------------------------
	.section	.nv.constant0._ZN7cutlass6KernelINS_4gemm6kernel11GemmGroupedINS1_11threadblock13MmaMultistageINS1_9GemmShapeILi128ELi128ELi32EEENS_9transform11threadblock28PredicatedTileAccessIteratorINS_11MatrixShapeILi128ELi32EEENS_6half_tENS_6layout8RowMajorELi1ENS8_29PitchLinearWarpRakedThreadMapINS_16PitchLinearShapeILi32ELi128EEELi128ENSH_ILi4ELi8EEELi8EEENS_5ArrayISD_Li8ELb0EEELb0ENSE_9NoPermuteEEENS9_25RegularTileAccessIteratorISC_SD_NSE_37RowMajorTensorOpMultiplicandCrosswiseILi16ELi32EEELi0ESK_Li16EEELNS_4arch14CacheOperation4KindE1ENSA_INSB_ILi32ELi128EEESD_SF_Li0ENSG_INSH_ILi128ELi32EEELi128ENSH_ILi8ELi4EEELi8EEESM_Lb0ESN_EENSP_ISW_SD_NSE_37RowMajorTensorOpMultiplicandCongruousILi16ELi64EEELi0ESZ_Li16EEELSV_1EfSF_NS4_9MmaPolicyINS1_4warp11MmaTensorOpINS6_ILi64ELi64ELi32EEESD_SR_SD_S12_fSF_NS15_17MmaTensorOpPolicyINST_3MmaINS6_ILi16ELi8ELi16EEELi32ESD_SF_SD_NSE_11ColumnMajorEfSF_NST_13OpMultiplyAddEEENSB_ILi1ELi1EEEEELi1ELb0EbEENSB_ILi0ELi0EEES1H_Li1EEELi4ELNS1_23SharedMemoryClearOptionE0EbEENS_8epilogue11threadblock8EpilogueIS7_S1G_Li1ENS1M_22PredicatedTileIteratorINS1M_26OutputTileOptimalThreadMapINS1M_15OutputTileShapeILi128ELi8ELi2ELi1ELi1EEENS1Q_ILi1ELi8ELi1ELi1ELi8EEELi128ELi8ELi16EEESD_Lb0ESN_Lb0EEENS1L_4warp24FragmentIteratorTensorOpIS17_S1A_fNSL_IfLi4ELb1EEESF_EENS1V_25TileIteratorTensorOpMixedIS17_S1A_fLi32ELi16ELi8ELi8ELb0EEENS1M_23SharedLoadIteratorMixedINS1T_18CompactedThreadMapEfLi32ELi16ELi8ELi8ELb0EEENS1L_6thread17LinearCombinationISD_Li8EffLNS24_9ScaleType4KindE0ELNS_15FloatRoundStyleE2ESD_EENSB_ILi0ELi8EEELi2ELi1EEENS4_37GemmBatchedIdentityThreadblockSwizzleELNS2_17GroupScheduleModeE1ELb1EEEEEvNT_6ParamsE,"a",@progbits
	.sectionflags	@""
	.align	4
.nv.constant0._ZN7cutlass6KernelINS_4gemm6kernel11GemmGroupedINS1_11threadblock13MmaMultistageINS1_9GemmShapeILi128ELi128ELi32EEENS_9transform11threadblock28PredicatedTileAccessIteratorINS_11MatrixShapeILi128ELi32EEENS_6half_tENS_6layout8RowMajorELi1ENS8_29PitchLinearWarpRakedThreadMapINS_16PitchLinearShapeILi32ELi128EEELi128ENSH_ILi4ELi8EEELi8EEENS_5ArrayISD_Li8ELb0EEELb0ENSE_9NoPermuteEEENS9_25RegularTileAccessIteratorISC_SD_NSE_37RowMajorTensorOpMultiplicandCrosswiseILi16ELi32EEELi0ESK_Li16EEELNS_4arch14CacheOperation4KindE1ENSA_INSB_ILi32ELi128EEESD_SF_Li0ENSG_INSH_ILi128ELi32EEELi128ENSH_ILi8ELi4EEELi8EEESM_Lb0ESN_EENSP_ISW_SD_NSE_37RowMajorTensorOpMultiplicandCongruousILi16ELi64EEELi0ESZ_Li16EEELSV_1EfSF_NS4_9MmaPolicyINS1_4warp11MmaTensorOpINS6_ILi64ELi64ELi32EEESD_SR_SD_S12_fSF_NS15_17MmaTensorOpPolicyINST_3MmaINS6_ILi16ELi8ELi16EEELi32ESD_SF_SD_NSE_11ColumnMajorEfSF_NST_13OpMultiplyAddEEENSB_ILi1ELi1EEEEELi1ELb0EbEENSB_ILi0ELi0EEES1H_Li1EEELi4ELNS1_23SharedMemoryClearOptionE0EbEENS_8epilogue11threadblock8EpilogueIS7_S1G_Li1ENS1M_22PredicatedTileIteratorINS1M_26OutputTileOptimalThreadMapINS1M_15OutputTileShapeILi128ELi8ELi2ELi1ELi1EEENS1Q_ILi1ELi8ELi1ELi1ELi8EEELi128ELi8ELi16EEESD_Lb0ESN_Lb0EEENS1L_4warp24FragmentIteratorTensorOpIS17_S1A_fNSL_IfLi4ELb1EEESF_EENS1V_25TileIteratorTensorOpMixedIS17_S1A_fLi32ELi16ELi8ELi8ELb0EEENS1M_23SharedLoadIteratorMixedINS1T_18CompactedThreadMapEfLi32ELi16ELi8ELi8ELb0EEENS1L_6thread17LinearCombinationISD_Li8EffLNS24_9ScaleType4KindE0ELNS_15FloatRoundStyleE2ESD_EENSB_ILi0ELi8EEELi2ELi1EEENS4_37GemmBatchedIdentityThreadblockSwizzleELNS2_17GroupScheduleModeE1ELb1EEEEEvNT_6ParamsE:
	.zero		1040


//--------------------- .nv.constant0._ZN7cutlass6KernelINS_4gemm6kernel11GemmGroupedINS1_11threadblock13MmaMultistageINS1_9GemmShapeILi128ELi128ELi32EEENS_9transform11threadblock28PredicatedTileAccessIteratorINS_11MatrixShapeILi128ELi32EEENS_6half_tENS_6layout8RowMajorELi1ENS8_29PitchLinearWarpRakedThreadMapINS_16PitchLinearShapeILi32ELi128EEELi128ENSH_ILi4ELi8EEELi8EEENS_5ArrayISD_Li8ELb0EEELb0ENSE_9NoPermuteEEENS9_25RegularTileAccessIteratorISC_SD_NSE_37RowMajorTensorOpMultiplicandCrosswiseILi16ELi32EEELi0ESK_Li16EEELNS_4arch14CacheOperation4KindE1ENSA_INSB_ILi32ELi128EEESD_SF_Li0ENSG_INSH_ILi128ELi32EEELi128ENSH_ILi8ELi4EEELi8EEESM_Lb0ESN_EENSP_ISW_SD_NSE_37RowMajorTensorOpMultiplicandCongruousILi16ELi64EEELi0ESZ_Li16EEELSV_1EfSF_NS4_9MmaPolicyINS1_4warp11MmaTensorOpINS6_ILi64ELi64ELi32EEESD_SR_SD_S12_fSF_NS15_17MmaTensorOpPolicyINST_3MmaINS6_ILi16ELi8ELi16EEELi32ESD_SF_SD_NSE_11ColumnMajorEfSF_NST_13OpMultiplyAddEEENSB_ILi1ELi1EEEEELi1ELb0EbEENSB_ILi0ELi0EEES1H_Li1EEELi4ELNS1_23SharedMemoryClearOptionE0EbEENS_8epilogue11threadblock8EpilogueIS7_S1G_Li1ENS1M_22PredicatedTileIteratorINS1M_26OutputTileOptimalThreadMapINS1M_15OutputTileShapeILi128ELi8ELi2ELi1ELi1EEENS1Q_ILi1ELi8ELi1ELi1ELi8EEELi128ELi8ELi16EEESD_Lb0ESN_Lb0EEENS1L_4warp24FragmentIteratorTensorOpIS17_S1A_fNSL_IfLi4ELb1EEESF_EENS1V_25TileIteratorTensorOpMixedIS17_S1A_fLi32ELi16ELi8ELi8ELb0EEENS1M_23SharedLoadIteratorMixedINS1T_18CompactedThreadMapEfLi32ELi16ELi8ELi8ELb0EEENS1L_6thread17LinearCombinationISD_Li8EffLNS24_9ScaleType4KindE0ELNS_15FloatRoundStyleE2ESD_EENSB_ILi0ELi8EEELi2ELi1EEENS4_37GemmBatchedIdentityThreadblockSwizzleELNS2_17GroupScheduleModeE0ELb1EEEEEvNT_6ParamsE --------------------------
	.section	.nv.constant0._ZN7cutlass6KernelINS_4gemm6kernel11GemmGroupedINS1_11threadblock13MmaMultistageINS1_9GemmShapeILi128ELi128ELi32EEENS_9transform11threadblock28PredicatedTileAccessIteratorINS_11MatrixShapeILi128ELi32EEENS_6half_tENS_6layout8RowMajorELi1ENS8_29PitchLinearWarpRakedThreadMapINS_16PitchLinearShapeILi32ELi128EEELi128ENSH_ILi4ELi8EEELi8EEENS_5ArrayISD_Li8ELb0EEELb0ENSE_9NoPermuteEEENS9_25RegularTileAccessIteratorISC_SD_NSE_37RowMajorTensorOpMultiplicandCrosswiseILi16ELi32EEELi0ESK_Li16EEELNS_4arch14CacheOperation4KindE1ENSA_INSB_ILi32ELi128EEESD_SF_Li0ENSG_INSH_ILi128ELi32EEELi128ENSH_ILi8ELi4EEELi8EEESM_Lb0ESN_EENSP_ISW_SD_NSE_37RowMajorTensorOpMultiplicandCongruousILi16ELi64EEELi0ESZ_Li16EEELSV_1EfSF_NS4_9MmaPolicyINS1_4warp11MmaTensorOpINS6_ILi64ELi64ELi32EEESD_SR_SD_S12_fSF_NS15_17MmaTensorOpPolicyINST_3MmaINS6_ILi16ELi8ELi16EEELi32ESD_SF_SD_NSE_11ColumnMajorEfSF_NST_13OpMultiplyAddEEENSB_ILi1ELi1EEEEELi1ELb0EbEENSB_ILi0ELi0EEES1H_Li1EEELi4ELNS1_23SharedMemoryClearOptionE0EbEENS_8epilogue11threadblock8EpilogueIS7_S1G_Li1ENS1M_22PredicatedTileIteratorINS1M_26OutputTileOptimalThreadMapINS1M_15OutputTileShapeILi128ELi8ELi2ELi1ELi1EEENS1Q_ILi1ELi8ELi1ELi1ELi8EEELi128ELi8ELi16EEESD_Lb0ESN_Lb0EEENS1L_4warp24FragmentIteratorTensorOpIS17_S1A_fNSL_IfLi4ELb1EEESF_EENS1V_25TileIteratorTensorOpMixedIS17_S1A_fLi32ELi16ELi8ELi8ELb0EEENS1M_23SharedLoadIteratorMixedINS1T_18CompactedThreadMapEfLi32ELi16ELi8ELi8ELb0EEENS1L_6thread17LinearCombinationISD_Li8EffLNS24_9ScaleType4KindE0ELNS_15FloatRoundStyleE2ESD_EENSB_ILi0ELi8EEELi2ELi1EEENS4_37GemmBatchedIdentityThreadblockSwizzleELNS2_17GroupScheduleModeE0ELb1EEEEEvNT_6ParamsE,"a",@progbits
	.sectionflags	@""
	.align	4
.nv.constant0._ZN7cutlass6KernelINS_4gemm6kernel11GemmGroupedINS1_11threadblock13MmaMultistageINS1_9GemmShapeILi128ELi128ELi32EEENS_9transform11threadblock28PredicatedTileAccessIteratorINS_11MatrixShapeILi128ELi32EEENS_6half_tENS_6layout8RowMajorELi1ENS8_29PitchLinearWarpRakedThreadMapINS_16PitchLinearShapeILi32ELi128EEELi128ENSH_ILi4ELi8EEELi8EEENS_5ArrayISD_Li8ELb0EEELb0ENSE_9NoPermuteEEENS9_25RegularTileAccessIteratorISC_SD_NSE_37RowMajorTensorOpMultiplicandCrosswiseILi16ELi32EEELi0ESK_Li16EEELNS_4arch14CacheOperation4KindE1ENSA_INSB_ILi32ELi128EEESD_SF_Li0ENSG_INSH_ILi128ELi32EEELi128ENSH_ILi8ELi4EEELi8EEESM_Lb0ESN_EENSP_ISW_SD_NSE_37RowMajorTensorOpMultiplicandCongruousILi16ELi64EEELi0ESZ_Li16EEELSV_1EfSF_NS4_9MmaPolicyINS1_4warp11MmaTensorOpINS6_ILi64ELi64ELi32EEESD_SR_SD_S12_fSF_NS15_17MmaTensorOpPolicyINST_3MmaINS6_ILi16ELi8ELi16EEELi32ESD_SF_SD_NSE_11ColumnMajorEfSF_NST_13OpMultiplyAddEEENSB_ILi1ELi1EEEEELi1ELb0EbEENSB_ILi0ELi0EEES1H_Li1EEELi4ELNS1_23SharedMemoryClearOptionE0EbEENS_8epilogue11threadblock8EpilogueIS7_S1G_Li1ENS1M_22PredicatedTileIteratorINS1M_26OutputTileOptimalThreadMapINS1M_15OutputTileShapeILi128ELi8ELi2ELi1ELi1EEENS1Q_ILi1ELi8ELi1ELi1ELi8EEELi128ELi8ELi16EEESD_Lb0ESN_Lb0EEENS1L_4warp24FragmentIteratorTensorOpIS17_S1A_fNSL_IfLi4ELb1EEESF_EENS1V_25TileIteratorTensorOpMixedIS17_S1A_fLi32ELi16ELi8ELi8ELb0EEENS1M_23SharedLoadIteratorMixedINS1T_18CompactedThreadMapEfLi32ELi16ELi8ELi8ELb0EEENS1L_6thread17LinearCombinationISD_Li8EffLNS24_9ScaleType4KindE0ELNS_15FloatRoundStyleE2ESD_EENSB_ILi0ELi8EEELi2ELi1EEENS4_37GemmBatchedIdentityThreadblockSwizzleELNS2_17GroupScheduleModeE0ELb1EEEEEvNT_6ParamsE:
	.zero		1040


//--------------------- .nv.constant0._ZN7cutlass7Kernel2INS_4gemm6kernel20DefaultGemmUniversalINS_6half_tENS_6layout8RowMajorELNS_16ComplexTransformE0ELi8ES4_S6_LS7_0ELi8ES4_S6_fNS_4arch15OpClassTensorOpENS8_4Sm80ENS1_9GemmShapeILi128ELi128ELi32EEENSB_ILi64ELi64ELi32EEENSB_ILi16ELi8ELi16EEENS_8epilogue6thread17LinearCombinationIS4_Li8EffLNSG_9ScaleType4KindE0ELNS_15FloatRoundStyleE2ES4_EENS1_11threadblock30GemmIdentityThreadblockSwizzleILi8EEELi4ENS8_13OpMultiplyAddELNS1_23SharedMemoryClearOptionE0ELb0ELb0ELb0ENS5_9NoPermuteESR_SR_vE10SelectBaseISO_vEEEEvNT_6ParamsE --------------------------
	.section	.nv.constant0._ZN7cutlass7Kernel2INS_4gemm6kernel20DefaultGemmUniversalINS_6half_tENS_6layout8RowMajorELNS_16ComplexTransformE0ELi8ES4_S6_LS7_0ELi8ES4_S6_fNS_4arch15OpClassTensorOpENS8_4Sm80ENS1_9GemmShapeILi128ELi128ELi32EEENSB_ILi64ELi64ELi32EEENSB_ILi16ELi8ELi16EEENS_8epilogue6thread17LinearCombinationIS4_Li8EffLNSG_9ScaleType4KindE0ELNS_15FloatRoundStyleE2ES4_EENS1_11threadblock30GemmIdentityThreadblockSwizzleILi8EEELi4ENS8_13OpMultiplyAddELNS1_23SharedMemoryClearOptionE0ELb0ELb0ELb0ENS5_9NoPermuteESR_SR_vE10SelectBaseISO_vEEEEvNT_6ParamsE,"a",@progbits
	.sectionflags	@""
	.align	4
.nv.constant0._ZN7cutlass7Kernel2INS_4gemm6kernel20DefaultGemmUniversalINS_6half_tENS_6layout8RowMajorELNS_16ComplexTransformE0ELi8ES4_S6_LS7_0ELi8ES4_S6_fNS_4arch15OpClassTensorOpENS8_4Sm80ENS1_9GemmShapeILi128ELi128ELi32EEENSB_ILi64ELi64ELi32EEENSB_ILi16ELi8ELi16EEENS_8epilogue6thread17LinearCombinationIS4_Li8EffLNSG_9ScaleType4KindE0ELNS_15FloatRoundStyleE2ES4_EENS1_11threadblock30GemmIdentityThreadblockSwizzleILi8EEELi4ENS8_13OpMultiplyAddELNS1_23SharedMemoryClearOptionE0ELb0ELb0ELb0ENS5_9NoPermuteESR_SR_vE10SelectBaseISO_vEEEEvNT_6ParamsE:
	.zero		1264


//--------------------- SYMBOLS --------------------------

	.type		.nv.reservedSmem.offset0,@object
	.size		.nv.reservedSmem.offset0,0x4
	.type		.nv.reservedSmem.cap,@object
	.size		.nv.reservedSmem.cap,0x4
